	.target	sm_80

	.elftype	@"ET_EXEC"


//--------------------- .note.nv.tkinfo           --------------------------
	.section	.note.nv.tkinfo,"",@"SHT_NOTE"
	.sectionflags	@"SHF_NOTE_NV_TKINFO"
	.tkinfo
        /*0018*/ 	.word	0x00000002
        /*0030*/ 	.string	""
        /*0030*/ 	.string	"ptxas"
        /*0030*/ 	.string	"Cuda compilation tools, release 13.0, V13.0.88"
        /*0030*/ 	.string	"Build cuda_13.0.r13.0/compiler.36424714_0"
        /*0030*/ 	.string	"-v  -suppress-debug-info  -lineinfo  -arch sm_80 "



//--------------------- .note.nv.cuinfo           --------------------------
	.section	.note.nv.cuinfo,"",@"SHT_NOTE"
	.sectionflags	@"SHF_NOTE_NV_CUINFO"
        /*0018*/ 	.short	0x0002
        /*001a*/ 	.short	0x0050
        /*001c*/ 	.short	0x0082
	.zero		2


//--------------------- .nv.info                  --------------------------
	.section	.nv.info,"",@"SHT_CUDA_INFO"
	.align	4


	//----- nvinfo : EIATTR_REGCOUNT
	.align		4
        /*0000*/ 	.byte	0x04, 0x2f
        /*0002*/ 	.short	(.L_1 - .L_0)
	.align		4
.L_0:
        /*0004*/ 	.word	index@(matmul_kernel)
        /*0008*/ 	.word	0x000000ff


	//----- nvinfo : EIATTR_FRAME_SIZE
	.align		4
.L_1:
        /*000c*/ 	.byte	0x04, 0x11
        /*000e*/ 	.short	(.L_3 - .L_2)
	.align		4
.L_2:
        /*0010*/ 	.word	index@(matmul_kernel)
        /*0014*/ 	.word	0x00001330


	//----- nvinfo : EIATTR_MIN_STACK_SIZE
	.align		4
.L_3:
        /*0018*/ 	.byte	0x04, 0x12
        /*001a*/ 	.short	(.L_5 - .L_4)
	.align		4
.L_4:
        /*001c*/ 	.word	index@(matmul_kernel)
        /*0020*/ 	.word	0x00001330
.L_5:


//--------------------- .nv.info.matmul_kernel    --------------------------
	.section	.nv.info.matmul_kernel,"",@"SHT_CUDA_INFO"
	.sectionflags	@""
	.align	4


	//----- nvinfo : EIATTR_CUDA_API_VERSION
	.align		4
        /*0000*/ 	.byte	0x04, 0x37
        /*0002*/ 	.short	(.L_7 - .L_6)
.L_6:
        /*0004*/ 	.word	0x00000082


	//----- nvinfo : EIATTR_SW2861232_WAR
	.align		4
.L_7:
        /*0008*/ 	.byte	0x01, 0x35
	.zero		2


	//----- nvinfo : EIATTR_PARAM_CBANK
	.align		4
        /*000c*/ 	.byte	0x04, 0x0a
        /*000e*/ 	.short	(.L_9 - .L_8)
	.align		4
.L_8:
        /*0010*/ 	.word	index@(.nv.constant0.matmul_kernel)
        /*0014*/ 	.short	0x0160
        /*0016*/ 	.short	0x0050


	//----- nvinfo : EIATTR_CBANK_PARAM_SIZE
	.align		4
.L_9:
        /*0018*/ 	.byte	0x03, 0x19
        /*001a*/ 	.short	0x0050


	//----- nvinfo : EIATTR_KPARAM_INFO
	.align		4
        /*001c*/ 	.byte	0x04, 0x17
        /*001e*/ 	.short	(.L_11 - .L_10)
.L_10:
        /*0020*/ 	.word	0x00000000
        /*0024*/ 	.short	0x000d
        /*0026*/ 	.short	0x0048
        /*0028*/ 	.byte	0x00, 0xf4, 0x21, 0x00


	//----- nvinfo : EIATTR_KPARAM_INFO
	.align		4
.L_11:
        /*002c*/ 	.byte	0x04, 0x17
        /*002e*/ 	.short	(.L_13 - .L_12)
.L_12:
        /*0030*/ 	.word	0x00000000
        /*0034*/ 	.short	0x000c
        /*0036*/ 	.short	0x0040
        /*0038*/ 	.byte	0x00, 0xf4, 0x21, 0x00


	//----- nvinfo : EIATTR_KPARAM_INFO
	.align		4
.L_13:
        /*003c*/ 	.byte	0x04, 0x17
        /*003e*/ 	.short	(.L_15 - .L_14)
.L_14:
        /*0040*/ 	.word	0x00000000
        /*0044*/ 	.short	0x000b
        /*0046*/ 	.short	0x0038
        /*0048*/ 	.byte	0x00, 0xf0, 0x11, 0x00


	//----- nvinfo : EIATTR_KPARAM_INFO
	.align		4
.L_15:
        /*004c*/ 	.byte	0x04, 0x17
        /*004e*/ 	.short	(.L_17 - .L_16)
.L_16:
        /*0050*/ 	.word	0x00000000
        /*0054*/ 	.short	0x000a
        /*0056*/ 	.short	0x0034
        /*0058*/ 	.byte	0x00, 0xf0, 0x11, 0x00


	//----- nvinfo : EIATTR_KPARAM_INFO
	.align		4
.L_17:
        /*005c*/ 	.byte	0x04, 0x17
        /*005e*/ 	.short	(.L_19 - .L_18)
.L_18:
        /*0060*/ 	.word	0x00000000
        /*0064*/ 	.short	0x0009
        /*0066*/ 	.short	0x0030
        /*0068*/ 	.byte	0x00, 0xf0, 0x11, 0x00


	//----- nvinfo : EIATTR_KPARAM_INFO
	.align		4
.L_19:
        /*006c*/ 	.byte	0x04, 0x17
        /*006e*/ 	.short	(.L_21 - .L_20)
.L_20:
        /*0070*/ 	.word	0x00000000
        /*0074*/ 	.short	0x0008
        /*0076*/ 	.short	0x002c
        /*0078*/ 	.byte	0x00, 0xf0, 0x11, 0x00


	//----- nvinfo : EIATTR_KPARAM_INFO
	.align		4
.L_21:
        /*007c*/ 	.byte	0x04, 0x17
        /*007e*/ 	.short	(.L_23 - .L_22)
.L_22:
        /*0080*/ 	.word	0x00000000
        /*0084*/ 	.short	0x0007
        /*0086*/ 	.short	0x0028
        /*0088*/ 	.byte	0x00, 0xf0, 0x11, 0x00


	//----- nvinfo : EIATTR_KPARAM_INFO
	.align		4
.L_23:
        /*008c*/ 	.byte	0x04, 0x17
        /*008e*/ 	.short	(.L_25 - .L_24)
.L_24:
        /*0090*/ 	.word	0x00000000
        /*0094*/ 	.short	0x0006
        /*0096*/ 	.short	0x0024
        /*0098*/ 	.byte	0x00, 0xf0, 0x11, 0x00


	//----- nvinfo : EIATTR_KPARAM_INFO
	.align		4
.L_25:
        /*009c*/ 	.byte	0x04, 0x17
        /*009e*/ 	.short	(.L_27 - .L_26)
.L_26:
        /*00a0*/ 	.word	0x00000000
        /*00a4*/ 	.short	0x0005
        /*00a6*/ 	.short	0x0020
        /*00a8*/ 	.byte	0x00, 0xf0, 0x11, 0x00


	//----- nvinfo : EIATTR_KPARAM_INFO
	.align		4
.L_27:
        /*00ac*/ 	.byte	0x04, 0x17
        /*00ae*/ 	.short	(.L_29 - .L_28)
.L_28:
        /*00b0*/ 	.word	0x00000000
        /*00b4*/ 	.short	0x0004
        /*00b6*/ 	.short	0x001c
        /*00b8*/ 	.byte	0x00, 0xf0, 0x11, 0x00


	//----- nvinfo : EIATTR_KPARAM_INFO
	.align		4
.L_29:
        /*00bc*/ 	.byte	0x04, 0x17
        /*00be*/ 	.short	(.L_31 - .L_30)
.L_30:
        /*00c0*/ 	.word	0x00000000
        /*00c4*/ 	.short	0x0003
        /*00c6*/ 	.short	0x0018
        /*00c8*/ 	.byte	0x00, 0xf0, 0x11, 0x00


	//----- nvinfo : EIATTR_KPARAM_INFO
	.align		4
.L_31:
        /*00cc*/ 	.byte	0x04, 0x17
        /*00ce*/ 	.short	(.L_33 - .L_32)
.L_32:
        /*00d0*/ 	.word	0x00000000
        /*00d4*/ 	.short	0x0002
        /*00d6*/ 	.short	0x0010
        /*00d8*/ 	.byte	0x00, 0xf4, 0x21, 0x00


	//----- nvinfo : EIATTR_KPARAM_INFO
	.align		4
.L_33:
        /*00dc*/ 	.byte	0x04, 0x17
        /*00de*/ 	.short	(.L_35 - .L_34)
.L_34:
        /*00e0*/ 	.word	0x00000000
        /*00e4*/ 	.short	0x0001
        /*00e6*/ 	.short	0x0008
        /*00e8*/ 	.byte	0x00, 0xf4, 0x21, 0x00


	//----- nvinfo : EIATTR_KPARAM_INFO
	.align		4
.L_35:
        /*00ec*/ 	.byte	0x04, 0x17
        /*00ee*/ 	.short	(.L_37 - .L_36)
.L_36:
        /*00f0*/ 	.word	0x00000000
        /*00f4*/ 	.short	0x0000
        /*00f6*/ 	.short	0x0000
        /*00f8*/ 	.byte	0x00, 0xf4, 0x21, 0x00


	//----- nvinfo : EIATTR_MAXREG_COUNT
	.align		4
.L_37:
        /*00fc*/ 	.byte	0x03, 0x1b
        /*00fe*/ 	.short	0x00ff


	//----- nvinfo : EIATTR_NUM_BARRIERS
	.align		4
        /*0100*/ 	.byte	0x02, 0x4c
        /*0102*/ 	.byte	0x01
	.zero		1


	//----- nvinfo : EIATTR_ANNOTATIONS
	.align		4
        /*0104*/ 	.byte	0x04, 0x55
        /*0106*/ 	.short	(.L_39 - .L_38)


	//   ....[0]....
.L_38:
        /*0108*/ 	.word	0x00000001
        /*010c*/ 	.byte	0x00, 0x06, 0x00, 0x00, 0x01, 0x00, 0x00, 0x00, 0x50, 0x1a, 0x00, 0x00, 0x01, 0x00, 0x00, 0x00
        /* <DEDUP_REMOVED lines=2244> */
        /*8d5c*/ 	.byte	0x50, 0x96, 0x02, 0x00, 0x01, 0x00, 0x00, 0x00, 0x20, 0x97, 0x02, 0x00


	//----- nvinfo : EIATTR_MERCURY_ISA_VERSION
	.align		4
.L_39:
        /*8d68*/ 	.byte	0x03, 0x5f
        /*8d6a*/ 	.short	0x0000


	//----- nvinfo : EIATTR_EXIT_INSTR_OFFSETS
	.align		4
        /*8d6c*/ 	.byte	0x04, 0x1c
        /*8d6e*/ 	.short	(.L_41 - .L_40)


	//   ....[0]....
.L_40:
        /*8d70*/ 	.word	0x0002e130


	//   ....[1]....
        /*8d74*/ 	.word	0x0002e150


	//----- nvinfo : EIATTR_REQNTID
	.align		4
.L_41:
        /*8d78*/ 	.byte	0x04, 0x10
        /*8d7a*/ 	.short	(.L_43 - .L_42)
.L_42:
        /*8d7c*/ 	.word	0x00000080
        /*8d80*/ 	.word	0x00000001
        /*8d84*/ 	.word	0x00000001
.L_43:


//--------------------- .nv.callgraph             --------------------------
	.section	.nv.callgraph,"",@"SHT_CUDA_CALLGRAPH"
	.align	4
	.sectionentsize	8
	.align		4
        /*0000*/ 	.word	0x00000000
	.align		4
        /*0004*/ 	.word	0xffffffff
	.align		4
        /*0008*/ 	.word	0x00000000
	.align		4
        /*000c*/ 	.word	0xfffffffe
	.align		4
        /*0010*/ 	.word	0x00000000
	.align		4
        /*0014*/ 	.word	0xfffffffd
	.align		4
        /*0018*/ 	.word	0x00000000
	.align		4
        /*001c*/ 	.word	0xfffffffc


//--------------------- .nv.rel.action            --------------------------
	.section	.nv.rel.action,"",@"SHT_CUDA_RELOCINFO"
	.align	8
	.sectionentsize	8
        /*0000*/ 	.byte	0x73, 0x00, 0x00, 0x00, 0x00, 0x00, 0x00, 0x00, 0x00, 0x00, 0x00, 0x11, 0x25, 0x00, 0x05, 0x36


//--------------------- .nv.constant0.matmul_kernel --------------------------
	.section	.nv.constant0.matmul_kernel,"a",@progbits
	.sectionflags	@""
	.align	4
.nv.constant0.matmul_kernel:
	.zero		432


//--------------------- .text.matmul_kernel       --------------------------
	.section	.text.matmul_kernel,"ax",@progbits
	.sectioninfo	@"SHI_REGISTERS=255"
	.align	128
        .global         matmul_kernel
        .type           matmul_kernel,@function
        .size           matmul_kernel,(.L_x_4 - matmul_kernel)
        .other          matmul_kernel,@"STO_CUDA_ENTRY STV_DEFAULT"
matmul_kernel:
.text.matmul_kernel:
[----:B------:R-:W-:Y:S02]  /*0000*/  IMAD.MOV.U32 R1, RZ, RZ, c[0x0][0x28] ;  /* 0x00000a00ff017624 */ /* 0x000fe400078e00ff */
[----:B------:R-:W-:Y:S01]  /*0010*/  IMAD.MOV.U32 R6, RZ, RZ, 0xff ;  /* 0x000000ffff067424 */ /* 0x000fe200078e00ff */
[----:B------:R-:W1:Y:S01]  /*0020*/  S2R R5, SR_CTAID.X ;  /* 0x0000000000057919 */ /* 0x000e620000002500 */
[----:B------:R-:W-:Y:S01]  /*0030*/  IMAD.MOV.U32 R252, RZ, RZ, c[0x0][0x180] ;  /* 0x00006000fffc7624 */ /* 0x000fe200078e00ff */
[----:B------:R-:W-:Y:S01]  /*0040*/  IADD3 R1, R1, -0x1330, RZ ;  /* 0xffffecd001017810 */ /* 0x000fe20007ffe0ff */
[----:B------:R-:W-:Y:S01]  /*0050*/  ULDC.64 UR4, c[0x0][0x118] ;  /* 0x0000460000047ab9 */ /* 0x000fe20000000a00 */
[----:B------:R-:W-:Y:S01]  /*0060*/  IADD3 R0, R6, c[0x0][0x17c], RZ ;  /* 0x00005f0006007a10 */ /* 0x000fe20007ffe0ff */
[----:B------:R-:W2:Y:S01]  /*0070*/  S2R R166, SR_TID.X ;  /* 0x0000000000a67919 */ /* 0x000ea20000002100 */
[----:B------:R-:W-:Y:S02]  /*0080*/  LOP3.LUT R244, RZ, c[0x0][0x17c], RZ, 0x33, !PT ;  /* 0x00005f00fff47a12 */ /* 0x000fe400078e33ff */
[----:B------:R-:W-:Y:S02]  /*0090*/  SHF.R.S32.HI R3, RZ, 0x1f, R0 ;  /* 0x0000001fff037819 */ /* 0x000fe40000011400 */
[----:B------:R-:W-:-:S02]  /*00a0*/  IADD3 R164, R252, -0x15, RZ ;  /* 0xffffffebfca47810 */ /* 0x000fc40007ffe0ff */
[----:B------:R-:W-:Y:S02]  /*00b0*/  LEA.HI R3, R3, R0, RZ, 0x8 ;  /* 0x0000000003037211 */ /* 0x000fe400078f40ff */
[----:B------:R-:W-:Y:S02]  /*00c0*/  IADD3 R165, R252, -0x19, RZ ;  /* 0xffffffe7fca57810 */ /* 0x000fe40007ffe0ff */
[----:B------:R-:W-:-:S05]  /*00d0*/  SHF.R.S32.HI R3, RZ, 0x8, R3 ;  /* 0x00000008ff037819 */ /* 0x000fca0000011403 */
[----:B------:R-:W-:Y:S01]  /*00e0*/  IMAD.SHL.U32 R4, R3, 0x8, RZ ;  /* 0x0000000803047824 */ /* 0x000fe200078e00ff */
[----:B-1----:R-:W-:-:S04]  /*00f0*/  IABS R10, R5 ;  /* 0x00000005000a7213 */ /* 0x002fc80000000000 */
[-C--:B------:R-:W-:Y:S02]  /*0100*/  IABS R7, R4.reuse ;  /* 0x0000000400077213 */ /* 0x080fe40000000000 */
[----:B------:R-:W-:Y:S02]  /*0110*/  IABS R11, R4 ;  /* 0x00000004000b7213 */ /* 0x000fe40000000000 */
[----:B------:R-:W1:Y:S01]  /*0120*/  I2F.RP R0, R7 ;  /* 0x0000000700007306 */ /* 0x000e620000209400 */
[C---:B--2---:R-:W-:Y:S02]  /*0130*/  LOP3.LUT R168, R166.reuse, 0x7f, RZ, 0xc0, !PT ;  /* 0x0000007fa6a87812 */ /* 0x044fe400078ec0ff */
[----:B------:R-:W-:-:S05]  /*0140*/  LOP3.LUT R167, R166, 0x1f, RZ, 0xc0, !PT ;  /* 0x0000001fa6a77812 */ /* 0x000fca00078ec0ff */
[----:B-1----:R-:W1:Y:S02]  /*0150*/  MUFU.RCP R0, R0 ;  /* 0x0000000000007308 */ /* 0x002e640000001000 */
[----:B-1----:R-:W-:Y:S01]  /*0160*/  IADD3 R2, R0, 0xffffffe, RZ ;  /* 0x0ffffffe00027810 */ /* 0x002fe20007ffe0ff */
[----:B------:R-:W-:-:S05]  /*0170*/  IMAD.MOV R0, RZ, RZ, -R11 ;  /* 0x000000ffff007224 */ /* 0x000fca00078e0a0b */
[----:B------:R1:W2:Y:S02]  /*0180*/  F2I.FTZ.U32.TRUNC.NTZ R3, R2 ;  /* 0x0000000200037305 */ /* 0x0002a4000021f000 */
[----:B-1----:R-:W-:Y:S02]  /*0190*/  IMAD.MOV.U32 R2, RZ, RZ, RZ ;  /* 0x000000ffff027224 */ /* 0x002fe400078e00ff */
[----:B--2---:R-:W-:-:S04]  /*01a0*/  IMAD.MOV R8, RZ, RZ, -R3 ;  /* 0x000000ffff087224 */ /* 0x004fc800078e0a03 */
[----:B------:R-:W-:Y:S02]  /*01b0*/  IMAD R9, R8, R7, RZ ;  /* 0x0000000708097224 */ /* 0x000fe400078e02ff */
[----:B------:R-:W-:Y:S02]  /*01c0*/  IMAD.MOV.U32 R8, RZ, RZ, R10 ;  /* 0x000000ffff087224 */ /* 0x000fe400078e000a */
[----:B------:R-:W-:-:S06]  /*01d0*/  IMAD.HI.U32 R3, R3, R9, R2 ;  /* 0x0000000903037227 */ /* 0x000fcc00078e0002 */
[----:B------:R-:W-:-:S04]  /*01e0*/  IMAD.HI.U32 R3, R3, R8, RZ ;  /* 0x0000000803037227 */ /* 0x000fc800078e00ff */
[----:B------:R-:W-:-:S05]  /*01f0*/  IMAD R0, R3, R0, R8 ;  /* 0x0000000003007224 */ /* 0x000fca00078e0208 */
[----:B------:R-:W-:-:S13]  /*0200*/  ISETP.GT.U32.AND P1, PT, R7, R0, PT ;  /* 0x000000000700720c */ /* 0x000fda0003f24070 */
[----:B------:R-:W-:Y:S01]  /*0210*/  @!P1 IMAD.IADD R0, R0, 0x1, -R7 ;  /* 0x0000000100009824 */ /* 0x000fe200078e0a07 */
[----:B------:R-:W-:Y:S02]  /*0220*/  @!P1 IADD3 R3, R3, 0x1, RZ ;  /* 0x0000000103039810 */ /* 0x000fe40007ffe0ff */
[----:B------:R-:W-:Y:S02]  /*0230*/  ISETP.NE.AND P1, PT, R4, RZ, PT ;  /* 0x000000ff0400720c */ /* 0x000fe40003f25270 */
[----:B------:R-:W-:Y:S02]  /*0240*/  ISETP.GE.U32.AND P0, PT, R0, R7, PT ;  /* 0x000000070000720c */ /* 0x000fe40003f06070 */
[----:B------:R-:W-:-:S04]  /*0250*/  LOP3.LUT R0, R5, R4, RZ, 0x3c, !PT ;  /* 0x0000000405007212 */ /* 0x000fc800078e3cff */
[----:B------:R-:W-:Y:S02]  /*0260*/  ISETP.GE.AND P2, PT, R0, RZ, PT ;  /* 0x000000ff0000720c */ /* 0x000fe40003f46270 */
[----:B------:R-:W-:-:S05]  /*0270*/  IADD3 R0, R6, c[0x0][0x178], RZ ;  /* 0x00005e0006007a10 */ /* 0x000fca0007ffe0ff */
[----:B------:R-:W-:-:S05]  /*0280*/  @P0 IADD3 R3, R3, 0x1, RZ ;  /* 0x0000000103030810 */ /* 0x000fca0007ffe0ff */
[----:B------:R-:W-:Y:S01]  /*0290*/  IMAD.MOV.U32 R2, RZ, RZ, R3 ;  /* 0x000000ffff027224 */ /* 0x000fe200078e0003 */
[----:B------:R-:W-:-:S03]  /*02a0*/  SHF.R.S32.HI R3, RZ, 0x1f, R0 ;  /* 0x0000001fff037819 */ /* 0x000fc60000011400 */
[----:B------:R-:W-:Y:S01]  /*02b0*/  @!P2 IMAD.MOV R2, RZ, RZ, -R2 ;  /* 0x000000ffff02a224 */ /* 0x000fe200078e0a02 */
[----:B------:R-:W-:Y:S02]  /*02c0*/  @!P1 LOP3.LUT R2, RZ, R4, RZ, 0x33, !PT ;  /* 0x00000004ff029212 */ /* 0x000fe400078e33ff */
[----:B------:R-:W-:-:S03]  /*02d0*/  LEA.HI R3, R3, R0, RZ, 0x8 ;  /* 0x0000000003037211 */ /* 0x000fc600078f40ff */
[----:B------:R-:W-:Y:S02]  /*02e0*/  IMAD.SHL.U32 R12, R2, 0x8, RZ ;  /* 0x00000008020c7824 */ /* 0x000fe400078e00ff */
[----:B------:R-:W-:-:S03]  /*02f0*/  IMAD.MOV R2, RZ, RZ, -R2 ;  /* 0x000000ffff027224 */ /* 0x000fc600078e0a02 */
[----:B------:R-:W-:Y:S01]  /*0300*/  LEA.HI.SX32 R3, R3, -R12, 0x18 ;  /* 0x8000000c03037211 */ /* 0x000fe200078fc2ff */
[----:B------:R-:W-:-:S03]  /*0310*/  IMAD R14, R4, R2, R5 ;  /* 0x00000002040e7224 */ /* 0x000fc600078e0205 */
[----:B------:R-:W-:Y:S02]  /*0320*/  IMNMX R17, R3, 0x8, PT ;  /* 0x0000000803117817 */ /* 0x000fe40003800200 */
[----:B------:R-:W-:Y:S02]  /*0330*/  IABS R4, R14 ;  /* 0x0000000e00047213 */ /* 0x000fe40000000000 */
[----:B------:R-:W-:-:S04]  /*0340*/  IABS R9, R17 ;  /* 0x0000001100097213 */ /* 0x000fc80000000000 */
[----:B------:R-:W1:Y:S08]  /*0350*/  I2F.RP R0, R9 ;  /* 0x0000000900007306 */ /* 0x000e700000209400 */
[----:B-1----:R-:W1:Y:S02]  /*0360*/  MUFU.RCP R0, R0 ;  /* 0x0000000000007308 */ /* 0x002e640000001000 */
[----:B-1----:R-:W-:-:S06]  /*0370*/  IADD3 R3, R0, 0xffffffe, RZ ;  /* 0x0ffffffe00037810 */ /* 0x002fcc0007ffe0ff */
[----:B------:R-:W1:Y:S02]  /*0380*/  F2I.FTZ.U32.TRUNC.NTZ R3, R3 ;  /* 0x0000000300037305 */ /* 0x000e64000021f000 */
[----:B-1----:R-:W-:-:S04]  /*0390*/  IMAD.MOV R6, RZ, RZ, -R3 ;  /* 0x000000ffff067224 */ /* 0x002fc800078e0a03 */
[----:B------:R-:W-:Y:S01]  /*03a0*/  IMAD.MOV.U32 R2, RZ, RZ, R6 ;  /* 0x000000ffff027224 */ /* 0x000fe200078e0006 */
[----:B------:R-:W-:-:S03]  /*03b0*/  IABS R6, R17 ;  /* 0x0000001100067213 */ /* 0x000fc60000000000 */
[----:B------:R-:W-:Y:S02]  /*03c0*/  IMAD R5, R2, R9, RZ ;  /* 0x0000000902057224 */ /* 0x000fe400078e02ff */
[----:B------:R-:W-:Y:S02]  /*03d0*/  IMAD.MOV.U32 R2, RZ, RZ, RZ ;  /* 0x000000ffff027224 */ /* 0x000fe400078e00ff */
[----:B------:R-:W-:Y:S02]  /*03e0*/  IMAD.MOV R0, RZ, RZ, -R6 ;  /* 0x000000ffff007224 */ /* 0x000fe400078e0a06 */
[----:B------:R-:W-:Y:S01]  /*03f0*/  IMAD.HI.U32 R2, R3, R5, R2 ;  /* 0x0000000503027227 */ /* 0x000fe200078e0002 */
[----:B------:R-:W-:-:S05]  /*0400*/  IABS R5, c[0x0][0x17c] ;  /* 0x00005f0000057a13 */ /* 0x000fca0000000000 */
[----:B------:R-:W-:-:S04]  /*0410*/  IMAD.HI.U32 R3, R2, R4, RZ ;  /* 0x0000000402037227 */ /* 0x000fc800078e00ff */
[----:B------:R-:W-:Y:S02]  /*0420*/  IMAD.MOV.U32 R2, RZ, RZ, R5 ;  /* 0x000000ffff027224 */ /* 0x000fe400078e0005 */
[----:B------:R-:W-:Y:S01]  /*0430*/  IMAD R4, R3, R0, R4 ;  /* 0x0000000003047224 */ /* 0x000fe200078e0204 */
[----:B------:R-:W-:Y:S01]  /*0440*/  IABS R0, c[0x0][0x178] ;  /* 0x00005e0000007a13 */ /* 0x000fe20000000000 */
[----:B------:R-:W1:Y:S03]  /*0450*/  I2F.RP R7, R2 ;  /* 0x0000000200077306 */ /* 0x000e660000209400 */
[----:B------:R-:W-:-:S05]  /*0460*/  ISETP.GT.U32.AND P1, PT, R9, R4, PT ;  /* 0x000000040900720c */ /* 0x000fca0003f24070 */
[----:B------:R-:W2:Y:S08]  /*0470*/  I2F.RP R5, R0 ;  /* 0x0000000000057306 */ /* 0x000eb00000209400 */
[----:B------:R-:W-:Y:S01]  /*0480*/  @!P1 IMAD.IADD R4, R4, 0x1, -R9 ;  /* 0x0000000104049824 */ /* 0x000fe200078e0a09 */
[----:B-1----:R-:W1:Y:S01]  /*0490*/  MUFU.RCP R7, R7 ;  /* 0x0000000700077308 */ /* 0x002e620000001000 */
[----:B------:R-:W-:-:S02]  /*04a0*/  @!P1 IADD3 R3, R3, 0x1, RZ ;  /* 0x0000000103039810 */ /* 0x000fc40007ffe0ff */
[----:B------:R-:W-:Y:S02]  /*04b0*/  ISETP.NE.AND P1, PT, R17, RZ, PT ;  /* 0x000000ff1100720c */ /* 0x000fe40003f25270 */
[----:B------:R-:W-:Y:S02]  /*04c0*/  ISETP.GE.U32.AND P0, PT, R4, R9, PT ;  /* 0x000000090400720c */ /* 0x000fe40003f06070 */
[----:B------:R-:W-:Y:S01]  /*04d0*/  LOP3.LUT R4, R14, R17, RZ, 0x3c, !PT ;  /* 0x000000110e047212 */ /* 0x000fe200078e3cff */
[----:B--2---:R-:W2:Y:S03]  /*04e0*/  MUFU.RCP R6, R5 ;  /* 0x0000000500067308 */ /* 0x004ea60000001000 */
[----:B------:R-:W-:Y:S02]  /*04f0*/  ISETP.GE.AND P2, PT, R4, RZ, PT ;  /* 0x000000ff0400720c */ /* 0x000fe40003f46270 */
[----:B-1----:R-:W-:-:S05]  /*0500*/  IADD3 R8, R7, 0xffffffe, RZ ;  /* 0x0ffffffe07087810 */ /* 0x002fca0007ffe0ff */
[----:B------:R-:W-:Y:S01]  /*0510*/  @P0 IADD3 R3, R3, 0x1, RZ ;  /* 0x0000000103030810 */ /* 0x000fe20007ffe0ff */
[----:B------:R1:W3:Y:S04]  /*0520*/  F2I.FTZ.U32.TRUNC.NTZ R9, R8 ;  /* 0x0000000800097305 */ /* 0x0002e8000021f000 */
[----:B------:R-:W-:Y:S01]  /*0530*/  IMAD.MOV.U32 R10, RZ, RZ, R3 ;  /* 0x000000ffff0a7224 */ /* 0x000fe200078e0003 */
[----:B------:R-:W-:Y:S02]  /*0540*/  SHF.R.U32.HI R3, RZ, 0x5, R166 ;  /* 0x00000005ff037819 */ /* 0x000fe400000116a6 */
[----:B--2---:R-:W-:Y:S01]  /*0550*/  IADD3 R6, R6, 0xffffffe, RZ ;  /* 0x0ffffffe06067810 */ /* 0x004fe20007ffe0ff */
[----:B------:R-:W-:Y:S01]  /*0560*/  @!P2 IMAD.MOV R10, RZ, RZ, -R10 ;  /* 0x000000ffff0aa224 */ /* 0x000fe200078e0a0a */
[----:B------:R-:W-:Y:S01]  /*0570*/  @!P1 LOP3.LUT R10, RZ, R17, RZ, 0x33, !PT ;  /* 0x00000011ff0a9212 */ /* 0x000fe200078e33ff */
[----:B-1----:R-:W-:Y:S01]  /*0580*/  IMAD.MOV.U32 R8, RZ, RZ, RZ ;  /* 0x000000ffff087224 */ /* 0x002fe200078e00ff */
[----:B------:R-:W-:Y:S01]  /*0590*/  SGXT.U32 R5, R3, 0x2 ;  /* 0x000000020305781a */ /* 0x000fe20000000000 */
[----:B------:R-:W1:Y:S01]  /*05a0*/  F2I.FTZ.U32.TRUNC.NTZ R7, R6 ;  /* 0x0000000600077305 */ /* 0x000e62000021f000 */
[----:B------:R-:W-:Y:S01]  /*05b0*/  LOP3.LUT R166, R166, 0x60, RZ, 0xc0, !PT ;  /* 0x00000060a6a67812 */ /* 0x000fe200078ec0ff */
[----:B------:R-:W-:-:S02]  /*05c0*/  IMAD.SHL.U32 R13, R10, 0x100, RZ ;  /* 0x000001000a0d7824 */ /* 0x000fc400078e00ff */
[----:B------:R-:W-:Y:S02]  /*05d0*/  IMAD.MOV R10, RZ, RZ, -R10 ;  /* 0x000000ffff0a7224 */ /* 0x000fe400078e0a0a */
[--C-:B---3--:R-:W-:Y:S01]  /*05e0*/  IMAD.MOV R3, RZ, RZ, -R9.reuse ;  /* 0x000000ffff037224 */ /* 0x108fe200078e0a09 */
[----:B------:R-:W-:Y:S01]  /*05f0*/  LOP3.LUT R5, R13, R5, RZ, 0xfc, !PT ;  /* 0x000000050d057212 */ /* 0x000fe200078efcff */
[----:B------:R2:W-:Y:S01]  /*0600*/  STL [R1+0x464], R13 ;  /* 0x0004640d01007387 */ /* 0x0005e20000100800 */
[----:B------:R-:W-:Y:S02]  /*0610*/  IMAD R10, R17, R10, R14 ;  /* 0x0000000a110a7224 */ /* 0x000fe400078e020e */
[----:B------:R-:W-:Y:S01]  /*0620*/  IMAD R3, R3, R2, RZ ;  /* 0x0000000203037224 */ /* 0x000fe200078e02ff */
[----:B------:R-:W-:Y:S01]  /*0630*/  LOP3.LUT R16, R5, 0xfc, RZ, 0xfc, !PT ;  /* 0x000000fc05107812 */ /* 0x000fe200078efcff */
[----:B------:R-:W-:Y:S01]  /*0640*/  IMAD.IADD R10, R12, 0x1, R10 ;  /* 0x000000010c0a7824 */ /* 0x000fe200078e020a */
[----:B------:R-:W-:Y:S01]  /*0650*/  IABS R11, R5 ;  /* 0x00000005000b7213 */ /* 0x000fe20000000000 */
[----:B------:R-:W-:Y:S01]  /*0660*/  IMAD.HI.U32 R4, R9, R3, R8 ;  /* 0x0000000309047227 */ /* 0x000fe200078e0008 */
[----:B------:R-:W-:-:S02]  /*0670*/  IABS R15, R16 ;  /* 0x00000010000f7213 */ /* 0x000fc40000000000 */
[----:B------:R-:W-:Y:S01]  /*0680*/  IADD3 R8, R252, -0x1, RZ ;  /* 0xfffffffffc087810 */ /* 0x000fe20007ffe0ff */
[----:B-1----:R-:W-:Y:S01]  /*0690*/  IMAD.MOV R9, RZ, RZ, -R7 ;  /* 0x000000ffff097224 */ /* 0x002fe200078e0a07 */
[C---:B------:R-:W-:Y:S01]  /*06a0*/  LOP3.LUT R18, R5.reuse, 0x4, RZ, 0xfc, !PT ;  /* 0x0000000405127812 */ /* 0x040fe200078efcff */
[----:B------:R-:W-:Y:S01]  /*06b0*/  IMAD.HI.U32 R3, R4, R15, RZ ;  /* 0x0000000f04037227 */ /* 0x000fe200078e00ff */
[----:B------:R-:W-:Y:S02]  /*06c0*/  ISETP.GE.U32.AND P2, PT, R8, 0x7fffffe0, PT ;  /* 0x7fffffe00800780c */ /* 0x000fe40003f46070 */
[----:B--2---:R-:W-:Y:S01]  /*06d0*/  IABS R13, R18 ;  /* 0x00000012000d7213 */ /* 0x004fe20000000000 */
[----:B------:R-:W-:Y:S01]  /*06e0*/  IMAD.MOV R6, RZ, RZ, -R3 ;  /* 0x000000ffff067224 */ /* 0x000fe200078e0a03 */
[----:B------:R-:W-:Y:S01]  /*06f0*/  ISETP.GE.AND P6, PT, R18, RZ, PT ;  /* 0x000000ff1200720c */ /* 0x000fe20003fc6270 */
[----:B------:R-:W-:Y:S01]  /*0700*/  IMAD.HI.U32 R3, R4, R11, RZ ;  /* 0x0000000b04037227 */ /* 0x000fe200078e00ff */
[----:B------:R-:W-:-:S02]  /*0710*/  LOP3.LUT R18, R5, 0xc, RZ, 0xfc, !PT ;  /* 0x0000000c05127812 */ /* 0x000fc400078efcff */
[C---:B------:R-:W-:Y:S01]  /*0720*/  LOP3.LUT R20, R5.reuse, 0x10, RZ, 0xfc, !PT ;  /* 0x0000001005147812 */ /* 0x040fe200078efcff */
[C---:B------:R-:W-:Y:S01]  /*0730*/  IMAD R15, R2.reuse, R6, R15 ;  /* 0x00000006020f7224 */ /* 0x040fe200078e020f */
[----:B------:R-:W-:Y:S01]  /*0740*/  LOP3.LUT R21, R5, 0x14, RZ, 0xfc, !PT ;  /* 0x0000001405157812 */ /* 0x000fe200078efcff */
[----:B------:R-:W-:Y:S01]  /*0750*/  IMAD R9, R9, R0, RZ ;  /* 0x0000000009097224 */ /* 0x000fe200078e02ff */
[----:B------:R-:W-:Y:S01]  /*0760*/  IABS R17, R20 ;  /* 0x0000001400117213 */ /* 0x000fe20000000000 */
[----:B------:R-:W-:Y:S01]  /*0770*/  IMAD.MOV.U32 R6, RZ, RZ, RZ ;  /* 0x000000ffff067224 */ /* 0x000fe200078e00ff */
[----:B------:R-:W-:Y:S01]  /*0780*/  ISETP.GT.U32.AND P3, PT, R2, R15, PT ;  /* 0x0000000f0200720c */ /* 0x000fe20003f64070 */
[----:B------:R-:W-:Y:S01]  /*0790*/  IMAD.MOV R8, RZ, RZ, -R3 ;  /* 0x000000ffff087224 */ /* 0x000fe200078e0a03 */
[----:B------:R-:W-:Y:S01]  /*07a0*/  IABS R19, R21 ;  /* 0x0000001500137213 */ /* 0x000fe20000000000 */
[----:B------:R-:W-:Y:S01]  /*07b0*/  IMAD.HI.U32 R3, R7, R9, R6 ;  /* 0x0000000907037227 */ /* 0x000fe200078e0006 */
[----:B------:R-:W-:-:S02]  /*07c0*/  LOP3.LUT R22, R5, 0x18, RZ, 0xfc, !PT ;  /* 0x0000001805167812 */ /* 0x000fc400078efcff */
[C---:B------:R-:W-:Y:S01]  /*07d0*/  LOP3.LUT R25, R5.reuse, 0x28, RZ, 0xfc, !PT ;  /* 0x0000002805197812 */ /* 0x040fe200078efcff */
[----:B------:R-:W-:Y:S01]  /*07e0*/  IMAD R7, R2, R8, R11 ;  /* 0x0000000802077224 */ /* 0x000fe200078e020b */
[----:B------:R-:W-:Y:S01]  /*07f0*/  LOP3.LUT R8, R5, 0x8, RZ, 0xfc, !PT ;  /* 0x0000000805087812 */ /* 0x000fe200078efcff */
[----:B------:R-:W-:Y:S01]  /*0800*/  IMAD.HI.U32 R6, R4, R13, RZ ;  /* 0x0000000d04067227 */ /* 0x000fe200078e00ff */
[----:B------:R-:W-:Y:S02]  /*0810*/  IABS R23, R25 ;  /* 0x0000001900177213 */ /* 0x000fe40000000000 */
[----:B------:R-:W-:Y:S01]  /*0820*/  ISETP.GT.U32.AND P1, PT, R2, R7, PT ;  /* 0x000000070200720c */ /* 0x000fe20003f24070 */
[----:B------:R-:W-:Y:S01]  /*0830*/  IMAD.MOV R6, RZ, RZ, -R6 ;  /* 0x000000ffff067224 */ /* 0x000fe200078e0a06 */
[----:B------:R-:W-:Y:S01]  /*0840*/  ISETP.GE.AND P0, PT, R8, RZ, PT ;  /* 0x000000ff0800720c */ /* 0x000fe20003f06270 */
[----:B------:R-:W-:Y:S01]  /*0850*/  @!P3 IMAD.IADD R15, R15, 0x1, -R2 ;  /* 0x000000010f0fb824 */ /* 0x000fe200078e0a02 */
[----:B------:R-:W-:Y:S01]  /*0860*/  IABS R9, R8 ;  /* 0x0000000800097213 */ /* 0x000fe20000000000 */
[----:B------:R-:W-:Y:S01]  /*0870*/  IMAD R8, R2, R6, R13 ;  /* 0x0000000602087224 */ /* 0x000fe200078e020d */
[----:B------:R-:W-:Y:S01]  /*0880*/  IABS R13, R18 ;  /* 0x00000012000d7213 */ /* 0x000fe20000000000 */
[----:B------:R-:W-:Y:S01]  /*0890*/  IMAD.HI.U32 R11, R4, R17, RZ ;  /* 0x00000011040b7227 */ /* 0x000fe200078e00ff */
[----:B------:R-:W-:-:S02]  /*08a0*/  ISETP.GE.AND P3, PT, R16, RZ, PT ;  /* 0x000000ff1000720c */ /* 0x000fc40003f66270 */
[----:B------:R-:W-:Y:S01]  /*08b0*/  ISETP.GT.U32.AND P4, PT, R2, R8, PT ;  /* 0x000000080200720c */ /* 0x000fe20003f84070 */
[----:B------:R-:W-:Y:S01]  /*08c0*/  IMAD.HI.U32 R6, R4, R9, RZ ;  /* 0x0000000904067227 */ /* 0x000fe200078e00ff */
[C---:B------:R-:W-:Y:S02]  /*08d0*/  LOP3.LUT R24, R5.reuse, 0x24, RZ, 0xfc, !PT ;  /* 0x0000002405187812 */ /* 0x040fe400078efcff */
[----:B------:R-:W-:Y:S01]  /*08e0*/  LOP3.LUT R26, R5, 0x30, RZ, 0xfc, !PT ;  /* 0x00000030051a7812 */ /* 0x000fe200078efcff */
[----:B------:R-:W-:Y:S01]  /*08f0*/  @!P1 IMAD.IADD R7, R7, 0x1, -R2 ;  /* 0x0000000107079824 */ /* 0x000fe200078e0a02 */
[----:B------:R-:W-:Y:S01]  /*0900*/  ISETP.GT.U32.AND P1, PT, R2, R15, PT ;  /* 0x0000000f0200720c */ /* 0x000fe20003f24070 */
[----:B------:R-:W-:Y:S01]  /*0910*/  IMAD.MOV R6, RZ, RZ, -R6 ;  /* 0x000000ffff067224 */ /* 0x000fe200078e0a06 */
[----:B------:R-:W-:Y:S01]  /*0920*/  LOP3.LUT R30, R5, 0x3c, RZ, 0xfc, !PT ;  /* 0x0000003c051e7812 */ /* 0x000fe200078efcff */
[----:B------:R-:W-:Y:S01]  /*0930*/  IMAD.HI.U32 R12, R4, R19, RZ ;  /* 0x00000013040c7227 */ /* 0x000fe200078e00ff */
[----:B------:R-:W-:-:S02]  /*0940*/  ISETP.GT.U32.AND P5, PT, R2, R7, PT ;  /* 0x000000070200720c */ /* 0x000fc40003fa4070 */
[----:B------:R-:W-:Y:S01]  /*0950*/  IABS R29, R30 ;  /* 0x0000001e001d7213 */ /* 0x000fe20000000000 */
[----:B------:R-:W-:Y:S01]  /*0960*/  @!P4 IMAD.IADD R8, R8, 0x1, -R2 ;  /* 0x000000010808c824 */ /* 0x000fe200078e0a02 */
[C---:B------:R-:W-:Y:S01]  /*0970*/  LOP3.LUT R32, R5.reuse, 0x40, RZ, 0xfc, !PT ;  /* 0x0000004005207812 */ /* 0x040fe200078efcff */
[----:B------:R-:W-:Y:S01]  /*0980*/  IMAD R9, R2, R6, R9 ;  /* 0x0000000602097224 */ /* 0x000fe200078e0209 */
[C---:B------:R-:W-:Y:S01]  /*0990*/  LOP3.LUT R28, R5.reuse, 0x38, RZ, 0xfc, !PT ;  /* 0x00000038051c7812 */ /* 0x040fe200078efcff */
[----:B------:R-:W-:Y:S01]  /*09a0*/  IMAD.HI.U32 R6, R4, R13, RZ ;  /* 0x0000000d04067227 */ /* 0x000fe200078e00ff */
[C---:B------:R-:W-:Y:S02]  /*09b0*/  ISETP.GT.U32.AND P4, PT, R2.reuse, R8, PT ;  /* 0x000000080200720c */ /* 0x040fe40003f84070 */
[----:B------:R-:W-:Y:S01]  /*09c0*/  IABS R27, R28 ;  /* 0x0000001c001b7213 */ /* 0x000fe20000000000 */
[----:B------:R-:W-:Y:S01]  /*09d0*/  IMAD.MOV R6, RZ, RZ, -R6 ;  /* 0x000000ffff067224 */ /* 0x000fe200078e0a06 */
[----:B------:R-:W-:Y:S01]  /*09e0*/  LOP3.LUT R33, R5, 0x44, RZ, 0xfc, !PT ;  /* 0x0000004405217812 */ /* 0x000fe200078efcff */
[--C-:B------:R-:W-:Y:S01]  /*09f0*/  @!P5 IMAD.IADD R7, R7, 0x1, -R2.reuse ;  /* 0x000000010707d824 */ /* 0x100fe200078e0a02 */
[----:B------:R-:W-:Y:S01]  /*0a00*/  ISETP.GE.AND P5, PT, R5, RZ, PT ;  /* 0x000000ff0500720c */ /* 0x000fe20003fa6270 */
[----:B------:R-:W-:Y:S01]  /*0a10*/  @!P1 IMAD.IADD R15, R15, 0x1, -R2 ;  /* 0x000000010f0f9824 */ /* 0x000fe200078e0a02 */
[C---:B------:R-:W-:Y:S01]  /*0a20*/  ISETP.GT.U32.AND P1, PT, R2.reuse, R9, PT ;  /* 0x000000090200720c */ /* 0x040fe20003f24070 */
[----:B------:R-:W-:Y:S01]  /*0a30*/  IMAD.MOV R14, RZ, RZ, -R11 ;  /* 0x000000ffff0e7224 */ /* 0x000fe200078e0a0b */
[C---:B------:R-:W-:Y:S01]  /*0a40*/  LOP3.LUT R34, R5.reuse, 0x48, RZ, 0xfc, !PT ;  /* 0x0000004805227812 */ /* 0x040fe200078efcff */
[----:B------:R-:W-:Y:S01]  /*0a50*/  IMAD.MOV R16, RZ, RZ, -R12 ;  /* 0x000000ffff107224 */ /* 0x000fe200078e0a0c */
[C---:B------:R-:W-:Y:S01]  /*0a60*/  LOP3.LUT R35, R5.reuse, 0x4c, RZ, 0xfc, !PT ;  /* 0x0000004c05237812 */ /* 0x040fe200078efcff */
[C---:B------:R-:W-:Y:S01]  /*0a70*/  IMAD R11, R2.reuse, R6, R13 ;  /* 0x00000006020b7224 */ /* 0x040fe200078e020d */
[C---:B------:R-:W-:Y:S01]  /*0a80*/  LOP3.LUT R36, R5.reuse, 0x54, RZ, 0xfc, !PT ;  /* 0x0000005405247812 */ /* 0x040fe200078efcff */
[C---:B------:R-:W-:Y:S01]  /*0a90*/  IMAD R12, R2.reuse, R14, R17 ;  /* 0x0000000e020c7224 */ /* 0x040fe200078e0211 */
[----:B------:R-:W-:Y:S01]  /*0aa0*/  IABS R17, R22 ;  /* 0x0000001600117213 */ /* 0x000fe20000000000 */
[----:B------:R-:W-:Y:S01]  /*0ab0*/  IMAD.MOV.U32 R6, RZ, RZ, R15 ;  /* 0x000000ffff067224 */ /* 0x000fe200078e000f */
[----:B------:R-:W-:Y:S01]  /*0ac0*/  IABS R31, R35 ;  /* 0x00000023001f7213 */ /* 0x000fe20000000000 */
[----:B------:R-:W-:Y:S01]  /*0ad0*/  IMAD R13, R2, R16, R19 ;  /* 0x00000010020d7224 */ /* 0x000fe200078e0213 */
[C---:B------:R-:W-:Y:S01]  /*0ae0*/  LOP3.LUT R37, R5.reuse, 0x58, RZ, 0xfc, !PT ;  /* 0x0000005805257812 */ /* 0x040fe200078efcff */
[----:B------:R-:W-:Y:S01]  /*0af0*/  @!P4 IMAD.IADD R8, R8, 0x1, -R2 ;  /* 0x000000010808c824 */ /* 0x000fe200078e0a02 */
[----:B------:R-:W-:Y:S01]  /*0b00*/  ISETP.GE.AND P4, PT, R18, RZ, PT ;  /* 0x000000ff1200720c */ /* 0x000fe20003f86270 */
[----:B------:R-:W-:Y:S01]  /*0b10*/  @!P3 IMAD.MOV R6, RZ, RZ, -R6 ;  /* 0x000000ffff06b224 */ /* 0x000fe200078e0a06 */
[C---:B------:R-:W-:Y:S01]  /*0b20*/  ISETP.GT.U32.AND P3, PT, R2.reuse, R12, PT ;  /* 0x0000000c0200720c */ /* 0x040fe20003f64070 */
[----:B------:R-:W-:Y:S01]  /*0b30*/  @!P5 IMAD.MOV R7, RZ, RZ, -R7 ;  /* 0x000000ffff07d224 */ /* 0x000fe200078e0a07 */
[C---:B------:R-:W-:Y:S01]  /*0b40*/  ISETP.GT.U32.AND P5, PT, R2.reuse, R11, PT ;  /* 0x0000000b0200720c */ /* 0x040fe20003fa4070 */
[----:B------:R-:W-:Y:S01]  /*0b50*/  @!P6 IMAD.MOV R8, RZ, RZ, -R8 ;  /* 0x000000ffff08e224 */ /* 0x000fe200078e0a08 */
[----:B------:R-:W-:Y:S01]  /*0b60*/  ISETP.GT.U32.AND P6, PT, R2, R13, PT ;  /* 0x0000000d0200720c */ /* 0x000fe20003fc4070 */
[----:B------:R-:W-:Y:S01]  /*0b70*/  IMAD.HI.U32 R14, R4, R17, RZ ;  /* 0x00000011040e7227 */ /* 0x000fe200078e00ff */
[----:B------:R-:W-:-:S02]  /*0b80*/  LOP3.LUT R18, R5, 0x1c, RZ, 0xfc, !PT ;  /* 0x0000001c05127812 */ /* 0x000fc400078efcff */
[----:B------:R-:W-:Y:S01]  /*0b90*/  LOP3.LUT R38, R5, 0x68, RZ, 0xfc, !PT ;  /* 0x0000006805267812 */ /* 0x000fe200078efcff */
[----:B------:R-:W-:Y:S01]  /*0ba0*/  IMAD.MOV R14, RZ, RZ, -R14 ;  /* 0x000000ffff0e7224 */ /* 0x000fe200078e0a0e */
[----:B------:R-:W-:Y:S01]  /*0bb0*/  IABS R15, R18 ;  /* 0x00000012000f7213 */ /* 0x000fe20000000000 */
[--C-:B------:R-:W-:Y:S01]  /*0bc0*/  @!P1 IMAD.IADD R9, R9, 0x1, -R2.reuse ;  /* 0x0000000109099824 */ /* 0x100fe200078e0a02 */
[----:B------:R-:W-:Y:S01]  /*0bd0*/  IABS R39, R38 ;  /* 0x0000002600277213 */ /* 0x000fe20000000000 */
[--C-:B------:R-:W-:Y:S01]  /*0be0*/  @!P3 IMAD.IADD R12, R12, 0x1, -R2.reuse ;  /* 0x000000010c0cb824 */ /* 0x100fe200078e0a02 */
[----:B------:R-:W-:Y:S01]  /*0bf0*/  LOP3.LUT R42, R5, 0x70, RZ, 0xfc, !PT ;  /* 0x00000070052a7812 */ /* 0x000fe200078efcff */
[C---:B------:R-:W-:Y:S01]  /*0c00*/  IMAD R14, R2.reuse, R14, R17 ;  /* 0x0000000e020e7224 */ /* 0x040fe200078e0211 */
[C---:B------:R-:W-:Y:S01]  /*0c10*/  ISETP.GT.U32.AND P1, PT, R2.reuse, R9, PT ;  /* 0x000000090200720c */ /* 0x040fe20003f24070 */
[----:B------:R-:W-:Y:S01]  /*0c20*/  IMAD.MOV.U32 R17, RZ, RZ, R15 ;  /* 0x000000ffff117224 */ /* 0x000fe200078e000f */
[----:B------:R-:W-:Y:S01]  /*0c30*/  IABS R41, R42 ;  /* 0x0000002a00297213 */ /* 0x000fe20000000000 */
[--C-:B------:R-:W-:Y:S01]  /*0c40*/  @!P5 IMAD.IADD R11, R11, 0x1, -R2.reuse ;  /* 0x000000010b0bd824 */ /* 0x100fe200078e0a02 */
[----:B------:R-:W-:Y:S01]  /*0c50*/  ISETP.GE.AND P5, PT, R21, RZ, PT ;  /* 0x000000ff1500720c */ /* 0x000fe20003fa6270 */
[----:B------:R-:W-:Y:S01]  /*0c60*/  @!P6 IMAD.IADD R13, R13, 0x1, -R2 ;  /* 0x000000010d0de824 */ /* 0x000fe200078e0a02 */
[----:B------:R-:W-:Y:S01]  /*0c70*/  ISETP.GT.U32.AND P6, PT, R2, R12, PT ;  /* 0x0000000c0200720c */ /* 0x000fe20003fc4070 */
[----:B------:R-:W-:Y:S01]  /*0c80*/  IMAD.HI.U32 R15, R4, R17, RZ ;  /* 0x00000011040f7227 */ /* 0x000fe200078e00ff */
[----:B------:R-:W-:-:S02]  /*0c90*/  ISETP.GT.U32.AND P3, PT, R2, R11, PT ;  /* 0x0000000b0200720c */ /* 0x000fc40003f64070 */
[----:B------:R-:W-:Y:S01]  /*0ca0*/  IABS R21, R24 ;  /* 0x0000001800157213 */ /* 0x000fe20000000000 */
[----:B------:R-:W-:Y:S01]  /*0cb0*/  IMAD.MOV R15, RZ, RZ, -R15 ;  /* 0x000000ffff0f7224 */ /* 0x000fe200078e0a0f */
[----:B------:R-:W-:Y:S01]  /*0cc0*/  LOP3.LUT R40, R5, 0x6c, RZ, 0xfc, !PT ;  /* 0x0000006c05287812 */ /* 0x000fe200078efcff */
[--C-:B------:R-:W-:Y:S01]  /*0cd0*/  @!P1 IMAD.IADD R9, R9, 0x1, -R2.reuse ;  /* 0x0000000109099824 */ /* 0x100fe200078e0a02 */
[----:B------:R-:W-:Y:S01]  /*0ce0*/  ISETP.GE.AND P1, PT, R20, RZ, PT ;  /* 0x000000ff1400720c */ /* 0x000fe20003f26270 */
[C---:B------:R-:W-:Y:S01]  /*0cf0*/  IMAD R15, R2.reuse, R15, R17 ;  /* 0x0000000f020f7224 */ /* 0x040fe200078e0211 */
[----:B------:R-:W-:Y:S01]  /*0d00*/  LOP3.LUT R20, R5, 0x20, RZ, 0xfc, !PT ;  /* 0x0000002005147812 */ /* 0x000fe200078efcff */
[----:B------:R-:W-:Y:S01]  /*0d10*/  @!P0 IMAD.MOV R9, RZ, RZ, -R9 ;  /* 0x000000ffff098224 */ /* 0x000fe200078e0a09 */
[----:B------:R-:W-:Y:S01]  /*0d20*/  ISETP.GT.U32.AND P0, PT, R2, R13, PT ;  /* 0x0000000d0200720c */ /* 0x000fe20003f04070 */
[--C-:B------:R-:W-:Y:S01]  /*0d30*/  @!P6 IMAD.IADD R12, R12, 0x1, -R2.reuse ;  /* 0x000000010c0ce824 */ /* 0x100fe200078e0a02 */
[C---:B------:R-:W-:Y:S01]  /*0d40*/  ISETP.GT.U32.AND P6, PT, R2.reuse, R15, PT ;  /* 0x0000000f0200720c */ /* 0x040fe20003fc4070 */
[----:B------:R-:W-:Y:S01]  /*0d50*/  @!P3 IMAD.IADD R11, R11, 0x1, -R2 ;  /* 0x000000010b0bb824 */ /* 0x000fe200078e0a02 */
[----:B------:R-:W-:Y:S01]  /*0d60*/  ISETP.GT.U32.AND P3, PT, R2, R14, PT ;  /* 0x0000000e0200720c */ /* 0x000fe20003f64070 */
[----:B------:R-:W-:Y:S01]  /*0d70*/  IMAD.HI.U32 R17, R4, R21, RZ ;  /* 0x0000001504117227 */ /* 0x000fe200078e00ff */
[----:B------:R-:W-:-:S02]  /*0d80*/  IABS R19, R20 ;  /* 0x0000001400137213 */ /* 0x000fc40000000000 */
[C---:B------:R-:W-:Y:S01]  /*0d90*/  LOP3.LUT R44, R5.reuse, 0x74, RZ, 0xfc, !PT ;  /* 0x00000074052c7812 */ /* 0x040fe200078efcff */
[----:B------:R-:W-:Y:S01]  /*0da0*/  @!P4 IMAD.MOV R11, RZ, RZ, -R11 ;  /* 0x000000ffff0bc224 */ /* 0x000fe200078e0a0b */
[C---:B------:R-:W-:Y:S01]  /*0db0*/  LOP3.LUT R49, R5.reuse, 0x80, RZ, 0xfc, !PT ;  /* 0x0000008005317812 */ /* 0x040fe200078efcff */
[----:B------:R-:W-:Y:S01]  /*0dc0*/  IMAD.HI.U32 R16, R4, R19, RZ ;  /* 0x0000001304107227 */ /* 0x000fe200078e00ff */
[----:B------:R-:W-:Y:S02]  /*0dd0*/  IABS R43, R44 ;  /* 0x0000002c002b7213 */ /* 0x000fe40000000000 */
[----:B------:R-:W-:Y:S01]  /*0de0*/  LOP3.LUT R48, R5, 0x7c, RZ, 0xfc, !PT ;  /* 0x0000007c05307812 */ /* 0x000fe200078efcff */
[--C-:B------:R-:W-:Y:S01]  /*0df0*/  @!P6 IMAD.IADD R15, R15, 0x1, -R2.reuse ;  /* 0x000000010f0fe824 */ /* 0x100fe200078e0a02 */
[----:B------:R-:W-:Y:S01]  /*0e00*/  LOP3.LUT R46, R5, 0x78, RZ, 0xfc, !PT ;  /* 0x00000078052e7812 */ /* 0x000fe200078efcff */
[----:B------:R-:W-:Y:S01]  /*0e10*/  @!P3 IMAD.IADD R14, R14, 0x1, -R2 ;  /* 0x000000010e0eb824 */ /* 0x000fe200078e0a02 */
[----:B------:R-:W-:Y:S01]  /*0e20*/  ISETP.GE.AND P3, PT, R18, RZ, PT ;  /* 0x000000ff1200720c */ /* 0x000fe20003f66270 */
[----:B------:R-:W-:Y:S01]  /*0e30*/  IMAD.HI.U32 R18, R4, R23, RZ ;  /* 0x0000001704127227 */ /* 0x000fe200078e00ff */
[----:B------:R-:W-:-:S02]  /*0e40*/  ISETP.GT.U32.AND P6, PT, R2, R15, PT ;  /* 0x0000000f0200720c */ /* 0x000fc40003fc4070 */
[C---:B------:R-:W-:Y:S01]  /*0e50*/  ISETP.GT.U32.AND P4, PT, R2.reuse, R14, PT ;  /* 0x0000000e0200720c */ /* 0x040fe20003f84070 */
[----:B------:R-:W-:Y:S01]  /*0e60*/  IMAD.MOV R18, RZ, RZ, -R18 ;  /* 0x000000ffff127224 */ /* 0x000fe200078e0a12 */
[----:B------:R-:W-:Y:S01]  /*0e70*/  IABS R45, R46 ;  /* 0x0000002e002d7213 */ /* 0x000fe20000000000 */
[----:B------:R-:W-:Y:S01]  /*0e80*/  IMAD.MOV R16, RZ, RZ, -R16 ;  /* 0x000000ffff107224 */ /* 0x000fe200078e0a10 */
[C---:B------:R-:W-:Y:S01]  /*0e90*/  LOP3.LUT R50, R5.reuse, 0x84, RZ, 0xfc, !PT ;  /* 0x0000008405327812 */ /* 0x040fe200078efcff */
[C---:B------:R-:W-:Y:S01]  /*0ea0*/  IMAD R18, R2.reuse, R18, R23 ;  /* 0x0000001202127224 */ /* 0x040fe200078e0217 */
[----:B------:R-:W-:Y:S01]  /*0eb0*/  IABS R23, R26 ;  /* 0x0000001a00177213 */ /* 0x000fe20000000000 */
[C---:B------:R-:W-:Y:S01]  /*0ec0*/  IMAD R16, R2.reuse, R16, R19 ;  /* 0x0000001002107224 */ /* 0x040fe200078e0213 */
[C---:B------:R-:W-:Y:S01]  /*0ed0*/  LOP3.LUT R51, R5.reuse, 0x88, RZ, 0xfc, !PT ;  /* 0x0000008805337812 */ /* 0x040fe200078efcff */
[----:B------:R-:W-:Y:S01]  /*0ee0*/  IMAD.MOV R17, RZ, RZ, -R17 ;  /* 0x000000ffff117224 */ /* 0x000fe200078e0a11 */
[----:B------:R-:W-:Y:S01]  /*0ef0*/  LOP3.LUT R53, R5, 0x90, RZ, 0xfc, !PT ;  /* 0x0000009005357812 */ /* 0x000fe200078efcff */
[--C-:B------:R-:W-:Y:S01]  /*0f00*/  @!P6 IMAD.IADD R15, R15, 0x1, -R2.reuse ;  /* 0x000000010f0fe824 */ /* 0x100fe200078e0a02 */
[----:B------:R-:W-:Y:S01]  /*0f10*/  ISETP.GT.U32.AND P6, PT, R2, R18, PT ;  /* 0x000000120200720c */ /* 0x000fe20003fc4070 */
[----:B------:R-:W-:Y:S01]  /*0f20*/  @!P0 IMAD.IADD R13, R13, 0x1, -R2 ;  /* 0x000000010d0d8824 */ /* 0x000fe200078e0a02 */
[----:B------:R-:W-:Y:S01]  /*0f30*/  ISETP.GE.AND P0, PT, R22, RZ, PT ;  /* 0x000000ff1600720c */ /* 0x000fe20003f06270 */
[C---:B------:R-:W-:Y:S01]  /*0f40*/  IMAD R17, R2.reuse, R17, R21 ;  /* 0x0000001102117224 */ /* 0x040fe200078e0215 */
[----:B------:R-:W-:Y:S01]  /*0f50*/  LOP3.LUT R22, R5, 0x2c, RZ, 0xfc, !PT ;  /* 0x0000002c05167812 */ /* 0x000fe200078efcff */
[----:B------:R-:W-:Y:S01]  /*0f60*/  @!P1 IMAD.MOV R12, RZ, RZ, -R12 ;  /* 0x000000ffff0c9224 */ /* 0x000fe200078e0a0c */
[C---:B------:R-:W-:Y:S01]  /*0f70*/  ISETP.GT.U32.AND P1, PT, R2.reuse, R16, PT ;  /* 0x000000100200720c */ /* 0x040fe20003f24070 */
[----:B------:R-:W-:Y:S01]  /*0f80*/  @!P5 IMAD.MOV R13, RZ, RZ, -R13 ;  /* 0x000000ffff0dd224 */ /* 0x000fe200078e0a0d */
[----:B------:R-:W-:Y:S01]  /*0f90*/  ISETP.GT.U32.AND P5, PT, R2, R17, PT ;  /* 0x000000110200720c */ /* 0x000fe20003fa4070 */
[----:B------:R-:W-:Y:S01]  /*0fa0*/  @!P4 IMAD.IADD R14, R14, 0x1, -R2 ;  /* 0x000000010e0ec824 */ /* 0x000fe200078e0a02 */
[----:B------:R-:W-:Y:S01]  /*0fb0*/  ISETP.GE.AND P4, PT, R20, RZ, PT ;  /* 0x000000ff1400720c */ /* 0x000fe20003f86270 */
[----:B------:R-:W-:Y:S01]  /*0fc0*/  IMAD.HI.U32 R20, R4, R23, RZ ;  /* 0x0000001704147227 */ /* 0x000fe200078e00ff */
[----:B------:R-:W-:-:S02]  /*0fd0*/  IABS R21, R22 ;  /* 0x0000001600157213 */ /* 0x000fc40000000000 */
[----:B------:R-:W-:Y:S01]  /*0fe0*/  IABS R47, R51 ;  /* 0x00000033002f7213 */ /* 0x000fe20000000000 */
[----:B------:R-:W-:Y:S01]  /*0ff0*/  @!P6 IMAD.IADD R18, R18, 0x1, -R2 ;  /* 0x000000011212e824 */ /* 0x000fe200078e0a02 */
        /* <DEDUP_REMOVED lines=8> */
[----:B------:R-:W-:Y:S01]  /*1080*/  ISETP.GT.U32.AND P5, PT, R2, R16, PT ;  /* 0x000000100200720c */ /* 0x000fe20003fa4070 */
[----:B------:R-:W-:Y:S01]  /*1090*/  IMAD.HI.U32 R19, R4, R21, RZ ;  /* 0x0000001504137227 */ /* 0x000fe200078e00ff */
[----:B------:R-:W-:-:S02]  /*10a0*/  LOP3.LUT R24, R5, 0x34, RZ, 0xfc, !PT ;  /* 0x0000003405187812 */ /* 0x000fc400078efcff */
[C---:B------:R-:W-:Y:S01]  /*10b0*/  LOP3.LUT R56, R5.reuse, 0xb0, RZ, 0xfc, !PT ;  /* 0x000000b005387812 */ /* 0x040fe200078efcff */
[----:B------:R-:W-:Y:S01]  /*10c0*/  IMAD.MOV R19, RZ, RZ, -R19 ;  /* 0x000000ffff137224 */ /* 0x000fe200078e0a13 */
[----:B------:R-:W-:Y:S01]  /*10d0*/  IABS R57, R54 ;  /* 0x0000003600397213 */ /* 0x000fe20000000000 */
[----:B------:R-:W-:Y:S01]  /*10e0*/  @!P0 IMAD.MOV R14, RZ, RZ, -R14 ;  /* 0x000000ffff0e8224 */ /* 0x000fe200078e0a0e */
[----:B------:R-:W-:Y:S01]  /*10f0*/  ISETP.GT.U32.AND P0, PT, R2, R17, PT ;  /* 0x000000110200720c */ /* 0x000fe20003f04070 */
[--C-:B------:R-:W-:Y:S01]  /*1100*/  @!P6 IMAD.IADD R18, R18, 0x1, -R2.reuse ;  /* 0x000000011212e824 */ /* 0x100fe200078e0a02 */
[C---:B------:R-:W-:Y:S01]  /*1110*/  ISETP.GT.U32.AND P6, PT, R2.reuse, R20, PT ;  /* 0x000000140200720c */ /* 0x040fe20003fc4070 */
[----:B------:R-:W-:Y:S01]  /*1120*/  IMAD R19, R2, R19, R21 ;  /* 0x0000001302137224 */ /* 0x000fe200078e0215 */
[----:B------:R-:W-:Y:S01]  /*1130*/  IABS R59, R56 ;  /* 0x00000038003b7213 */ /* 0x000fe20000000000 */
[----:B------:R-:W-:Y:S01]  /*1140*/  @!P5 IMAD.IADD R16, R16, 0x1, -R2 ;  /* 0x000000011010d824 */ /* 0x000fe200078e0a02 */
[----:B------:R-:W-:Y:S01]  /*1150*/  LOP3.LUT R58, R5, 0xb4, RZ, 0xfc, !PT ;  /* 0x000000b4053a7812 */ /* 0x000fe200078efcff */
[----:B------:R-:W-:Y:S01]  /*1160*/  @!P3 IMAD.MOV R15, RZ, RZ, -R15 ;  /* 0x000000ffff0fb224 */ /* 0x000fe200078e0a0f */
[----:B------:R-:W-:Y:S01]  /*1170*/  ISETP.GT.U32.AND P5, PT, R2, R19, PT ;  /* 0x000000130200720c */ /* 0x000fe20003fa4070 */
[----:B------:R-:W-:Y:S01]  /*1180*/  IMAD.HI.U32 R23, R4, R29, RZ ;  /* 0x0000001d04177227 */ /* 0x000fe200078e00ff */
[----:B------:R-:W-:-:S02]  /*1190*/  ISETP.GE.AND P3, PT, R25, RZ, PT ;  /* 0x000000ff1900720c */ /* 0x000fc40003f66270 */
[----:B------:R-:W-:Y:S01]  /*11a0*/  IABS R25, R24 ;  /* 0x0000001800197213 */ /* 0x000fe20000000000 */
[--C-:B------:R-:W-:Y:S01]  /*11b0*/  @!P0 IMAD.IADD R17, R17, 0x1, -R2.reuse ;  /* 0x0000000111118824 */ /* 0x100fe200078e0a02 */
[----:B------:R-:W-:Y:S01]  /*11c0*/  ISETP.GE.AND P0, PT, R22, RZ, PT ;  /* 0x000000ff1600720c */ /* 0x000fe20003f06270 */
[--C-:B------:R-:W-:Y:S01]  /*11d0*/  @!P6 IMAD.IADD R20, R20, 0x1, -R2.reuse ;  /* 0x000000011414e824 */ /* 0x100fe200078e0a02 */
[----:B------:R-:W-:Y:S01]  /*11e0*/  IABS R22, R32 ;  /* 0x0000002000167213 */ /* 0x000fe20000000000 */
[----:B------:R-:W-:Y:S01]  /*11f0*/  IMAD.HI.U32 R21, R4, R25, RZ ;  /* 0x0000001904157227 */ /* 0x000fe200078e00ff */
[----:B------:R-:W-:Y:S02]  /*1200*/  IABS R61, R58 ;  /* 0x0000003a003d7213 */ /* 0x000fe40000000000 */
[----:B------:R-:W-:Y:S01]  /*1210*/  ISETP.GT.U32.AND P6, PT, R2, R20, PT ;  /* 0x000000140200720c */ /* 0x000fe20003fc4070 */
[----:B------:R-:W-:Y:S01]  /*1220*/  IMAD.MOV R21, RZ, RZ, -R21 ;  /* 0x000000ffff157224 */ /* 0x000fe200078e0a15 */
[----:B------:R-:W-:Y:S01]  /*1230*/  LOP3.LUT R60, R5, 0xb8, RZ, 0xfc, !PT ;  /* 0x000000b8053c7812 */ /* 0x000fe200078efcff */
[----:B------:R-:W-:Y:S01]  /*1240*/  @!P5 IMAD.IADD R19, R19, 0x1, -R2 ;  /* 0x000000011313d824 */ /* 0x000fe200078e0a02 */
[----:B------:R-:W-:Y:S01]  /*1250*/  ISETP.GE.AND P5, PT, R26, RZ, PT ;  /* 0x000000ff1a00720c */ /* 0x000fe20003fa6270 */
[----:B------:R-:W-:Y:S01]  /*1260*/  IMAD.MOV R23, RZ, RZ, -R23 ;  /* 0x000000ffff177224 */ /* 0x000fe200078e0a17 */
[C---:B------:R-:W-:Y:S01]  /*1270*/  LOP3.LUT R62, R5.reuse, 0xbc, RZ, 0xfc, !PT ;  /* 0x000000bc053e7812 */ /* 0x040fe200078efcff */
[C---:B------:R-:W-:Y:S01]  /*1280*/  IMAD R21, R2.reuse, R21, R25 ;  /* 0x0000001502157224 */ /* 0x040fe200078e0219 */
[----:B------:R-:W-:Y:S01]  /*1290*/  LOP3.LUT R64, R5, 0xc0, RZ, 0xfc, !PT ;  /* 0x000000c005407812 */ /* 0x000fe200078efcff */
[----:B------:R-:W-:Y:S01]  /*12a0*/  @!P4 IMAD.MOV R16, RZ, RZ, -R16 ;  /* 0x000000ffff10c224 */ /* 0x000fe200078e0a10 */
[C---:B------:R-:W-:Y:S01]  /*12b0*/  ISETP.GT.U32.AND P4, PT, R2.reuse, R19, PT ;  /* 0x000000130200720c */ /* 0x040fe20003f84070 */
[----:B------:R-:W-:Y:S01]  /*12c0*/  IMAD.MOV.U32 R25, RZ, RZ, R22 ;  /* 0x000000ffff197224 */ /* 0x000fe200078e0016 */
[----:B------:R-:W-:Y:S01]  /*12d0*/  IABS R63, R62 ;  /* 0x0000003e003f7213 */ /* 0x000fe20000000000 */
[----:B------:R-:W-:Y:S01]  /*12e0*/  IMAD R23, R2, R23, R29 ;  /* 0x0000001702177224 */ /* 0x000fe200078e021d */
[----:B------:R-:W-:Y:S01]  /*12f0*/  IABS R29, R34 ;  /* 0x00000022001d7213 */ /* 0x000fe20000000000 */
[----:B------:R-:W-:Y:S01]  /*1300*/  IMAD.HI.U32 R22, R4, R27, RZ ;  /* 0x0000001b04167227 */ /* 0x000fe200078e00ff */
[----:B------:R-:W-:-:S02]  /*1310*/  IABS R65, R64 ;  /* 0x0000004000417213 */ /* 0x000fc40000000000 */
[C---:B------:R-:W-:Y:S01]  /*1320*/  LOP3.LUT R66, R5.reuse, 0xcc, RZ, 0xfc, !PT ;  /* 0x000000cc05427812 */ /* 0x040fe200078efcff */
[----:B------:R-:W-:Y:S01]  /*1330*/  @!P6 IMAD.IADD R20, R20, 0x1, -R2 ;  /* 0x000000011414e824 */ /* 0x000fe200078e0a02 */
[----:B------:R-:W-:Y:S01]  /*1340*/  ISETP.GT.U32.AND P6, PT, R2, R23, PT ;  /* 0x000000170200720c */ /* 0x000fe20003fc4070 */
[----:B------:R-:W-:Y:S01]  /*1350*/  IMAD.MOV R22, RZ, RZ, -R22 ;  /* 0x000000ffff167224 */ /* 0x000fe200078e0a16 */
[----:B------:R-:W-:Y:S01]  /*1360*/  LOP3.LUT R68, R5, 0xd0, RZ, 0xfc, !PT ;  /* 0x000000d005447812 */ /* 0x000fe200078efcff */
[----:B------:R-:W-:Y:S01]  /*1370*/  @!P3 IMAD.MOV R18, RZ, RZ, -R18 ;  /* 0x000000ffff12b224 */ /* 0x000fe200078e0a12 */
[----:B------:R-:W-:Y:S01]  /*1380*/  ISETP.GE.AND P3, PT, R24, RZ, PT ;  /* 0x000000ff1800720c */ /* 0x000fe20003f66270 */
[----:B------:R-:W-:Y:S01]  /*1390*/  IMAD R22, R2, R22, R27 ;  /* 0x0000001602167224 */ /* 0x000fe200078e021b */
[----:B------:R-:W-:Y:S01]  /*13a0*/  IABS R27, R33 ;  /* 0x00000021001b7213 */ /* 0x000fe20000000000 */
[----:B------:R-:W-:Y:S01]  /*13b0*/  @!P4 IMAD.IADD R19, R19, 0x1, -R2 ;  /* 0x000000011313c824 */ /* 0x000fe200078e0a02 */
[----:B------:R-:W-:Y:S01]  /*13c0*/  IABS R71, R66 ;  /* 0x0000004200477213 */ /* 0x000fe20000000000 */
[----:B------:R-:W-:Y:S01]  /*13d0*/  IMAD.HI.U32 R24, R4, R25, RZ ;  /* 0x0000001904187227 */ /* 0x000fe200078e00ff */
[----:B------:R-:W-:-:S02]  /*13e0*/  ISETP.GT.U32.AND P4, PT, R2, R22, PT ;  /* 0x000000160200720c */ /* 0x000fc40003f84070 */
[----:B------:R-:W-:Y:S01]  /*13f0*/  IABS R73, R68 ;  /* 0x0000004400497213 */ /* 0x000fe20000000000 */
[----:B------:R-:W-:Y:S01]  /*1400*/  @!P1 IMAD.MOV R17, RZ, RZ, -R17 ;  /* 0x000000ffff119224 */ /* 0x000fe200078e0a11 */
[C---:B------:R-:W-:Y:S01]  /*1410*/  ISETP.GT.U32.AND P1, PT, R2.reuse, R21, PT ;  /* 0x000000150200720c */ /* 0x040fe20003f24070 */
[----:B------:R-:W-:Y:S01]  /*1420*/  @!P6 IMAD.IADD R23, R23, 0x1, -R2 ;  /* 0x000000011717e824 */ /* 0x000fe200078e0a02 */
[----:B------:R-:W-:Y:S01]  /*1430*/  LOP3.LUT R70, R5, 0xd4, RZ, 0xfc, !PT ;  /* 0x000000d405467812 */ /* 0x000fe200078efcff */
[----:B------:R-:W-:Y:S02]  /*1440*/  IMAD.MOV R24, RZ, RZ, -R24 ;  /* 0x000000ffff187224 */ /* 0x000fe400078e0a18 */
[----:B------:R-:W-:Y:S01]  /*1450*/  @!P0 IMAD.MOV R19, RZ, RZ, -R19 ;  /* 0x000000ffff138224 */ /* 0x000fe200078e0a13 */
[C---:B------:R-:W-:Y:S01]  /*1460*/  ISETP.GT.U32.AND P6, PT, R2.reuse, R23, PT ;  /* 0x000000170200720c */ /* 0x040fe20003fc4070 */
[----:B------:R-:W-:Y:S01]  /*1470*/  IMAD R24, R2, R24, R25 ;  /* 0x0000001802187224 */ /* 0x000fe200078e0219 */
[----:B------:R-:W-:Y:S01]  /*1480*/  IABS R75, R70 ;  /* 0x00000046004b7213 */ /* 0x000fe20000000000 */
[----:B------:R-:W-:-:S04]  /*1490*/  IMAD.HI.U32 R25, R4, R27, RZ ;  /* 0x0000001b04197227 */ /* 0x000fc800078e00ff */
[--C-:B------:R-:W-:Y:S02]  /*14a0*/  @!P4 IMAD.IADD R22, R22, 0x1, -R2.reuse ;  /* 0x000000011616c824 */ /* 0x100fe400078e0a02 */
[----:B------:R-:W-:Y:S02]  /*14b0*/  IMAD.MOV R25, RZ, RZ, -R25 ;  /* 0x000000ffff197224 */ /* 0x000fe400078e0a19 */
[--C-:B------:R-:W-:Y:S01]  /*14c0*/  @!P1 IMAD.IADD R21, R21, 0x1, -R2.reuse ;  /* 0x0000000115159824 */ /* 0x100fe200078e0a02 */
[C---:B------:R-:W-:Y:S01]  /*14d0*/  ISETP.GT.U32.AND P0, PT, R2.reuse, R22, PT ;  /* 0x000000160200720c */ /* 0x040fe20003f04070 */
[----:B------:R-:W-:Y:S01]  /*14e0*/  IMAD R25, R2, R25, R27 ;  /* 0x0000001902197224 */ /* 0x000fe200078e021b */
[----:B------:R-:W-:Y:S01]  /*14f0*/  ISETP.GE.AND P1, PT, R28, RZ, PT ;  /* 0x000000ff1c00720c */ /* 0x000fe20003f26270 */
[----:B------:R-:W-:Y:S01]  /*1500*/  @!P6 IMAD.IADD R23, R23, 0x1, -R2 ;  /* 0x000000011717e824 */ /* 0x000fe200078e0a02 */
[----:B------:R-:W-:Y:S01]  /*1510*/  ISETP.GT.U32.AND P4, PT, R2, R21, PT ;  /* 0x000000150200720c */ /* 0x000fe20003f84070 */
[----:B------:R-:W-:Y:S01]  /*1520*/  IMAD.HI.U32 R26, R4, R29, RZ ;  /* 0x0000001d041a7227 */ /* 0x000fe200078e00ff */
[----:B------:R-:W-:-:S03]  /*1530*/  ISETP.GT.U32.AND P6, PT, R2, R25, PT ;  /* 0x000000190200720c */ /* 0x000fc60003fc4070 */
[----:B------:R-:W-:Y:S01]  /*1540*/  @!P5 IMAD.MOV R20, RZ, RZ, -R20 ;  /* 0x000000ffff14d224 */ /* 0x000fe200078e0a14 */
[----:B------:R-:W-:Y:S01]  /*1550*/  ISETP.GT.U32.AND P5, PT, R2, R24, PT ;  /* 0x000000180200720c */ /* 0x000fe20003fa4070 */
[----:B------:R-:W-:Y:S02]  /*1560*/  IMAD.MOV R26, RZ, RZ, -R26 ;  /* 0x000000ffff1a7224 */ /* 0x000fe400078e0a1a */
[--C-:B------:R-:W-:Y:S01]  /*1570*/  @!P0 IMAD.IADD R22, R22, 0x1, -R2.reuse ;  /* 0x0000000116168824 */ /* 0x100fe200078e0a02 */
[----:B------:R-:W-:Y:S01]  /*1580*/  ISETP.GE.AND P0, PT, R32, RZ, PT ;  /* 0x000000ff2000720c */ /* 0x000fe20003f06270 */
[----:B------:R-:W-:Y:S01]  /*1590*/  IMAD R26, R2, R26, R29 ;  /* 0x0000001a021a7224 */ /* 0x000fe200078e021d */
[----:B------:R-:W-:Y:S01]  /*15a0*/  LOP3.LUT R32, R5, 0x50, RZ, 0xfc, !PT ;  /* 0x0000005005207812 */ /* 0x000fe200078efcff */
[--C-:B------:R-:W-:Y:S01]  /*15b0*/  @!P4 IMAD.IADD R21, R21, 0x1, -R2.reuse ;  /* 0x000000011515c824 */ /* 0x100fe200078e0a02 */
[----:B------:R-:W-:Y:S01]  /*15c0*/  ISETP.GE.AND P4, PT, R30, RZ, PT ;  /* 0x000000ff1e00720c */ /* 0x000fe20003f86270 */
[----:B------:R-:W-:Y:S01]  /*15d0*/  @!P6 IMAD.IADD R25, R25, 0x1, -R2 ;  /* 0x000000011919e824 */ /* 0x000fe200078e0a02 */
[----:B------:R-:W-:Y:S01]  /*15e0*/  IABS R29, R32 ;  /* 0x00000020001d7213 */ /* 0x000fe20000000000 */
[----:B------:R-:W-:-:S04]  /*15f0*/  IMAD.HI.U32 R27, R4, R31, RZ ;  /* 0x0000001f041b7227 */ /* 0x000fc800078e00ff */
[----:B------:R-:W-:Y:S01]  /*1600*/  @!P3 IMAD.MOV R21, RZ, RZ, -R21 ;  /* 0x000000ffff15b224 */ /* 0x000fe200078e0a15 */
[C---:B------:R-:W-:Y:S01]  /*1610*/  ISETP.GT.U32.AND P3, PT, R2.reuse, R26, PT ;  /* 0x0000001a0200720c */ /* 0x040fe20003f64070 */
[----:B------:R-:W-:Y:S01]  /*1620*/  @!P1 IMAD.MOV R22, RZ, RZ, -R22 ;  /* 0x000000ffff169224 */ /* 0x000fe200078e0a16 */
[----:B------:R-:W-:Y:S01]  /*1630*/  ISETP.GT.U32.AND P1, PT, R2, R25, PT ;  /* 0x000000190200720c */ /* 0x000fe20003f24070 */
[----:B------:R-:W-:Y:S02]  /*1640*/  IMAD.MOV R27, RZ, RZ, -R27 ;  /* 0x000000ffff1b7224 */ /* 0x000fe400078e0a1b */
[----:B------:R-:W-:-:S04]  /*1650*/  IMAD.HI.U32 R28, R4, R29, RZ ;  /* 0x0000001d041c7227 */ /* 0x000fc800078e00ff */
[----:B------:R-:W-:Y:S01]  /*1660*/  @!P5 IMAD.IADD R24, R24, 0x1, -R2 ;  /* 0x000000011818d824 */ /* 0x000fe200078e0a02 */
[----:B------:R-:W-:Y:S01]  /*1670*/  ISETP.GE.AND P5, PT, R33, RZ, PT ;  /* 0x000000ff2100720c */ /* 0x000fe20003fa6270 */
[C---:B------:R-:W-:Y:S01]  /*1680*/  IMAD R27, R2.reuse, R27, R31 ;  /* 0x0000001b021b7224 */ /* 0x040fe200078e021f */
[----:B------:R-:W-:Y:S01]  /*1690*/  IABS R31, R36 ;  /* 0x00000024001f7213 */ /* 0x000fe20000000000 */
[----:B------:R-:W-:Y:S01]  /*16a0*/  IMAD.MOV R28, RZ, RZ, -R28 ;  /* 0x000000ffff1c7224 */ /* 0x000fe200078e0a1c */
[C---:B------:R-:W-:Y:S01]  /*16b0*/  ISETP.GT.U32.AND P6, PT, R2.reuse, R24, PT ;  /* 0x000000180200720c */ /* 0x040fe20003fc4070 */
[----:B------:R-:W-:Y:S01]  /*16c0*/  @!P4 IMAD.MOV R23, RZ, RZ, -R23 ;  /* 0x000000ffff17c224 */ /* 0x000fe200078e0a17 */
[C---:B------:R-:W-:Y:S01]  /*16d0*/  ISETP.GT.U32.AND P4, PT, R2.reuse, R27, PT ;  /* 0x0000001b0200720c */ /* 0x040fe20003f84070 */
[----:B------:R-:W-:Y:S01]  /*16e0*/  IMAD R28, R2, R28, R29 ;  /* 0x0000001c021c7224 */ /* 0x000fe200078e021d */
[----:B------:R-:W-:Y:S01]  /*16f0*/  IABS R33, R37 ;  /* 0x0000002500217213 */ /* 0x000fe20000000000 */
[----:B------:R-:W-:-:S02]  /*1700*/  @!P1 IMAD.IADD R25, R25, 0x1, -R2 ;  /* 0x0000000119199824 */ /* 0x000fc400078e0a02 */
[----:B------:R-:W-:Y:S01]  /*1710*/  @!P3 IMAD.IADD R26, R26, 0x1, -R2 ;  /* 0x000000011a1ab824 */ /* 0x000fe200078e0a02 */
[----:B------:R-:W-:Y:S01]  /*1720*/  ISETP.GT.U32.AND P1, PT, R2, R28, PT ;  /* 0x0000001c0200720c */ /* 0x000fe20003f24070 */
[----:B------:R-:W-:-:S03]  /*1730*/  IMAD.HI.U32 R29, R4, R31, RZ ;  /* 0x0000001f041d7227 */ /* 0x000fc600078e00ff */
[----:B------:R-:W-:Y:S01]  /*1740*/  ISETP.GT.U32.AND P3, PT, R2, R26, PT ;  /* 0x0000001a0200720c */ /* 0x000fe20003f64070 */
[--C-:B------:R-:W-:Y:S01]  /*1750*/  @!P6 IMAD.IADD R24, R24, 0x1, -R2.reuse ;  /* 0x000000011818e824 */ /* 0x100fe200078e0a02 */
[----:B------:R-:W-:Y:S01]  /*1760*/  ISETP.GE.AND P6, PT, R34, RZ, PT ;  /* 0x000000ff2200720c */ /* 0x000fe20003fc6270 */
[----:B------:R-:W-:Y:S01]  /*1770*/  IMAD.MOV R29, RZ, RZ, -R29 ;  /* 0x000000ffff1d7224 */ /* 0x000fe200078e0a1d */
[----:B------:R-:W-:Y:S01]  /*1780*/  LOP3.LUT R34, R5, 0x5c, RZ, 0xfc, !PT ;  /* 0x0000005c05227812 */ /* 0x000fe200078efcff */
[--C-:B------:R-:W-:Y:S01]  /*1790*/  @!P4 IMAD.IADD R27, R27, 0x1, -R2.reuse ;  /* 0x000000011b1bc824 */ /* 0x100fe200078e0a02 */
[----:B------:R-:W-:Y:S01]  /*17a0*/  ISETP.GE.AND P4, PT, R35, RZ, PT ;  /* 0x000000ff2300720c */ /* 0x000fe20003f86270 */
[----:B------:R-:W-:Y:S01]  /*17b0*/  IMAD R29, R2, R29, R31 ;  /* 0x0000001d021d7224 */ /* 0x000fe200078e021f */
[----:B------:R-:W-:Y:S01]  /*17c0*/  IABS R35, R34 ;  /* 0x0000002200237213 */ /* 0x000fe20000000000 */
[----:B------:R-:W-:Y:S01]  /*17d0*/  @!P1 IMAD.IADD R28, R28, 0x1, -R2 ;  /* 0x000000011c1c9824 */ /* 0x000fe200078e0a02 */
[----:B------:R-:W-:Y:S01]  /*17e0*/  ISETP.GT.U32.AND P1, PT, R2, R27, PT ;  /* 0x0000001b0200720c */ /* 0x000fe20003f24070 */
[----:B------:R-:W-:-:S04]  /*17f0*/  IMAD.HI.U32 R30, R4, R33, RZ ;  /* 0x00000021041e7227 */ /* 0x000fc800078e00ff */
[----:B------:R-:W-:Y:S01]  /*1800*/  @!P3 IMAD.IADD R26, R26, 0x1, -R2 ;  /* 0x000000011a1ab824 */ /* 0x000fe200078e0a02 */
[----:B------:R-:W-:Y:S01]  /*1810*/  ISETP.GT.U32.AND P3, PT, R2, R29, PT ;  /* 0x0000001d0200720c */ /* 0x000fe20003f64070 */
[----:B------:R-:W-:-:S04]  /*1820*/  IMAD.HI.U32 R31, R4, R35, RZ ;  /* 0x00000023041f7227 */ /* 0x000fc800078e00ff */
[----:B------:R-:W-:Y:S02]  /*1830*/  IMAD.MOV R30, RZ, RZ, -R30 ;  /* 0x000000ffff1e7224 */ /* 0x000fe400078e0a1e */
[----:B------:R-:W-:Y:S02]  /*1840*/  IMAD.MOV R31, RZ, RZ, -R31 ;  /* 0x000000ffff1f7224 */ /* 0x000fe400078e0a1f */
[----:B------:R-:W-:Y:S01]  /*1850*/  IMAD R30, R2, R30, R33 ;  /* 0x0000001e021e7224 */ /* 0x000fe200078e0221 */
[----:B------:R-:W-:Y:S01]  /*1860*/  LOP3.LUT R33, R5, 0x60, RZ, 0xfc, !PT ;  /* 0x0000006005217812 */ /* 0x000fe200078efcff */
[----:B------:R-:W-:Y:S01]  /*1870*/  @!P1 IMAD.IADD R27, R27, 0x1, -R2 ;  /* 0x000000011b1b9824 */ /* 0x000fe200078e0a02 */
[----:B------:R-:W-:Y:S01]  /*1880*/  ISETP.GE.AND P1, PT, R36, RZ, PT ;  /* 0x000000ff2400720c */ /* 0x000fe20003f26270 */
[C---:B------:R-:W-:Y:S01]  /*1890*/  IMAD R31, R2.reuse, R31, R35 ;  /* 0x0000001f021f7224 */ /* 0x040fe200078e0223 */
[----:B------:R-:W-:Y:S01]  /*18a0*/  LOP3.LUT R36, R5, 0x64, RZ, 0xfc, !PT ;  /* 0x0000006405247812 */ /* 0x000fe200078efcff */
[----:B------:R-:W-:Y:S01]  /*18b0*/  @!P0 IMAD.MOV R24, RZ, RZ, -R24 ;  /* 0x000000ffff188224 */ /* 0x000fe200078e0a18 */
[C---:B------:R-:W-:Y:S01]  /*18c0*/  ISETP.GT.U32.AND P0, PT, R2.reuse, R28, PT ;  /* 0x0000001c0200720c */ /* 0x040fe20003f04070 */
[----:B------:R-:W-:Y:S01]  /*18d0*/  @!P6 IMAD.MOV R26, RZ, RZ, -R26 ;  /* 0x000000ffff1ae224 */ /* 0x000fe200078e0a1a */
[C---:B------:R-:W-:Y:S01]  /*18e0*/  ISETP.GT.U32.AND P6, PT, R2.reuse, R30, PT ;  /* 0x0000001e0200720c */ /* 0x040fe20003fc4070 */
[----:B------:R-:W-:Y:S01]  /*18f0*/  @!P3 IMAD.IADD R29, R29, 0x1, -R2 ;  /* 0x000000011d1db824 */ /* 0x000fe200078e0a02 */
[----:B------:R-:W-:Y:S01]  /*1900*/  IABS R35, R33 ;  /* 0x0000002100237213 */ /* 0x000fe20000000000 */
[----:B------:R-:W-:Y:S01]  /*1910*/  @!P4 IMAD.MOV R27, RZ, RZ, -R27 ;  /* 0x000000ffff1bc224 */ /* 0x000fe200078e0a1b */
[C---:B------:R-:W-:Y:S01]  /*1920*/  ISETP.GT.U32.AND P4, PT, R2.reuse, R31, PT ;  /* 0x0000001f0200720c */ /* 0x040fe20003f84070 */
[----:B------:R-:W-:Y:S01]  /*1930*/  @!P5 IMAD.MOV R25, RZ, RZ, -R25 ;  /* 0x000000ffff19d224 */ /* 0x000fe200078e0a19 */
[----:B------:R-:W-:Y:S01]  /*1940*/  ISETP.GT.U32.AND P3, PT, R2, R29, PT ;  /* 0x0000001d0200720c */ /* 0x000fe20003f64070 */
[----:B------:R-:W-:Y:S01]  /*1950*/  IMAD R74, R10, 0x100, R168 ;  /* 0x000001000a4a7824 */ /* 0x000fe200078e02a8 */
[----:B------:R-:W-:Y:S01]  /*1960*/  ISETP.GE.AND P5, PT, R32, RZ, PT ;  /* 0x000000ff2000720c */ /* 0x000fe20003fa6270 */
[----:B------:R-:W-:-:S03]  /*1970*/  IMAD.HI.U32 R32, R4, R35, RZ ;  /* 0x0000002304207227 */ /* 0x000fc600078e00ff */
[----:B------:R-:W-:Y:S01]  /*1980*/  IADD3 R72, R74, 0x80, RZ ;  /* 0x000000804a487810 */ /* 0x000fe20007ffe0ff */
[--C-:B------:R-:W-:Y:S01]  /*1990*/  @!P0 IMAD.IADD R28, R28, 0x1, -R2.reuse ;  /* 0x000000011c1c8824 */ /* 0x100fe200078e0a02 */
[----:B------:R-:W-:Y:S01]  /*19a0*/  ISETP.GE.AND P0, PT, R37, RZ, PT ;  /* 0x000000ff2500720c */ /* 0x000fe20003f06270 */
[--C-:B------:R-:W-:Y:S01]  /*19b0*/  @!P6 IMAD.IADD R30, R30, 0x1, -R2.reuse ;  /* 0x000000011e1ee824 */ /* 0x100fe200078e0a02 */
[----:B------:R-:W-:Y:S01]  /*19c0*/  IABS R37, R36 ;  /* 0x0000002400257213 */ /* 0x000fe20000000000 */
[--C-:B------:R-:W-:Y:S01]  /*19d0*/  @!P4 IMAD.IADD R31, R31, 0x1, -R2.reuse ;  /* 0x000000011f1fc824 */ /* 0x100fe200078e0a02 */
[----:B------:R-:W-:Y:S01]  /*19e0*/  IABS R10, R74 ;  /* 0x0000004a000a7213 */ /* 0x000fe20000000000 */
[----:B------:R-:W-:Y:S01]  /*19f0*/  @!P3 IMAD.IADD R29, R29, 0x1, -R2 ;  /* 0x000000011d1db824 */ /* 0x000fe200078e0a02 */
[----:B------:R-:W-:Y:S01]  /*1a00*/  ISETP.GT.U32.AND P6, PT, R2, R30, PT ;  /* 0x0000001e0200720c */ /* 0x000fe20003fc4070 */
[----:B------:R-:W-:Y:S01]  /*1a10*/  IMAD.MOV R32, RZ, RZ, -R32 ;  /* 0x000000ffff207224 */ /* 0x000fe200078e0a20 */
[----:B------:R-:W-:Y:S01]  /*1a20*/  ISETP.GE.AND P3, PT, R33, RZ, PT ;  /* 0x000000ff2100720c */ /* 0x000fe20003f66270 */
[----:B------:R-:W-:Y:S01]  /*1a30*/  IMAD.HI.U32 R33, R4, R37, RZ ;  /* 0x0000002504217227 */ /* 0x000fe200078e00ff */
[----:B------:R-:W-:Y:S01]  /*1a40*/  ISETP.GT.U32.AND P4, PT, R2, R31, PT ;  /* 0x0000001f0200720c */ /* 0x000fe20003f84070 */
[----:B------:R-:W-:Y:S02]  /*1a50*/  STL [R1+0x468], R74 ;  /* 0x0004684a01007387 */ /* 0x000fe40000100800 */
[----:B------:R-:W-:-:S02]  /*1a60*/  IMAD.MOV R33, RZ, RZ, -R33 ;  /* 0x000000ffff217224 */ /* 0x000fc400078e0a21 */
[----:B------:R-:W-:Y:S01]  /*1a70*/  @!P5 IMAD.MOV R28, RZ, RZ, -R28 ;  /* 0x000000ffff1cd224 */ /* 0x000fe200078e0a1c */
[----:B------:R-:W-:Y:S01]  /*1a80*/  ISETP.GE.AND P5, PT, R34, RZ, PT ;  /* 0x000000ff2200720c */ /* 0x000fe20003fa6270 */
[----:B------:R-:W-:Y:S01]  /*1a90*/  IMAD R33, R2, R33, R37 ;  /* 0x0000002102217224 */ /* 0x000fe200078e0225 */
[----:B------:R-:W-:Y:S01]  /*1aa0*/  STL [R1+0x46c], R72 ;  /* 0x00046c4801007387 */ /* 0x000fe20000100800 */
[--C-:B------:R-:W-:Y:S01]  /*1ab0*/  @!P6 IMAD.IADD R30, R30, 0x1, -R2.reuse ;  /* 0x000000011e1ee824 */ /* 0x100fe200078e0a02 */
[----:B------:R-:W-:Y:S01]  /*1ac0*/  ISETP.GE.AND P6, PT, R36, RZ, PT ;  /* 0x000000ff2400720c */ /* 0x000fe20003fc6270 */
[C---:B------:R-:W-:Y:S02]  /*1ad0*/  IMAD R32, R2.reuse, R32, R35 ;  /* 0x0000002002207224 */ /* 0x040fe400078e0223 */
[----:B------:R-:W-:Y:S01]  /*1ae0*/  @!P4 IMAD.IADD R31, R31, 0x1, -R2 ;  /* 0x000000011f1fc824 */ /* 0x000fe200078e0a02 */
[----:B------:R-:W-:Y:S01]  /*1af0*/  ISETP.GT.U32.AND P4, PT, R2, R33, PT ;  /* 0x000000210200720c */ /* 0x000fe20003f84070 */
[----:B------:R-:W-:-:S04]  /*1b00*/  IMAD.HI.U32 R34, R4, R39, RZ ;  /* 0x0000002704227227 */ /* 0x000fc800078e00ff */
[----:B------:R-:W-:Y:S01]  /*1b10*/  @!P0 IMAD.MOV R30, RZ, RZ, -R30 ;  /* 0x000000ffff1e8224 */ /* 0x000fe200078e0a1e */
[C---:B------:R-:W-:Y:S01]  /*1b20*/  ISETP.GT.U32.AND P0, PT, R2.reuse, R32, PT ;  /* 0x000000200200720c */ /* 0x040fe20003f04070 */
[----:B------:R-:W-:Y:S02]  /*1b30*/  IMAD.MOV R34, RZ, RZ, -R34 ;  /* 0x000000ffff227224 */ /* 0x000fe400078e0a22 */
[----:B------:R-:W-:Y:S02]  /*1b40*/  @!P5 IMAD.MOV R31, RZ, RZ, -R31 ;  /* 0x000000ffff1fd224 */ /* 0x000fe400078e0a1f */
[----:B------:R-:W-:Y:S01]  /*1b50*/  IMAD R34, R2, R34, R39 ;  /* 0x0000002202227224 */ /* 0x000fe200078e0227 */
[----:B------:R-:W-:Y:S01]  /*1b60*/  IABS R39, R40 ;  /* 0x0000002800277213 */ /* 0x000fe20000000000 */
[----:B------:R-:W-:Y:S02]  /*1b70*/  @!P4 IMAD.IADD R33, R33, 0x1, -R2 ;  /* 0x000000012121c824 */ /* 0x000fe400078e0a02 */
[----:B------:R-:W-:Y:S01]  /*1b80*/  IMAD.HI.U32 R36, R4, R41, RZ ;  /* 0x0000002904247227 */ /* 0x000fe200078e00ff */
[----:B------:R-:W-:-:S02]  /*1b90*/  ISETP.GT.U32.AND P5, PT, R2, R34, PT ;  /* 0x000000220200720c */ /* 0x000fc40003fa4070 */
[----:B------:R-:W-:Y:S01]  /*1ba0*/  ISETP.GT.U32.AND P4, PT, R2, R33, PT ;  /* 0x000000210200720c */ /* 0x000fe20003f84070 */
[----:B------:R-:W-:Y:S02]  /*1bb0*/  @!P0 IMAD.IADD R32, R32, 0x1, -R2 ;  /* 0x0000000120208824 */ /* 0x000fe400078e0a02 */
[----:B------:R-:W-:Y:S02]  /*1bc0*/  IMAD.MOV R36, RZ, RZ, -R36 ;  /* 0x000000ffff247224 */ /* 0x000fe400078e0a24 */
[----:B------:R-:W-:Y:S01]  /*1bd0*/  IMAD.HI.U32 R35, R4, R39, RZ ;  /* 0x0000002704237227 */ /* 0x000fe200078e00ff */
[----:B------:R-:W-:-:S03]  /*1be0*/  ISETP.GT.U32.AND P0, PT, R2, R32, PT ;  /* 0x000000200200720c */ /* 0x000fc60003f04070 */
[----:B------:R-:W-:Y:S01]  /*1bf0*/  IMAD R36, R2, R36, R41 ;  /* 0x0000002402247224 */ /* 0x000fe200078e0229 */
[----:B------:R-:W-:Y:S01]  /*1c00*/  IABS R41, R48 ;  /* 0x0000003000297213 */ /* 0x000fe20000000000 */
[----:B------:R-:W-:-:S04]  /*1c10*/  IMAD.HI.U32 R37, R4, R43, RZ ;  /* 0x0000002b04257227 */ /* 0x000fc800078e00ff */
[----:B------:R-:W-:Y:S02]  /*1c20*/  IMAD.MOV R35, RZ, RZ, -R35 ;  /* 0x000000ffff237224 */ /* 0x000fe400078e0a23 */
[--C-:B------:R-:W-:Y:S01]  /*1c30*/  @!P5 IMAD.IADD R34, R34, 0x1, -R2.reuse ;  /* 0x000000012222d824 */ /* 0x100fe200078e0a02 */
[C---:B------:R-:W-:Y:S01]  /*1c40*/  ISETP.GT.U32.AND P5, PT, R2.reuse, R36, PT ;  /* 0x000000240200720c */ /* 0x040fe20003fa4070 */
[----:B------:R-:W-:Y:S02]  /*1c50*/  IMAD.MOV R37, RZ, RZ, -R37 ;  /* 0x000000ffff257224 */ /* 0x000fe400078e0a25 */
[C---:B------:R-:W-:Y:S02]  /*1c60*/  IMAD R35, R2.reuse, R35, R39 ;  /* 0x0000002302237224 */ /* 0x040fe400078e0227 */
[C---:B------:R-:W-:Y:S01]  /*1c70*/  IMAD R37, R2.reuse, R37, R43 ;  /* 0x0000002502257224 */ /* 0x040fe200078e022b */
[----:B------:R-:W-:Y:S01]  /*1c80*/  IABS R43, R49 ;  /* 0x00000031002b7213 */ /* 0x000fe20000000000 */
[--C-:B------:R-:W-:Y:S01]  /*1c90*/  @!P4 IMAD.IADD R33, R33, 0x1, -R2.reuse ;  /* 0x000000012121c824 */ /* 0x100fe200078e0a02 */
[----:B------:R-:W-:Y:S01]  /*1ca0*/  ISETP.GT.U32.AND P4, PT, R2, R35, PT ;  /* 0x000000230200720c */ /* 0x000fe20003f84070 */
[----:B------:R-:W-:Y:S01]  /*1cb0*/  @!P0 IMAD.IADD R32, R32, 0x1, -R2 ;  /* 0x0000000120208824 */ /* 0x000fe200078e0a02 */
[----:B------:R-:W-:Y:S01]  /*1cc0*/  ISETP.GE.AND P0, PT, R40, RZ, PT ;  /* 0x000000ff2800720c */ /* 0x000fe20003f06270 */
[----:B------:R-:W-:Y:S01]  /*1cd0*/  @!P6 IMAD.MOV R33, RZ, RZ, -R33 ;  /* 0x000000ffff21e224 */ /* 0x000fe200078e0a21 */
[----:B------:R-:W-:Y:S01]  /*1ce0*/  ISETP.GT.U32.AND P6, PT, R2, R37, PT ;  /* 0x000000250200720c */ /* 0x000fe20003fc4070 */
[----:B------:R-:W-:-:S04]  /*1cf0*/  IMAD.HI.U32 R40, R4, R43, RZ ;  /* 0x0000002b04287227 */ /* 0x000fc800078e00ff */
[----:B------:R-:W-:Y:S02]  /*1d00*/  @!P5 IMAD.IADD R36, R36, 0x1, -R2 ;  /* 0x000000012424d824 */ /* 0x000fe400078e0a02 */
[----:B------:R-:W-:Y:S02]  /*1d10*/  IMAD.MOV R40, RZ, RZ, -R40 ;  /* 0x000000ffff287224 */ /* 0x000fe400078e0a28 */
[----:B------:R-:W-:Y:S01]  /*1d20*/  @!P4 IMAD.IADD R35, R35, 0x1, -R2 ;  /* 0x000000012323c824 */ /* 0x000fe200078e0a02 */
[C---:B------:R-:W-:Y:S01]  /*1d30*/  ISETP.GT.U32.AND P5, PT, R2.reuse, R36, PT ;  /* 0x000000240200720c */ /* 0x040fe20003fa4070 */
[----:B------:R-:W-:Y:S02]  /*1d40*/  IMAD R40, R2, R40, R43 ;  /* 0x0000002802287224 */ /* 0x000fe400078e022b */
[----:B------:R-:W-:Y:S01]  /*1d50*/  IMAD.HI.U32 R39, R4, R41, RZ ;  /* 0x0000002904277227 */ /* 0x000fe200078e00ff */
[----:B------:R-:W-:-:S03]  /*1d60*/  ISETP.GT.U32.AND P4, PT, R2, R35, PT ;  /* 0x000000230200720c */ /* 0x000fc60003f84070 */
[----:B------:R-:W-:Y:S01]  /*1d70*/  @!P1 IMAD.MOV R29, RZ, RZ, -R29 ;  /* 0x000000ffff1d9224 */ /* 0x000fe200078e0a1d */
[----:B------:R-:W-:Y:S01]  /*1d80*/  ISETP.GE.AND P1, PT, R38, RZ, PT ;  /* 0x000000ff2600720c */ /* 0x000fe20003f26270 */
[----:B------:R-:W-:Y:S01]  /*1d90*/  @!P3 IMAD.MOV R32, RZ, RZ, -R32 ;  /* 0x000000ffff20b224 */ /* 0x000fe200078e0a20 */
[C---:B------:R-:W-:Y:S01]  /*1da0*/  ISETP.GT.U32.AND P3, PT, R2.reuse, R34, PT ;  /* 0x000000220200720c */ /* 0x040fe20003f64070 */
[----:B------:R-:W-:Y:S01]  /*1db0*/  @!P6 IMAD.IADD R37, R37, 0x1, -R2 ;  /* 0x000000012525e824 */ /* 0x000fe200078e0a02 */
[----:B------:R-:W-:Y:S01]  /*1dc0*/  ISETP.GT.U32.AND P6, PT, R2, R40, PT ;  /* 0x000000280200720c */ /* 0x000fe20003fc4070 */
[----:B------:R-:W-:-:S04]  /*1dd0*/  IMAD.HI.U32 R38, R4, R45, RZ ;  /* 0x0000002d04267227 */ /* 0x000fc800078e00ff */
[----:B------:R-:W-:Y:S02]  /*1de0*/  IMAD.MOV R39, RZ, RZ, -R39 ;  /* 0x000000ffff277224 */ /* 0x000fe400078e0a27 */
[----:B------:R-:W-:Y:S02]  /*1df0*/  IMAD.MOV R38, RZ, RZ, -R38 ;  /* 0x000000ffff267224 */ /* 0x000fe400078e0a26 */
[C---:B------:R-:W-:Y:S02]  /*1e00*/  IMAD R39, R2.reuse, R39, R41 ;  /* 0x0000002702277224 */ /* 0x040fe400078e0229 */
[----:B------:R-:W-:Y:S01]  /*1e10*/  IMAD R38, R2, R38, R45 ;  /* 0x0000002602267224 */ /* 0x000fe200078e022d */
[----:B------:R-:W-:Y:S01]  /*1e20*/  IABS R45, R50 ;  /* 0x00000032002d7213 */ /* 0x000fe20000000000 */
[--C-:B------:R-:W-:Y:S01]  /*1e30*/  @!P5 IMAD.IADD R36, R36, 0x1, -R2.reuse ;  /* 0x000000012424d824 */ /* 0x100fe200078e0a02 */
[----:B------:R-:W-:Y:S01]  /*1e40*/  ISETP.GT.U32.AND P5, PT, R2, R39, PT ;  /* 0x000000270200720c */ /* 0x000fe20003fa4070 */
[--C-:B------:R-:W-:Y:S01]  /*1e50*/  @!P3 IMAD.IADD R34, R34, 0x1, -R2.reuse ;  /* 0x000000012222b824 */ /* 0x100fe200078e0a02 */
[----:B------:R-:W-:Y:S01]  /*1e60*/  ISETP.GT.U32.AND P3, PT, R2, R38, PT ;  /* 0x000000260200720c */ /* 0x000fe20003f64070 */
[--C-:B------:R-:W-:Y:S01]  /*1e70*/  @!P4 IMAD.IADD R35, R35, 0x1, -R2.reuse ;  /* 0x000000012323c824 */ /* 0x100fe200078e0a02 */
[----:B------:R-:W-:Y:S01]  /*1e80*/  ISETP.GE.AND P4, PT, R42, RZ, PT ;  /* 0x000000ff2a00720c */ /* 0x000fe20003f86270 */
[----:B------:R-:W-:-:S02]  /*1e90*/  @!P6 IMAD.IADD R40, R40, 0x1, -R2 ;  /* 0x000000012828e824 */ /* 0x000fc400078e0a02 */
[----:B------:R-:W-:-:S04]  /*1ea0*/  IMAD.HI.U32 R41, R4, R45, RZ ;  /* 0x0000002d04297227 */ /* 0x000fc800078e00ff */
[----:B------:R-:W-:Y:S01]  /*1eb0*/  @!P1 IMAD.MOV R34, RZ, RZ, -R34 ;  /* 0x000000ffff229224 */ /* 0x000fe200078e0a22 */
[----:B------:R-:W-:Y:S01]  /*1ec0*/  ISETP.GT.U32.AND P1, PT, R2, R40, PT ;  /* 0x000000280200720c */ /* 0x000fe20003f24070 */
[----:B------:R-:W-:-:S04]  /*1ed0*/  IMAD.HI.U32 R42, R4, R47, RZ ;  /* 0x0000002f042a7227 */ /* 0x000fc800078e00ff */
[----:B------:R-:W-:Y:S02]  /*1ee0*/  IMAD.MOV R41, RZ, RZ, -R41 ;  /* 0x000000ffff297224 */ /* 0x000fe400078e0a29 */
[----:B------:R-:W-:Y:S01]  /*1ef0*/  @!P5 IMAD.IADD R39, R39, 0x1, -R2 ;  /* 0x000000012727d824 */ /* 0x000fe200078e0a02 */
[C---:B------:R-:W-:Y:S01]  /*1f00*/  ISETP.GT.U32.AND P5, PT, R2.reuse, R37, PT ;  /* 0x000000250200720c */ /* 0x040fe20003fa4070 */
[----:B------:R-:W-:Y:S02]  /*1f10*/  IMAD.MOV R42, RZ, RZ, -R42 ;  /* 0x000000ffff2a7224 */ /* 0x000fe400078e0a2a */
[----:B------:R-:W-:Y:S01]  /*1f20*/  IMAD R41, R2, R41, R45 ;  /* 0x0000002902297224 */ /* 0x000fe200078e022d */
[----:B------:R-:W-:Y:S01]  /*1f30*/  IABS R45, R52 ;  /* 0x00000034002d7213 */ /* 0x000fe20000000000 */
[----:B------:R-:W-:Y:S01]  /*1f40*/  @!P3 IMAD.IADD R38, R38, 0x1, -R2 ;  /* 0x000000012626b824 */ /* 0x000fe200078e0a02 */
[----:B------:R-:W-:Y:S01]  /*1f50*/  ISETP.GE.AND P3, PT, R44, RZ, PT ;  /* 0x000000ff2c00720c */ /* 0x000fe20003f66270 */
[----:B------:R-:W-:Y:S01]  /*1f60*/  @!P0 IMAD.MOV R35, RZ, RZ, -R35 ;  /* 0x000000ffff238224 */ /* 0x000fe200078e0a23 */
[C---:B------:R-:W-:Y:S01]  /*1f70*/  ISETP.GT.U32.AND P0, PT, R2.reuse, R39, PT ;  /* 0x000000270200720c */ /* 0x040fe20003f04070 */
[C---:B------:R-:W-:Y:S01]  /*1f80*/  IMAD R42, R2.reuse, R42, R47 ;  /* 0x0000002a022a7224 */ /* 0x040fe200078e022f */
[----:B------:R-:W-:Y:S01]  /*1f90*/  IABS R47, R53 ;  /* 0x00000035002f7213 */ /* 0x000fe20000000000 */
[----:B------:R-:W-:Y:S01]  /*1fa0*/  @!P4 IMAD.MOV R36, RZ, RZ, -R36 ;  /* 0x000000ffff24c224 */ /* 0x000fe200078e0a24 */
[----:B------:R-:W-:Y:S01]  /*1fb0*/  ISETP.GT.U32.AND P4, PT, R2, R41, PT ;  /* 0x000000290200720c */ /* 0x000fe20003f84070 */
[----:B------:R-:W-:Y:S01]  /*1fc0*/  @!P1 IMAD.IADD R40, R40, 0x1, -R2 ;  /* 0x0000000128289824 */ /* 0x000fe200078e0a02 */
[----:B------:R-:W-:Y:S01]  /*1fd0*/  ISETP.GT.U32.AND P6, PT, R2, R38, PT ;  /* 0x000000260200720c */ /* 0x000fe20003fc4070 */
[----:B------:R-:W-:Y:S01]  /*1fe0*/  IMAD.HI.U32 R44, R4, R47, RZ ;  /* 0x0000002f042c7227 */ /* 0x000fe200078e00ff */
[----:B------:R-:W-:-:S03]  /*1ff0*/  ISETP.GE.AND P1, PT, R49, RZ, PT ;  /* 0x000000ff3100720c */ /* 0x000fc60003f26270 */
[----:B------:R-:W-:Y:S02]  /*2000*/  IMAD.MOV R44, RZ, RZ, -R44 ;  /* 0x000000ffff2c7224 */ /* 0x000fe400078e0a2c */
[--C-:B------:R-:W-:Y:S01]  /*2010*/  @!P0 IMAD.IADD R39, R39, 0x1, -R2.reuse ;  /* 0x0000000127278824 */ /* 0x100fe200078e0a02 */
[----:B------:R-:W-:Y:S01]  /*2020*/  ISETP.GE.AND P0, PT, R48, RZ, PT ;  /* 0x000000ff3000720c */ /* 0x000fe20003f06270 */
[--C-:B------:R-:W-:Y:S01]  /*2030*/  @!P5 IMAD.IADD R37, R37, 0x1, -R2.reuse ;  /* 0x000000012525d824 */ /* 0x100fe200078e0a02 */
[----:B------:R-:W-:Y:S01]  /*2040*/  LOP3.LUT R48, R5, 0x94, RZ, 0xfc, !PT ;  /* 0x0000009405307812 */ /* 0x000fe200078efcff */
[----:B------:R-:W-:Y:S01]  /*2050*/  @!P4 IMAD.IADD R41, R41, 0x1, -R2 ;  /* 0x000000012929c824 */ /* 0x000fe200078e0a02 */
[----:B------:R-:W-:Y:S01]  /*2060*/  ISETP.GE.AND P4, PT, R50, RZ, PT ;  /* 0x000000ff3200720c */ /* 0x000fe20003f86270 */
[----:B------:R-:W-:Y:S01]  /*2070*/  IMAD R44, R2, R44, R47 ;  /* 0x0000002c022c7224 */ /* 0x000fe200078e022f */
[----:B------:R-:W-:Y:S01]  /*2080*/  IABS R47, R48 ;  /* 0x00000030002f7213 */ /* 0x000fe20000000000 */
[----:B------:R-:W-:Y:S01]  /*2090*/  IMAD.HI.U32 R43, R4, R45, RZ ;  /* 0x0000002d042b7227 */ /* 0x000fe200078e00ff */
[----:B------:R-:W-:-:S02]  /*20a0*/  LOP3.LUT R50, R5, 0x98, RZ, 0xfc, !PT ;  /* 0x0000009805327812 */ /* 0x000fc400078efcff */
[----:B------:R-:W-:Y:S01]  /*20b0*/  ISETP.GE.AND P5, PT, R46, RZ, PT ;  /* 0x000000ff2e00720c */ /* 0x000fe20003fa6270 */
[----:B------:R-:W-:Y:S01]  /*20c0*/  @!P6 IMAD.IADD R38, R38, 0x1, -R2 ;  /* 0x000000012626e824 */ /* 0x000fe200078e0a02 */
[C---:B------:R-:W-:Y:S01]  /*20d0*/  ISETP.GT.U32.AND P6, PT, R2.reuse, R42, PT ;  /* 0x0000002a0200720c */ /* 0x040fe20003fc4070 */
[----:B------:R-:W-:Y:S01]  /*20e0*/  @!P3 IMAD.MOV R37, RZ, RZ, -R37 ;  /* 0x000000ffff25b224 */ /* 0x000fe200078e0a25 */
[C---:B------:R-:W-:Y:S01]  /*20f0*/  ISETP.GT.U32.AND P3, PT, R2.reuse, R41, PT ;  /* 0x000000290200720c */ /* 0x040fe20003f64070 */
[----:B------:R-:W-:Y:S01]  /*2100*/  @!P1 IMAD.MOV R40, RZ, RZ, -R40 ;  /* 0x000000ffff289224 */ /* 0x000fe200078e0a28 */
[C---:B------:R-:W-:Y:S01]  /*2110*/  ISETP.GT.U32.AND P1, PT, R2.reuse, R44, PT ;  /* 0x0000002c0200720c */ /* 0x040fe20003f24070 */
[----:B------:R-:W-:Y:S01]  /*2120*/  IMAD.MOV R43, RZ, RZ, -R43 ;  /* 0x000000ffff2b7224 */ /* 0x000fe200078e0a2b */
[----:B------:R-:W-:Y:S01]  /*2130*/  IABS R46, R50 ;  /* 0x00000032002e7213 */ /* 0x000fe20000000000 */
[----:B------:R-:W-:Y:S01]  /*2140*/  @!P0 IMAD.MOV R39, RZ, RZ, -R39 ;  /* 0x000000ffff278224 */ /* 0x000fe200078e0a27 */
[----:B------:R-:W-:Y:S01]  /*2150*/  ISETP.GE.AND P0, PT, R51, RZ, PT ;  /* 0x000000ff3300720c */ /* 0x000fe20003f06270 */
[----:B------:R-:W-:-:S02]  /*2160*/  IMAD R43, R2, R43, R45 ;  /* 0x0000002b022b7224 */ /* 0x000fc400078e022d */
[----:B------:R-:W-:-:S04]  /*2170*/  IMAD.HI.U32 R45, R4, R47, RZ ;  /* 0x0000002f042d7227 */ /* 0x000fc800078e00ff */
[----:B------:R-:W-:Y:S02]  /*2180*/  IMAD.MOV R45, RZ, RZ, -R45 ;  /* 0x000000ffff2d7224 */ /* 0x000fe400078e0a2d */
[--C-:B------:R-:W-:Y:S01]  /*2190*/  @!P6 IMAD.IADD R42, R42, 0x1, -R2.reuse ;  /* 0x000000012a2ae824 */ /* 0x100fe200078e0a02 */
[----:B------:R-:W-:Y:S01]  /*21a0*/  ISETP.GT.U32.AND P6, PT, R2, R43, PT ;  /* 0x0000002b0200720c */ /* 0x000fe20003fc4070 */
[--C-:B------:R-:W-:Y:S01]  /*21b0*/  @!P3 IMAD.IADD R41, R41, 0x1, -R2.reuse ;  /* 0x000000012929b824 */ /* 0x100fe200078e0a02 */
[----:B------:R-:W-:Y:S01]  /*21c0*/  ISETP.GE.AND P3, PT, R52, RZ, PT ;  /* 0x000000ff3400720c */ /* 0x000fe20003f66270 */
[----:B------:R-:W-:Y:S01]  /*21d0*/  IMAD R45, R2, R45, R47 ;  /* 0x0000002d022d7224 */ /* 0x000fe200078e022f */
[----:B------:R-:W-:Y:S01]  /*21e0*/  LOP3.LUT R52, R5, 0x9c, RZ, 0xfc, !PT ;  /* 0x0000009c05347812 */ /* 0x000fe200078efcff */
[----:B------:R-:W-:Y:S02]  /*21f0*/  @!P1 IMAD.IADD R44, R44, 0x1, -R2 ;  /* 0x000000012c2c9824 */ /* 0x000fe400078e0a02 */
[----:B------:R-:W-:Y:S01]  /*2200*/  IMAD.MOV.U32 R47, RZ, RZ, R46 ;  /* 0x000000ffff2f7224 */ /* 0x000fe200078e002e */
[----:B------:R-:W-:Y:S01]  /*2210*/  IABS R49, R52 ;  /* 0x0000003400317213 */ /* 0x000fe20000000000 */
[----:B------:R-:W-:Y:S01]  /*2220*/  @!P4 IMAD.MOV R41, RZ, RZ, -R41 ;  /* 0x000000ffff29c224 */ /* 0x000fe200078e0a29 */
[----:B------:R-:W-:Y:S01]  /*2230*/  ISETP.GT.U32.AND P1, PT, R2, R44, PT ;  /* 0x0000002c0200720c */ /* 0x000fe20003f24070 */
[----:B------:R-:W-:Y:S01]  /*2240*/  IMAD.HI.U32 R46, R4, R47, RZ ;  /* 0x0000002f042e7227 */ /* 0x000fe200078e00ff */
[----:B------:R-:W-:-:S03]  /*2250*/  ISETP.GT.U32.AND P4, PT, R2, R45, PT ;  /* 0x0000002d0200720c */ /* 0x000fc60003f84070 */
[----:B------:R-:W-:Y:S01]  /*2260*/  @!P5 IMAD.MOV R38, RZ, RZ, -R38 ;  /* 0x000000ffff26d224 */ /* 0x000fe200078e0a26 */
[C---:B------:R-:W-:Y:S01]  /*2270*/  ISETP.GT.U32.AND P5, PT, R2.reuse, R42, PT ;  /* 0x0000002a0200720c */ /* 0x040fe20003fa4070 */
[----:B------:R-:W-:Y:S02]  /*2280*/  IMAD.MOV R46, RZ, RZ, -R46 ;  /* 0x000000ffff2e7224 */ /* 0x000fe400078e0a2e */
[--C-:B------:R-:W-:Y:S02]  /*2290*/  @!P6 IMAD.IADD R43, R43, 0x1, -R2.reuse ;  /* 0x000000012b2be824 */ /* 0x100fe400078e0a02 */
[----:B------:R-:W-:Y:S02]  /*22a0*/  IMAD R46, R2, R46, R47 ;  /* 0x0000002e022e7224 */ /* 0x000fe400078e022f */
[--C-:B------:R-:W-:Y:S01]  /*22b0*/  @!P1 IMAD.IADD R44, R44, 0x1, -R2.reuse ;  /* 0x000000012c2c9824 */ /* 0x100fe200078e0a02 */
[C---:B------:R-:W-:Y:S01]  /*22c0*/  ISETP.GT.U32.AND P6, PT, R2.reuse, R43, PT ;  /* 0x0000002b0200720c */ /* 0x040fe20003fc4070 */
[----:B------:R-:W-:Y:S01]  /*22d0*/  @!P4 IMAD.IADD R45, R45, 0x1, -R2 ;  /* 0x000000012d2dc824 */ /* 0x000fe200078e0a02 */
[----:B------:R-:W-:Y:S01]  /*22e0*/  ISETP.GT.U32.AND P1, PT, R2, R46, PT ;  /* 0x0000002e0200720c */ /* 0x000fe20003f24070 */
[----:B------:R-:W-:-:S03]  /*22f0*/  IMAD.HI.U32 R47, R4, R49, RZ ;  /* 0x00000031042f7227 */ /* 0x000fc600078e00ff */
[----:B------:R-:W-:Y:S01]  /*2300*/  ISETP.GT.U32.AND P4, PT, R2, R45, PT ;  /* 0x0000002d0200720c */ /* 0x000fe20003f84070 */
[----:B------:R-:W-:Y:S01]  /*2310*/  @!P5 IMAD.IADD R42, R42, 0x1, -R2 ;  /* 0x000000012a2ad824 */ /* 0x000fe200078e0a02 */
[----:B------:R-:W-:Y:S01]  /*2320*/  ISETP.GE.AND P5, PT, R53, RZ, PT ;  /* 0x000000ff3500720c */ /* 0x000fe20003fa6270 */
[----:B------:R-:W-:Y:S01]  /*2330*/  IMAD.MOV R47, RZ, RZ, -R47 ;  /* 0x000000ffff2f7224 */ /* 0x000fe200078e0a2f */
[----:B------:R-:W-:Y:S01]  /*2340*/  LOP3.LUT R53, R5, 0xa0, RZ, 0xfc, !PT ;  /* 0x000000a005357812 */ /* 0x000fe200078efcff */
[----:B------:R-:W-:Y:S01]  /*2350*/  @!P0 IMAD.MOV R42, RZ, RZ, -R42 ;  /* 0x000000ffff2a8224 */ /* 0x000fe200078e0a2a */
[----:B------:R-:W-:Y:S01]  /*2360*/  ISETP.GE.AND P0, PT, R48, RZ, PT ;  /* 0x000000ff3000720c */ /* 0x000fe20003f06270 */
[--C-:B------:R-:W-:Y:S01]  /*2370*/  @!P6 IMAD.IADD R43, R43, 0x1, -R2.reuse ;  /* 0x000000012b2be824 */ /* 0x100fe200078e0a02 */
[----:B------:R-:W-:Y:S01]  /*2380*/  IABS R51, R53 ;  /* 0x0000003500337213 */ /* 0x000fe20000000000 */
[----:B------:R-:W-:Y:S01]  /*2390*/  @!P1 IMAD.IADD R46, R46, 0x1, -R2 ;  /* 0x000000012e2e9824 */ /* 0x000fe200078e0a02 */
[----:B------:R-:W-:Y:S01]  /*23a0*/  ISETP.GE.AND P6, PT, R50, RZ, PT ;  /* 0x000000ff3200720c */ /* 0x000fe20003fc6270 */
[----:B------:R-:W-:Y:S01]  /*23b0*/  IMAD R47, R2, R47, R49 ;  /* 0x0000002f022f7224 */ /* 0x000fe200078e0231 */
[----:B------:R-:W-:Y:S01]  /*23c0*/  LOP3.LUT R50, R5, 0xa4, RZ, 0xfc, !PT ;  /* 0x000000a405327812 */ /* 0x000fe200078efcff */
[----:B------:R-:W-:Y:S01]  /*23d0*/  IMAD.HI.U32 R48, R4, R51, RZ ;  /* 0x0000003304307227 */ /* 0x000fe200078e00ff */
[----:B------:R-:W-:-:S03]  /*23e0*/  ISETP.GT.U32.AND P1, PT, R2, R46, PT ;  /* 0x0000002e0200720c */ /* 0x000fc60003f24070 */
[----:B------:R-:W-:Y:S01]  /*23f0*/  @!P5 IMAD.MOV R44, RZ, RZ, -R44 ;  /* 0x000000ffff2cd224 */ /* 0x000fe200078e0a2c */
[----:B------:R-:W-:Y:S01]  /*2400*/  ISETP.GE.AND P5, PT, R53, RZ, PT ;  /* 0x000000ff3500720c */ /* 0x000fe20003fa6270 */
[----:B------:R-:W-:Y:S01]  /*2410*/  @!P4 IMAD.IADD R45, R45, 0x1, -R2 ;  /* 0x000000012d2dc824 */ /* 0x000fe200078e0a02 */
[----:B------:R-:W-:Y:S01]  /*2420*/  IABS R53, R50 ;  /* 0x0000003200357213 */ /* 0x000fe20000000000 */
[----:B------:R-:W-:Y:S01]  /*2430*/  IMAD.MOV R48, RZ, RZ, -R48 ;  /* 0x000000ffff307224 */ /* 0x000fe200078e0a30 */
[----:B------:R-:W-:Y:S01]  /*2440*/  ISETP.GT.U32.AND P4, PT, R2, R47, PT ;  /* 0x0000002f0200720c */ /* 0x000fe20003f84070 */
[----:B------:R-:W-:Y:S01]  /*2450*/  @!P3 IMAD.MOV R43, RZ, RZ, -R43 ;  /* 0x000000ffff2bb224 */ /* 0x000fe200078e0a2b */
[----:B------:R-:W-:Y:S01]  /*2460*/  ISETP.GE.AND P3, PT, R52, RZ, PT ;  /* 0x000000ff3400720c */ /* 0x000fe20003f66270 */
[----:B------:R-:W-:Y:S01]  /*2470*/  IMAD R49, R2, R48, R51 ;  /* 0x0000003002317224 */ /* 0x000fe200078e0233 */
[----:B------:R-:W-:Y:S01]  /*2480*/  LOP3.LUT R52, R5, 0xa8, RZ, 0xfc, !PT ;  /* 0x000000a805347812 */ /* 0x000fe200078efcff */
[----:B------:R-:W-:-:S03]  /*2490*/  IMAD.HI.U32 R48, R4, R53, RZ ;  /* 0x0000003504307227 */ /* 0x000fc600078e00ff */
[----:B------:R-:W-:Y:S01]  /*24a0*/  IABS R55, R52 ;  /* 0x0000003400377213 */ /* 0x000fe20000000000 */
[----:B------:R-:W-:Y:S02]  /*24b0*/  IMAD.MOV R48, RZ, RZ, -R48 ;  /* 0x000000ffff307224 */ /* 0x000fe400078e0a30 */
[----:B------:R-:W-:Y:S01]  /*24c0*/  @!P0 IMAD.MOV R45, RZ, RZ, -R45 ;  /* 0x000000ffff2d8224 */ /* 0x000fe200078e0a2d */
[----:B------:R-:W-:Y:S01]  /*24d0*/  ISETP.GT.U32.AND P0, PT, R2, R49, PT ;  /* 0x000000310200720c */ /* 0x000fe20003f04070 */
[--C-:B------:R-:W-:Y:S01]  /*24e0*/  @!P1 IMAD.IADD R46, R46, 0x1, -R2.reuse ;  /* 0x000000012e2e9824 */ /* 0x100fe200078e0a02 */
[----:B------:R-:W-:Y:S01]  /*24f0*/  ISETP.GE.AND P1, PT, R50, RZ, PT ;  /* 0x000000ff3200720c */ /* 0x000fe20003f26270 */
[C---:B------:R-:W-:Y:S02]  /*2500*/  IMAD R51, R2.reuse, R48, R53 ;  /* 0x0000003002337224 */ /* 0x040fe400078e0235 */
[----:B------:R-:W-:Y:S02]  /*2510*/  @!P4 IMAD.IADD R47, R47, 0x1, -R2 ;  /* 0x000000012f2fc824 */ /* 0x000fe400078e0a02 */
[----:B------:R-:W-:Y:S01]  /*2520*/  @!P6 IMAD.MOV R46, RZ, RZ, -R46 ;  /* 0x000000ffff2ee224 */ /* 0x000fe200078e0a2e */
[----:B------:R-:W-:Y:S01]  /*2530*/  ISETP.GT.U32.AND P6, PT, R2, R51, PT ;  /* 0x000000330200720c */ /* 0x000fe20003fc4070 */
[----:B------:R-:W-:Y:S01]  /*2540*/  IMAD.HI.U32 R48, R4, R55, RZ ;  /* 0x0000003704307227 */ /* 0x000fe200078e00ff */
[----:B------:R-:W-:-:S03]  /*2550*/  ISETP.GT.U32.AND P4, PT, R2, R47, PT ;  /* 0x0000002f0200720c */ /* 0x000fc60003f84070 */
[----:B------:R-:W-:Y:S02]  /*2560*/  IMAD.MOV R48, RZ, RZ, -R48 ;  /* 0x000000ffff307224 */ /* 0x000fe400078e0a30 */
[----:B------:R-:W-:Y:S02]  /*2570*/  @!P0 IMAD.IADD R49, R49, 0x1, -R2 ;  /* 0x0000000131318824 */ /* 0x000fe400078e0a02 */
[----:B------:R-:W-:-:S03]  /*2580*/  IMAD.HI.U32 R50, R4, R57, RZ ;  /* 0x0000003904327227 */ /* 0x000fc600078e00ff */
[C---:B------:R-:W-:Y:S01]  /*2590*/  ISETP.GT.U32.AND P0, PT, R2.reuse, R49, PT ;  /* 0x000000310200720c */ /* 0x040fe20003f04070 */
[----:B------:R-:W-:Y:S02]  /*25a0*/  IMAD R53, R2, R48, R55 ;  /* 0x0000003002357224 */ /* 0x000fe400078e0237 */
[----:B------:R-:W-:-:S04]  /*25b0*/  IMAD.HI.U32 R48, R4, R59, RZ ;  /* 0x0000003b04307227 */ /* 0x000fc800078e00ff */
[----:B------:R-:W-:Y:S02]  /*25c0*/  IMAD.MOV R50, RZ, RZ, -R50 ;  /* 0x000000ffff327224 */ /* 0x000fe400078e0a32 */
[--C-:B------:R-:W-:Y:S01]  /*25d0*/  @!P4 IMAD.IADD R47, R47, 0x1, -R2.reuse ;  /* 0x000000012f2fc824 */ /* 0x100fe200078e0a02 */
[C---:B------:R-:W-:Y:S01]  /*25e0*/  ISETP.GT.U32.AND P4, PT, R2.reuse, R53, PT ;  /* 0x000000350200720c */ /* 0x040fe20003f84070 */
[----:B------:R-:W-:Y:S02]  /*25f0*/  @!P6 IMAD.IADD R51, R51, 0x1, -R2 ;  /* 0x000000013333e824 */ /* 0x000fe400078e0a02 */
[----:B------:R-:W-:Y:S02]  /*2600*/  IMAD.MOV R48, RZ, RZ, -R48 ;  /* 0x000000ffff307224 */ /* 0x000fe400078e0a30 */
[C---:B------:R-:W-:Y:S02]  /*2610*/  IMAD R55, R2.reuse, R50, R57 ;  /* 0x0000003202377224 */ /* 0x040fe400078e0239 */
[----:B------:R-:W-:Y:S01]  /*2620*/  @!P3 IMAD.MOV R47, RZ, RZ, -R47 ;  /* 0x000000ffff2fb224 */ /* 0x000fe200078e0a2f */
[C---:B------:R-:W-:Y:S01]  /*2630*/  ISETP.GT.U32.AND P3, PT, R2.reuse, R51, PT ;  /* 0x000000330200720c */ /* 0x040fe20003f64070 */
[C---:B------:R-:W-:Y:S01]  /*2640*/  IMAD R57, R2.reuse, R48, R59 ;  /* 0x0000003002397224 */ /* 0x040fe200078e023b */
[----:B------:R-:W-:Y:S01]  /*2650*/  ISETP.GT.U32.AND P6, PT, R2, R55, PT ;  /* 0x000000370200720c */ /* 0x000fe20003fc4070 */
[----:B------:R-:W-:-:S04]  /*2660*/  IMAD.HI.U32 R48, R4, R61, RZ ;  /* 0x0000003d04307227 */ /* 0x000fc800078e00ff */
[----:B------:R-:W-:Y:S02]  /*2670*/  IMAD.MOV R48, RZ, RZ, -R48 ;  /* 0x000000ffff307224 */ /* 0x000fe400078e0a30 */
[--C-:B------:R-:W-:Y:S01]  /*2680*/  @!P0 IMAD.IADD R49, R49, 0x1, -R2.reuse ;  /* 0x0000000131318824 */ /* 0x100fe200078e0a02 */
[----:B------:R-:W-:Y:S01]  /*2690*/  ISETP.GE.AND P0, PT, R52, RZ, PT ;  /* 0x000000ff3400720c */ /* 0x000fe20003f06270 */
[C---:B------:R-:W-:Y:S01]  /*26a0*/  IMAD R59, R2.reuse, R48, R61 ;  /* 0x00000030023b7224 */ /* 0x040fe200078e023d */
[----:B------:R-:W-:Y:S01]  /*26b0*/  IABS R61, R60 ;  /* 0x0000003c003d7213 */ /* 0x000fe20000000000 */
[----:B------:R-:W-:Y:S01]  /*26c0*/  @!P5 IMAD.MOV R49, RZ, RZ, -R49 ;  /* 0x000000ffff31d224 */ /* 0x000fe200078e0a31 */
[C---:B------:R-:W-:Y:S01]  /*26d0*/  ISETP.GT.U32.AND P5, PT, R2.reuse, R57, PT ;  /* 0x000000390200720c */ /* 0x040fe20003fa4070 */
[--C-:B------:R-:W-:Y:S01]  /*26e0*/  @!P3 IMAD.IADD R51, R51, 0x1, -R2.reuse ;  /* 0x000000013333b824 */ /* 0x100fe200078e0a02 */
[----:B------:R-:W-:Y:S01]  /*26f0*/  ISETP.GT.U32.AND P3, PT, R2, R59, PT ;  /* 0x0000003b0200720c */ /* 0x000fe20003f64070 */
[----:B------:R-:W-:-:S02]  /*2700*/  @!P4 IMAD.IADD R53, R53, 0x1, -R2 ;  /* 0x000000013535c824 */ /* 0x000fc400078e0a02 */
[----:B------:R-:W-:Y:S02]  /*2710*/  @!P6 IMAD.IADD R55, R55, 0x1, -R2 ;  /* 0x000000013737e824 */ /* 0x000fe400078e0a02 */
[----:B------:R-:W-:Y:S01]  /*2720*/  IMAD.HI.U32 R48, R4, R61, RZ ;  /* 0x0000003d04307227 */ /* 0x000fe200078e00ff */
[C---:B------:R-:W-:Y:S02]  /*2730*/  ISETP.GT.U32.AND P4, PT, R2.reuse, R53, PT ;  /* 0x000000350200720c */ /* 0x040fe40003f84070 */
[----:B------:R-:W-:Y:S01]  /*2740*/  ISETP.GT.U32.AND P6, PT, R2, R55, PT ;  /* 0x000000370200720c */ /* 0x000fe20003fc4070 */
[----:B------:R-:W-:Y:S02]  /*2750*/  IMAD.MOV R52, RZ, RZ, -R48 ;  /* 0x000000ffff347224 */ /* 0x000fe400078e0a30 */
[--C-:B------:R-:W-:Y:S02]  /*2760*/  @!P5 IMAD.IADD R57, R57, 0x1, -R2.reuse ;  /* 0x000000013939d824 */ /* 0x100fe400078e0a02 */
[----:B------:R-:W-:-:S02]  /*2770*/  @!P3 IMAD.IADD R59, R59, 0x1, -R2 ;  /* 0x000000013b3bb824 */ /* 0x000fc400078e0a02 */
[----:B------:R-:W-:Y:S01]  /*2780*/  IMAD.HI.U32 R48, R4, R63, RZ ;  /* 0x0000003f04307227 */ /* 0x000fe200078e00ff */
[C---:B------:R-:W-:Y:S02]  /*2790*/  ISETP.GT.U32.AND P5, PT, R2.reuse, R57, PT ;  /* 0x000000390200720c */ /* 0x040fe40003fa4070 */
[----:B------:R-:W-:Y:S01]  /*27a0*/  ISETP.GT.U32.AND P3, PT, R2, R59, PT ;  /* 0x0000003b0200720c */ /* 0x000fe20003f64070 */
[----:B------:R-:W-:Y:S01]  /*27b0*/  @!P4 IMAD.IADD R53, R53, 0x1, -R2 ;  /* 0x000000013535c824 */ /* 0x000fe200078e0a02 */
[----:B------:R-:W-:Y:S01]  /*27c0*/  ISETP.GE.AND P4, PT, R54, RZ, PT ;  /* 0x000000ff3600720c */ /* 0x000fe20003f86270 */
[----:B------:R-:W-:Y:S01]  /*27d0*/  IMAD.MOV R48, RZ, RZ, -R48 ;  /* 0x000000ffff307224 */ /* 0x000fe200078e0a30 */
[----:B------:R-:W-:Y:S01]  /*27e0*/  LOP3.LUT R54, R5, 0xc4, RZ, 0xfc, !PT ;  /* 0x000000c405367812 */ /* 0x000fe200078efcff */
[C---:B------:R-:W-:Y:S02]  /*27f0*/  IMAD R61, R2.reuse, R52, R61 ;  /* 0x00000034023d7224 */ /* 0x040fe400078e023d */
[----:B------:R-:W-:Y:S01]  /*2800*/  IMAD R63, R2, R48, R63 ;  /* 0x00000030023f7224 */ /* 0x000fe200078e023f */
[----:B------:R-:W-:Y:S01]  /*2810*/  IABS R67, R54 ;  /* 0x0000003600437213 */ /* 0x000fe20000000000 */
[--C-:B------:R-:W-:Y:S01]  /*2820*/  @!P6 IMAD.IADD R55, R55, 0x1, -R2.reuse ;  /* 0x000000013737e824 */ /* 0x100fe200078e0a02 */
[----:B------:R-:W-:Y:S01]  /*2830*/  ISETP.GE.AND P6, PT, R56, RZ, PT ;  /* 0x000000ff3800720c */ /* 0x000fe20003fc6270 */
[----:B------:R-:W-:Y:S01]  /*2840*/  @!P5 IMAD.IADD R57, R57, 0x1, -R2 ;  /* 0x000000013939d824 */ /* 0x000fe200078e0a02 */
[----:B------:R-:W-:Y:S01]  /*2850*/  ISETP.GT.U32.AND P5, PT, R2, R61, PT ;  /* 0x0000003d0200720c */ /* 0x000fe20003fa4070 */
[----:B------:R-:W-:Y:S01]  /*2860*/  IMAD.HI.U32 R50, R4, R65, RZ ;  /* 0x0000004104327227 */ /* 0x000fe200078e00ff */
[----:B------:R-:W-:-:S03]  /*2870*/  LOP3.LUT R56, R5, 0xc8, RZ, 0xfc, !PT ;  /* 0x000000c805387812 */ /* 0x000fc600078efcff */
[----:B------:R-:W-:Y:S01]  /*2880*/  @!P3 IMAD.IADD R59, R59, 0x1, -R2 ;  /* 0x000000013b3bb824 */ /* 0x000fe200078e0a02 */
[----:B------:R-:W-:Y:S01]  /*2890*/  ISETP.GT.U32.AND P3, PT, R2, R63, PT ;  /* 0x0000003f0200720c */ /* 0x000fe20003f64070 */
[----:B------:R-:W-:Y:S01]  /*28a0*/  IMAD.HI.U32 R48, R4, R67, RZ ;  /* 0x0000004304307227 */ /* 0x000fe200078e00ff */
[----:B------:R-:W-:-:S03]  /*28b0*/  IABS R69, R56 ;  /* 0x0000003800457213 */ /* 0x000fc60000000000 */
[----:B------:R-:W-:Y:S02]  /*28c0*/  IMAD.MOV R50, RZ, RZ, -R50 ;  /* 0x000000ffff327224 */ /* 0x000fe400078e0a32 */
[----:B------:R-:W-:Y:S02]  /*28d0*/  IMAD.MOV R48, RZ, RZ, -R48 ;  /* 0x000000ffff307224 */ /* 0x000fe400078e0a30 */
[C---:B------:R-:W-:Y:S02]  /*28e0*/  IMAD R65, R2.reuse, R50, R65 ;  /* 0x0000003202417224 */ /* 0x040fe400078e0241 */
[----:B------:R-:W-:Y:S02]  /*28f0*/  IMAD R67, R2, R48, R67 ;  /* 0x0000003002437224 */ /* 0x000fe400078e0243 */
[----:B------:R-:W-:-:S04]  /*2900*/  IMAD.HI.U32 R48, R4, R69, RZ ;  /* 0x0000004504307227 */ /* 0x000fc800078e00ff */
[--C-:B------:R-:W-:Y:S01]  /*2910*/  @!P5 IMAD.IADD R61, R61, 0x1, -R2.reuse ;  /* 0x000000013d3dd824 */ /* 0x100fe200078e0a02 */
[C---:B------:R-:W-:Y:S01]  /*2920*/  ISETP.GT.U32.AND P5, PT, R2.reuse, R65, PT ;  /* 0x000000410200720c */ /* 0x040fe20003fa4070 */
[----:B------:R-:W-:Y:S01]  /*2930*/  @!P3 IMAD.IADD R63, R63, 0x1, -R2 ;  /* 0x000000013f3fb824 */ /* 0x000fe200078e0a02 */
[C---:B------:R-:W-:Y:S01]  /*2940*/  ISETP.GT.U32.AND P3, PT, R2.reuse, R67, PT ;  /* 0x000000430200720c */ /* 0x040fe20003f64070 */
[----:B------:R-:W-:Y:S02]  /*2950*/  IMAD.MOV R52, RZ, RZ, -R48 ;  /* 0x000000ffff347224 */ /* 0x000fe400078e0a30 */
[----:B------:R-:W-:Y:S01]  /*2960*/  @!P1 IMAD.MOV R51, RZ, RZ, -R51 ;  /* 0x000000ffff339224 */ /* 0x000fe200078e0a33 */
[C---:B------:R-:W-:Y:S01]  /*2970*/  ISETP.GT.U32.AND P1, PT, R2.reuse, R61, PT ;  /* 0x0000003d0200720c */ /* 0x040fe20003f24070 */
[----:B------:R-:W-:Y:S01]  /*2980*/  IMAD R69, R2, R52, R69 ;  /* 0x0000003402457224 */ /* 0x000fe200078e0245 */
[----:B------:R-:W-:Y:S01]  /*2990*/  LOP3.LUT R52, R5, 0xd8, RZ, 0xfc, !PT ;  /* 0x000000d805347812 */ /* 0x000fe200078efcff */
[----:B------:R-:W-:-:S02]  /*29a0*/  @!P6 IMAD.MOV R57, RZ, RZ, -R57 ;  /* 0x000000ffff39e224 */ /* 0x000fc400078e0a39 */
[----:B------:R-:W-:Y:S01]  /*29b0*/  IMAD.HI.U32 R50, R4, R71, RZ ;  /* 0x0000004704327227 */ /* 0x000fe200078e00ff */
[----:B------:R-:W-:Y:S02]  /*29c0*/  ISETP.GT.U32.AND P6, PT, R2, R69, PT ;  /* 0x000000450200720c */ /* 0x000fe40003fc4070 */
[----:B------:R-:W-:Y:S01]  /*29d0*/  IABS R77, R52 ;  /* 0x00000034004d7213 */ /* 0x000fe20000000000 */
[--C-:B------:R-:W-:Y:S01]  /*29e0*/  @!P5 IMAD.IADD R65, R65, 0x1, -R2.reuse ;  /* 0x000000014141d824 */ /* 0x100fe200078e0a02 */
[----:B------:R-:W-:Y:S01]  /*29f0*/  ISETP.GE.AND P5, PT, R58, RZ, PT ;  /* 0x000000ff3a00720c */ /* 0x000fe20003fa6270 */
[----:B------:R-:W-:Y:S01]  /*2a00*/  @!P3 IMAD.IADD R67, R67, 0x1, -R2 ;  /* 0x000000014343b824 */ /* 0x000fe200078e0a02 */
[----:B------:R-:W-:Y:S01]  /*2a10*/  LOP3.LUT R58, R5, 0xec, RZ, 0xfc, !PT ;  /* 0x000000ec053a7812 */ /* 0x000fe200078efcff */
[----:B------:R-:W-:Y:S01]  /*2a20*/  IMAD.HI.U32 R48, R4, R73, RZ ;  /* 0x0000004904307227 */ /* 0x000fe200078e00ff */
[----:B------:R-:W-:Y:S02]  /*2a30*/  ISETP.GT.U32.AND P3, PT, R2, R65, PT ;  /* 0x000000410200720c */ /* 0x000fe40003f64070 */
[----:B------:R-:W-:Y:S01]  /*2a40*/  IABS R87, R58 ;  /* 0x0000003a00577213 */ /* 0x000fe20000000000 */
[----:B------:R-:W-:-:S02]  /*2a50*/  IMAD.MOV R50, RZ, RZ, -R50 ;  /* 0x000000ffff327224 */ /* 0x000fc400078e0a32 */
[----:B------:R-:W-:Y:S01]  /*2a60*/  @!P4 IMAD.MOV R55, RZ, RZ, -R55 ;  /* 0x000000ffff37c224 */ /* 0x000fe200078e0a37 */
[C---:B------:R-:W-:Y:S01]  /*2a70*/  ISETP.GT.U32.AND P4, PT, R2.reuse, R67, PT ;  /* 0x000000430200720c */ /* 0x040fe20003f84070 */
[----:B------:R-:W-:Y:S02]  /*2a80*/  IMAD.MOV R48, RZ, RZ, -R48 ;  /* 0x000000ffff307224 */ /* 0x000fe400078e0a30 */
[----:B------:R-:W-:Y:S01]  /*2a90*/  @!P0 IMAD.MOV R53, RZ, RZ, -R53 ;  /* 0x000000ffff358224 */ /* 0x000fe200078e0a35 */
[C---:B------:R-:W-:Y:S01]  /*2aa0*/  ISETP.GT.U32.AND P0, PT, R2.reuse, R63, PT ;  /* 0x0000003f0200720c */ /* 0x040fe20003f04070 */
[----:B------:R-:W-:Y:S02]  /*2ab0*/  IMAD R71, R2, R50, R71 ;  /* 0x0000003202477224 */ /* 0x000fe400078e0247 */
[--C-:B------:R-:W-:Y:S01]  /*2ac0*/  @!P1 IMAD.IADD R61, R61, 0x1, -R2.reuse ;  /* 0x000000013d3d9824 */ /* 0x100fe200078e0a02 */
[----:B------:R-:W-:Y:S01]  /*2ad0*/  ISETP.GE.AND P1, PT, R60, RZ, PT ;  /* 0x000000ff3c00720c */ /* 0x000fe20003f26270 */
[----:B------:R-:W-:Y:S01]  /*2ae0*/  @!P6 IMAD.IADD R69, R69, 0x1, -R2 ;  /* 0x000000014545e824 */ /* 0x000fe200078e0a02 */
[----:B------:R-:W-:Y:S01]  /*2af0*/  ISETP.GE.AND P6, PT, R54, RZ, PT ;  /* 0x000000ff3600720c */ /* 0x000fe20003fc6270 */
[----:B------:R-:W-:Y:S01]  /*2b00*/  IMAD R73, R2, R48, R73 ;  /* 0x0000003002497224 */ /* 0x000fe200078e0249 */
[C---:B------:R-:W-:Y:S01]  /*2b10*/  LOP3.LUT R54, R5.reuse, 0xdc, RZ, 0xfc, !PT ;  /* 0x000000dc05367812 */ /* 0x040fe200078efcff */
[----:B------:R-:W-:Y:S01]  /*2b20*/  IMAD.HI.U32 R48, R4, R75, RZ ;  /* 0x0000004b04307227 */ /* 0x000fe200078e00ff */
[----:B------:R-:W-:-:S02]  /*2b30*/  LOP3.LUT R60, R5, 0xf0, RZ, 0xfc, !PT ;  /* 0x000000f0053c7812 */ /* 0x000fc400078efcff */
[----:B------:R-:W-:Y:S01]  /*2b40*/  IABS R79, R54 ;  /* 0x00000036004f7213 */ /* 0x000fe20000000000 */
[----:B------:R-:W-:Y:S01]  /*2b50*/  @!P5 IMAD.MOV R59, RZ, RZ, -R59 ;  /* 0x000000ffff3bd224 */ /* 0x000fe200078e0a3b */
[----:B------:R-:W-:Y:S01]  /*2b60*/  ISETP.GT.U32.AND P5, PT, R2, R71, PT ;  /* 0x000000470200720c */ /* 0x000fe20003fa4070 */
[----:B------:R-:W-:Y:S01]  /*2b70*/  IMAD.MOV R48, RZ, RZ, -R48 ;  /* 0x000000ffff307224 */ /* 0x000fe200078e0a30 */
[----:B------:R-:W-:Y:S01]  /*2b80*/  IABS R89, R60 ;  /* 0x0000003c00597213 */ /* 0x000fe20000000000 */
[--C-:B------:R-:W-:Y:S01]  /*2b90*/  @!P4 IMAD.IADD R67, R67, 0x1, -R2.reuse ;  /* 0x000000014343c824 */ /* 0x100fe200078e0a02 */
[----:B------:R-:W-:Y:S01]  /*2ba0*/  ISETP.GE.AND P4, PT, R64, RZ, PT ;  /* 0x000000ff4000720c */ /* 0x000fe20003f86270 */
[----:B------:R-:W-:Y:S02]  /*2bb0*/  IMAD R75, R2, R48, R75 ;  /* 0x00000030024b7224 */ /* 0x000fe400078e024b */
[--C-:B------:R-:W-:Y:S01]  /*2bc0*/  @!P0 IMAD.IADD R63, R63, 0x1, -R2.reuse ;  /* 0x000000013f3f8824 */ /* 0x100fe200078e0a02 */
[----:B------:R-:W-:Y:S01]  /*2bd0*/  ISETP.GE.AND P0, PT, R62, RZ, PT ;  /* 0x000000ff3e00720c */ /* 0x000fe20003f06270 */
[----:B------:R-:W-:Y:S01]  /*2be0*/  @!P1 IMAD.MOV R61, RZ, RZ, -R61 ;  /* 0x000000ffff3d9224 */ /* 0x000fe200078e0a3d */
[C---:B------:R-:W-:Y:S01]  /*2bf0*/  ISETP.GT.U32.AND P1, PT, R2.reuse, R69, PT ;  /* 0x000000450200720c */ /* 0x040fe20003f24070 */
[----:B------:R-:W-:Y:S01]  /*2c00*/  @!P6 IMAD.MOV R67, RZ, RZ, -R67 ;  /* 0x000000ffff43e224 */ /* 0x000fe200078e0a43 */
[----:B------:R-:W-:Y:S01]  /*2c10*/  ISETP.GT.U32.AND P6, PT, R2, R75, PT ;  /* 0x0000004b0200720c */ /* 0x000fe20003fc4070 */
[--C-:B------:R-:W-:Y:S01]  /*2c20*/  @!P5 IMAD.IADD R71, R71, 0x1, -R2.reuse ;  /* 0x000000014747d824 */ /* 0x100fe200078e0a02 */
[----:B------:R-:W-:Y:S01]  /*2c30*/  ISETP.GE.AND P5, PT, R56, RZ, PT ;  /* 0x000000ff3800720c */ /* 0x000fe20003fa6270 */
[----:B------:R-:W-:Y:S01]  /*2c40*/  @!P3 IMAD.IADD R65, R65, 0x1, -R2 ;  /* 0x000000014141b824 */ /* 0x000fe200078e0a02 */
[----:B------:R-:W-:Y:S01]  /*2c50*/  ISETP.GT.U32.AND P3, PT, R2, R73, PT ;  /* 0x000000490200720c */ /* 0x000fe20003f64070 */
[----:B------:R-:W-:Y:S01]  /*2c60*/  IMAD.HI.U32 R48, R4, R77, RZ ;  /* 0x0000004d04307227 */ /* 0x000fe200078e00ff */
[----:B------:R-:W-:-:S03]  /*2c70*/  LOP3.LUT R56, R5, 0xe8, RZ, 0xfc, !PT ;  /* 0x000000e805387812 */ /* 0x000fc600078efcff */
[----:B------:R-:W-:Y:S01]  /*2c80*/  @!P0 IMAD.MOV R63, RZ, RZ, -R63 ;  /* 0x000000ffff3f8224 */ /* 0x000fe200078e0a3f */
[----:B------:R-:W-:Y:S01]  /*2c90*/  ISETP.GT.U32.AND P0, PT, R2, R71, PT ;  /* 0x000000470200720c */ /* 0x000fe20003f04070 */
[--C-:B------:R-:W-:Y:S01]  /*2ca0*/  @!P1 IMAD.IADD R69, R69, 0x1, -R2.reuse ;  /* 0x0000000145459824 */ /* 0x100fe200078e0a02 */
[----:B------:R-:W-:Y:S01]  /*2cb0*/  ISETP.GE.AND P1, PT, R68, RZ, PT ;  /* 0x000000ff4400720c */ /* 0x000fe20003f26270 */
[----:B------:R-:W-:Y:S01]  /*2cc0*/  @!P6 IMAD.IADD R75, R75, 0x1, -R2 ;  /* 0x000000014b4be824 */ /* 0x000fe200078e0a02 */
[----:B------:R-:W-:Y:S01]  /*2cd0*/  IABS R85, R56 ;  /* 0x0000003800557213 */ /* 0x000fe20000000000 */
[----:B------:R-:W-:Y:S01]  /*2ce0*/  @!P5 IMAD.MOV R69, RZ, RZ, -R69 ;  /* 0x000000ffff45d224 */ /* 0x000fe200078e0a45 */
[----:B------:R-:W-:Y:S01]  /*2cf0*/  ISETP.GE.AND P6, PT, R54, RZ, PT ;  /* 0x000000ff3600720c */ /* 0x000fe20003fc6270 */
[----:B------:R-:W-:Y:S01]  /*2d00*/  IMAD.MOV R48, RZ, RZ, -R48 ;  /* 0x000000ffff307224 */ /* 0x000fe200078e0a30 */
[----:B------:R-:W-:Y:S01]  /*2d10*/  ISETP.GT.U32.AND P5, PT, R2, R75, PT ;  /* 0x0000004b0200720c */ /* 0x000fe20003fa4070 */
[----:B------:R-:W-:-:S04]  /*2d20*/  IMAD.HI.U32 R50, R4, R79, RZ ;  /* 0x0000004f04327227 */ /* 0x000fc800078e00ff */
[--C-:B------:R-:W-:Y:S01]  /*2d30*/  @!P0 IMAD.IADD R71, R71, 0x1, -R2.reuse ;  /* 0x0000000147478824 */ /* 0x100fe200078e0a02 */
[----:B------:R-:W-:Y:S01]  /*2d40*/  ISETP.GE.AND P0, PT, R70, RZ, PT ;  /* 0x000000ff4600720c */ /* 0x000fe20003f06270 */
[C---:B------:R-:W-:Y:S01]  /*2d50*/  IMAD R77, R2.reuse, R48, R77 ;  /* 0x00000030024d7224 */ /* 0x040fe200078e024d */
[----:B------:R-:W-:Y:S01]  /*2d60*/  LOP3.LUT R48, R5, 0xe0, RZ, 0xfc, !PT ;  /* 0x000000e005307812 */ /* 0x000fe200078efcff */
[----:B------:R-:W-:Y:S02]  /*2d70*/  @!P3 IMAD.IADD R73, R73, 0x1, -R2 ;  /* 0x000000014949b824 */ /* 0x000fe400078e0a02 */
[----:B------:R-:W-:Y:S01]  /*2d80*/  IMAD.MOV R50, RZ, RZ, -R50 ;  /* 0x000000ffff327224 */ /* 0x000fe200078e0a32 */
[----:B------:R-:W-:Y:S01]  /*2d90*/  IABS R81, R48 ;  /* 0x0000003000517213 */ /* 0x000fe20000000000 */
[----:B------:R-:W-:Y:S01]  /*2da0*/  @!P5 IMAD.IADD R75, R75, 0x1, -R2 ;  /* 0x000000014b4bd824 */ /* 0x000fe200078e0a02 */
[----:B------:R-:W-:Y:S01]  /*2db0*/  ISETP.GT.U32.AND P5, PT, R2, R77, PT ;  /* 0x0000004d0200720c */ /* 0x000fe20003fa4070 */
[----:B------:R-:W-:Y:S01]  /*2dc0*/  @!P4 IMAD.MOV R65, RZ, RZ, -R65 ;  /* 0x000000ffff41c224 */ /* 0x000fe200078e0a41 */
[----:B------:R-:W-:Y:S01]  /*2dd0*/  ISETP.GE.AND P4, PT, R66, RZ, PT ;  /* 0x000000ff4200720c */ /* 0x000fe20003f86270 */
[C---:B------:R-:W-:Y:S01]  /*2de0*/  IMAD R79, R2.reuse, R50, R79 ;  /* 0x00000032024f7224 */ /* 0x040fe200078e024f */
[----:B------:R-:W-:Y:S01]  /*2df0*/  ISETP.GT.U32.AND P3, PT, R2, R73, PT ;  /* 0x000000490200720c */ /* 0x000fe20003f64070 */
[----:B------:R-:W-:Y:S01]  /*2e00*/  @!P0 IMAD.MOV R75, RZ, RZ, -R75 ;  /* 0x000000ffff4b8224 */ /* 0x000fe200078e0a4b */
[----:B------:R-:W-:-:S02]  /*2e10*/  LOP3.LUT R50, R5, 0xe4, RZ, 0xfc, !PT ;  /* 0x000000e405327812 */ /* 0x000fc400078efcff */
[----:B------:R-:W-:Y:S02]  /*2e20*/  ISETP.GT.U32.AND P0, PT, R2, R79, PT ;  /* 0x0000004f0200720c */ /* 0x000fe40003f04070 */
[----:B------:R-:W-:-:S03]  /*2e30*/  IABS R83, R50 ;  /* 0x0000003200537213 */ /* 0x000fc60000000000 */
[--C-:B------:R-:W-:Y:S02]  /*2e40*/  @!P5 IMAD.IADD R77, R77, 0x1, -R2.reuse ;  /* 0x000000014d4dd824 */ /* 0x100fe400078e0a02 */
[----:B------:R-:W-:Y:S01]  /*2e50*/  @!P4 IMAD.MOV R71, RZ, RZ, -R71 ;  /* 0x000000ffff47c224 */ /* 0x000fe200078e0a47 */
[----:B------:R-:W-:Y:S01]  /*2e60*/  ISETP.GE.AND P4, PT, R48, RZ, PT ;  /* 0x000000ff3000720c */ /* 0x000fe20003f86270 */
[----:B------:R-:W-:Y:S01]  /*2e70*/  @!P3 IMAD.IADD R73, R73, 0x1, -R2 ;  /* 0x000000014949b824 */ /* 0x000fe200078e0a02 */
[----:B------:R-:W-:Y:S01]  /*2e80*/  ISETP.GT.U32.AND P5, PT, R2, R77, PT ;  /* 0x0000004d0200720c */ /* 0x000fe20003fa4070 */
[----:B------:R-:W-:Y:S01]  /*2e90*/  IMAD.HI.U32 R48, R4, R81, RZ ;  /* 0x0000005104307227 */ /* 0x000fe200078e00ff */
[----:B------:R-:W-:-:S03]  /*2ea0*/  ISETP.GE.AND P3, PT, R52, RZ, PT ;  /* 0x000000ff3400720c */ /* 0x000fc60003f66270 */
[----:B------:R-:W-:Y:S01]  /*2eb0*/  @!P1 IMAD.MOV R73, RZ, RZ, -R73 ;  /* 0x000000ffff499224 */ /* 0x000fe200078e0a49 */
[----:B------:R-:W-:Y:S01]  /*2ec0*/  ISETP.GE.AND P1, PT, R50, RZ, PT ;  /* 0x000000ff3200720c */ /* 0x000fe20003f26270 */
[----:B------:R-:W-:Y:S02]  /*2ed0*/  @!P0 IMAD.IADD R79, R79, 0x1, -R2 ;  /* 0x000000014f4f8824 */ /* 0x000fe400078e0a02 */
[----:B------:R-:W-:Y:S02]  /*2ee0*/  IMAD.MOV R52, RZ, RZ, -R48 ;  /* 0x000000ffff347224 */ /* 0x000fe400078e0a30 */
[----:B------:R-:W-:Y:S01]  /*2ef0*/  IMAD.HI.U32 R50, R4, R83, RZ ;  /* 0x0000005304327227 */ /* 0x000fe200078e00ff */
[----:B------:R-:W-:-:S03]  /*2f00*/  ISETP.GT.U32.AND P0, PT, R2, R79, PT ;  /* 0x0000004f0200720c */ /* 0x000fc60003f04070 */
[----:B------:R-:W-:Y:S02]  /*2f10*/  IMAD R81, R2, R52, R81 ;  /* 0x0000003402517224 */ /* 0x000fe400078e0251 */
[----:B------:R-:W-:-:S04]  /*2f20*/  IMAD.HI.U32 R48, R4, R85, RZ ;  /* 0x0000005504307227 */ /* 0x000fc800078e00ff */
[----:B------:R-:W-:Y:S02]  /*2f30*/  IMAD.MOV R54, RZ, RZ, -R50 ;  /* 0x000000ffff367224 */ /* 0x000fe400078e0a32 */
[----:B------:R-:W-:Y:S01]  /*2f40*/  @!P5 IMAD.IADD R77, R77, 0x1, -R2 ;  /* 0x000000014d4dd824 */ /* 0x000fe200078e0a02 */
[C---:B------:R-:W-:Y:S01]  /*2f50*/  ISETP.GT.U32.AND P5, PT, R2.reuse, R81, PT ;  /* 0x000000510200720c */ /* 0x040fe20003fa4070 */
[----:B------:R-:W-:Y:S02]  /*2f60*/  IMAD.MOV R48, RZ, RZ, -R48 ;  /* 0x000000ffff307224 */ /* 0x000fe400078e0a30 */
[C---:B------:R-:W-:Y:S02]  /*2f70*/  IMAD R83, R2.reuse, R54, R83 ;  /* 0x0000003602537224 */ /* 0x040fe400078e0253 */
[C---:B------:R-:W-:Y:S01]  /*2f80*/  IMAD R85, R2.reuse, R48, R85 ;  /* 0x0000003002557224 */ /* 0x040fe200078e0255 */
[----:B------:R-:W-:Y:S01]  /*2f90*/  IABS R48, R72 ;  /* 0x0000004800307213 */ /* 0x000fe20000000000 */
[----:B------:R-:W-:Y:S01]  /*2fa0*/  @!P3 IMAD.MOV R77, RZ, RZ, -R77 ;  /* 0x000000ffff4db224 */ /* 0x000fe200078e0a4d */
[----:B------:R-:W-:Y:S01]  /*2fb0*/  ISETP.GT.U32.AND P3, PT, R2, R83, PT ;  /* 0x000000530200720c */ /* 0x000fe20003f64070 */
[----:B------:R-:W-:-:S04]  /*2fc0*/  IMAD.HI.U32 R52, R4, R89, RZ ;  /* 0x0000005904347227 */ /* 0x000fc800078e00ff */
[----:B------:R-:W-:Y:S01]  /*2fd0*/  @!P0 IMAD.IADD R79, R79, 0x1, -R2 ;  /* 0x000000014f4f8824 */ /* 0x000fe200078e0a02 */
[----:B------:R-:W-:Y:S01]  /*2fe0*/  ISETP.GT.U32.AND P0, PT, R2, R85, PT ;  /* 0x000000550200720c */ /* 0x000fe20003f04070 */
[----:B------:R-:W-:-:S04]  /*2ff0*/  IMAD.HI.U32 R50, R4, R87, RZ ;  /* 0x0000005704327227 */ /* 0x000fc800078e00ff */
[----:B------:R-:W-:Y:S02]  /*3000*/  IMAD.MOV R52, RZ, RZ, -R52 ;  /* 0x000000ffff347224 */ /* 0x000fe400078e0a34 */
[----:B------:R-:W-:Y:S02]  /*3010*/  @!P5 IMAD.IADD R81, R81, 0x1, -R2 ;  /* 0x000000015151d824 */ /* 0x000fe400078e0a02 */
[----:B------:R-:W-:Y:S02]  /*3020*/  IMAD.MOV R50, RZ, RZ, -R50 ;  /* 0x000000ffff327224 */ /* 0x000fe400078e0a32 */
[C---:B------:R-:W-:Y:S01]  /*3030*/  IMAD R89, R2.reuse, R52, R89 ;  /* 0x0000003402597224 */ /* 0x040fe200078e0259 */
[----:B------:R-:W-:Y:S01]  /*3040*/  LOP3.LUT R52, R5, 0xf4, RZ, 0xfc, !PT ;  /* 0x000000f405347812 */ /* 0x000fe200078efcff */
[C---:B------:R-:W-:Y:S01]  /*3050*/  IMAD R87, R2.reuse, R50, R87 ;  /* 0x0000003202577224 */ /* 0x040fe200078e0257 */
[C---:B------:R-:W-:Y:S01]  /*3060*/  ISETP.GT.U32.AND P5, PT, R2.reuse, R81, PT ;  /* 0x000000510200720c */ /* 0x040fe20003fa4070 */
[--C-:B------:R-:W-:Y:S01]  /*3070*/  @!P3 IMAD.IADD R83, R83, 0x1, -R2.reuse ;  /* 0x000000015353b824 */ /* 0x100fe200078e0a02 */
[----:B------:R-:W-:Y:S01]  /*3080*/  IABS R91, R52 ;  /* 0x00000034005b7213 */ /* 0x000fe20000000000 */
[----:B------:R-:W-:Y:S01]  /*3090*/  @!P0 IMAD.IADD R85, R85, 0x1, -R2 ;  /* 0x0000000155558824 */ /* 0x000fe200078e0a02 */
[----:B------:R-:W-:Y:S01]  /*30a0*/  LOP3.LUT R50, R5, 0xf8, RZ, 0xfc, !PT ;  /* 0x000000f805327812 */ /* 0x000fe200078efcff */
[----:B------:R-:W-:Y:S01]  /*30b0*/  @!P6 IMAD.MOV R79, RZ, RZ, -R79 ;  /* 0x000000ffff4fe224 */ /* 0x000fe200078e0a4f */
[----:B------:R-:W-:Y:S01]  /*30c0*/  ISETP.GT.U32.AND P3, PT, R2, R87, PT ;  /* 0x000000570200720c */ /* 0x000fe20003f64070 */
[----:B------:R-:W-:Y:S01]  /*30d0*/  IMAD.HI.U32 R5, R4, R91, RZ ;  /* 0x0000005b04057227 */ /* 0x000fe200078e00ff */
[----:B------:R-:W-:-:S02]  /*30e0*/  ISETP.GT.U32.AND P0, PT, R2, R83, PT ;  /* 0x000000530200720c */ /* 0x000fc40003f04070 */
[----:B------:R-:W-:Y:S01]  /*30f0*/  IABS R93, R50 ;  /* 0x00000032005d7213 */ /* 0x000fe20000000000 */
[----:B------:R-:W-:Y:S01]  /*3100*/  IMAD.MOV R5, RZ, RZ, -R5 ;  /* 0x000000ffff057224 */ /* 0x000fe200078e0a05 */
[C---:B------:R-:W-:Y:S01]  /*3110*/  ISETP.GT.U32.AND P6, PT, R2.reuse, R85, PT ;  /* 0x000000550200720c */ /* 0x040fe20003fc4070 */
[----:B------:R-:W-:Y:S01]  /*3120*/  @!P5 IMAD.IADD R81, R81, 0x1, -R2 ;  /* 0x000000015151d824 */ /* 0x000fe200078e0a02 */
[C---:B------:R-:W-:Y:S01]  /*3130*/  ISETP.GT.U32.AND P5, PT, R2.reuse, R89, PT ;  /* 0x000000590200720c */ /* 0x040fe20003fa4070 */
[----:B------:R-:W-:Y:S02]  /*3140*/  IMAD R91, R2, R5, R91 ;  /* 0x00000005025b7224 */ /* 0x000fe400078e025b */
[----:B------:R-:W-:-:S04]  /*3150*/  IMAD.HI.U32 R4, R4, R93, RZ ;  /* 0x0000005d04047227 */ /* 0x000fc800078e00ff */
[--C-:B------:R-:W-:Y:S02]  /*3160*/  @!P3 IMAD.IADD R87, R87, 0x1, -R2.reuse ;  /* 0x000000015757b824 */ /* 0x100fe400078e0a02 */
[----:B------:R-:W-:Y:S01]  /*3170*/  @!P0 IMAD.IADD R83, R83, 0x1, -R2 ;  /* 0x0000000153538824 */ /* 0x000fe200078e0a02 */
[C---:B------:R-:W-:Y:S01]  /*3180*/  ISETP.GT.U32.AND P0, PT, R2.reuse, R91, PT ;  /* 0x0000005b0200720c */ /* 0x040fe20003f04070 */
[----:B------:R-:W-:Y:S01]  /*3190*/  IMAD.MOV R4, RZ, RZ, -R4 ;  /* 0x000000ffff047224 */ /* 0x000fe200078e0a04 */
[C---:B------:R-:W-:Y:S01]  /*31a0*/  ISETP.GT.U32.AND P3, PT, R2.reuse, R87, PT ;  /* 0x000000570200720c */ /* 0x040fe20003f64070 */
[--C-:B------:R-:W-:Y:S02]  /*31b0*/  @!P5 IMAD.IADD R89, R89, 0x1, -R2.reuse ;  /* 0x000000015959d824 */ /* 0x100fe400078e0a02 */
[C---:B------:R-:W-:Y:S02]  /*31c0*/  IMAD R93, R2.reuse, R4, R93 ;  /* 0x00000004025d7224 */ /* 0x040fe400078e025d */
[----:B------:R-:W-:Y:S01]  /*31d0*/  @!P6 IMAD.IADD R85, R85, 0x1, -R2 ;  /* 0x000000015555e824 */ /* 0x000fe200078e0a02 */
[C---:B------:R-:W-:Y:S01]  /*31e0*/  ISETP.GT.U32.AND P5, PT, R2.reuse, R89, PT ;  /* 0x000000590200720c */ /* 0x040fe20003fa4070 */
[----:B------:R-:W-:Y:S01]  /*31f0*/  IMAD.HI.U32 R4, R3, R10, RZ ;  /* 0x0000000a03047227 */ /* 0x000fe200078e00ff */
[----:B------:R-:W-:-:S03]  /*3200*/  ISETP.GT.U32.AND P6, PT, R2, R93, PT ;  /* 0x0000005d0200720c */ /* 0x000fc60003fc4070 */
[----:B------:R-:W-:Y:S01]  /*3210*/  @!P0 IMAD.IADD R91, R91, 0x1, -R2 ;  /* 0x000000015b5b8824 */ /* 0x000fe200078e0a02 */
[----:B------:R-:W-:Y:S01]  /*3220*/  ISETP.GE.AND P0, PT, R60, RZ, PT ;  /* 0x000000ff3c00720c */ /* 0x000fe20003f06270 */
[----:B------:R-:W-:Y:S01]  /*3230*/  @!P4 IMAD.MOV R81, RZ, RZ, -R81 ;  /* 0x000000ffff51c224 */ /* 0x000fe200078e0a51 */
[----:B------:R-:W-:Y:S01]  /*3240*/  ISETP.GE.AND P4, PT, R56, RZ, PT ;  /* 0x000000ff3800720c */ /* 0x000fe20003f86270 */
[----:B------:R-:W-:-:S04]  /*3250*/  IMAD.HI.U32 R3, R3, R48, RZ ;  /* 0x0000003003037227 */ /* 0x000fc800078e00ff */
[----:B------:R-:W-:Y:S01]  /*3260*/  @!P3 IMAD.IADD R87, R87, 0x1, -R2 ;  /* 0x000000015757b824 */ /* 0x000fe200078e0a02 */
[----:B------:R-:W-:Y:S01]  /*3270*/  ISETP.GE.AND P3, PT, R58, RZ, PT ;  /* 0x000000ff3a00720c */ /* 0x000fe20003f66270 */
[----:B------:R-:W-:Y:S01]  /*3280*/  @!P1 IMAD.MOV R83, RZ, RZ, -R83 ;  /* 0x000000ffff539224 */ /* 0x000fe200078e0a53 */
[----:B------:R-:W-:Y:S01]  /*3290*/  ISETP.GT.U32.AND P1, PT, R2, R91, PT ;  /* 0x0000005b0200720c */ /* 0x000fe20003f24070 */
[----:B------:R-:W-:Y:S01]  /*32a0*/  IMAD.MOV R5, RZ, RZ, -R4 ;  /* 0x000000ffff057224 */ /* 0x000fe200078e0a04 */
[----:B------:R-:W-:Y:S01]  /*32b0*/  IADD3 R4, R252, -0x5, RZ ;  /* 0xfffffffbfc047810 */ /* 0x000fe20007ffe0ff */
[----:B------:R-:W-:Y:S02]  /*32c0*/  IMAD.MOV R95, RZ, RZ, -R3 ;  /* 0x000000ffff5f7224 */ /* 0x000fe400078e0a03 */
[----:B------:R-:W-:Y:S02]  /*32d0*/  IMAD R3, R0, R5, R10 ;  /* 0x0000000500037224 */ /* 0x000fe400078e020a */
[----:B------:R-:W-:-:S02]  /*32e0*/  @!P6 IMAD.IADD R93, R93, 0x1, -R2 ;  /* 0x000000015d5de824 */ /* 0x000fc400078e0a02 */
[C---:B------:R-:W-:Y:S02]  /*32f0*/  IMAD R5, R0.reuse, R95, R48 ;  /* 0x0000005f00057224 */ /* 0x040fe400078e0230 */
[--C-:B------:R-:W-:Y:S01]  /*3300*/  @!P5 IMAD.IADD R89, R89, 0x1, -R2.reuse ;  /* 0x000000015959d824 */ /* 0x100fe200078e0a02 */
[----:B------:R-:W-:Y:S01]  /*3310*/  ISETP.GT.U32.AND P5, PT, R0, R3, PT ;  /* 0x000000030000720c */ /* 0x000fe20003fa4070 */
[----:B------:R-:W-:Y:S01]  /*3320*/  @!P4 IMAD.MOV R85, RZ, RZ, -R85 ;  /* 0x000000ffff55c224 */ /* 0x000fe200078e0a55 */
[----:B------:R-:W-:Y:S01]  /*3330*/  ISETP.GT.U32.AND P6, PT, R2, R93, PT ;  /* 0x0000005d0200720c */ /* 0x000fe20003fc4070 */
[----:B------:R-:W-:Y:S01]  /*3340*/  @!P3 IMAD.MOV R87, RZ, RZ, -R87 ;  /* 0x000000ffff57b224 */ /* 0x000fe200078e0a57 */
[----:B------:R-:W-:Y:S01]  /*3350*/  ISETP.GT.U32.AND P4, PT, R0, R5, PT ;  /* 0x000000050000720c */ /* 0x000fe20003f84070 */
[----:B------:R-:W-:Y:S01]  /*3360*/  @!P1 IMAD.IADD R91, R91, 0x1, -R2 ;  /* 0x000000015b5b9824 */ /* 0x000fe200078e0a02 */
[----:B------:R-:W-:Y:S01]  /*3370*/  ISETP.GE.AND P3, PT, R52, RZ, PT ;  /* 0x000000ff3400720c */ /* 0x000fe20003f66270 */
[----:B------:R-:W-:Y:S01]  /*3380*/  @!P0 IMAD.MOV R89, RZ, RZ, -R89 ;  /* 0x000000ffff598224 */ /* 0x000fe200078e0a59 */
[----:B------:R-:W-:-:S02]  /*3390*/  ISETP.GE.AND P1, PT, R50, RZ, PT ;  /* 0x000000ff3200720c */ /* 0x000fc40003f26270 */
[----:B------:R-:W-:Y:S02]  /*33a0*/  ISETP.GE.U32.AND P0, PT, R4, 0x7fffffdc, PT ;  /* 0x7fffffdc0400780c */ /* 0x000fe40003f06070 */
[C---:B------:R-:W-:Y:S01]  /*33b0*/  IADD3 R4, R252.reuse, -0x9, RZ ;  /* 0xfffffff7fc047810 */ /* 0x040fe20007ffe0ff */
[----:B------:R-:W-:Y:S01]  /*33c0*/  @!P5 IMAD.IADD R3, R3, 0x1, -R0 ;  /* 0x000000010303d824 */ /* 0x000fe200078e0a00 */
[----:B------:R-:W-:Y:S01]  /*33d0*/  ISETP.NE.AND P5, PT, RZ, c[0x0][0x17c], PT ;  /* 0x00005f00ff007a0c */ /* 0x000fe20003fa5270 */
[----:B------:R-:W-:Y:S01]  /*33e0*/  @!P6 IMAD.IADD R93, R93, 0x1, -R2 ;  /* 0x000000015d5de824 */ /* 0x000fe200078e0a02 */
[----:B------:R-:W-:Y:S01]  /*33f0*/  IADD3 R2, R252, -0xd, RZ ;  /* 0xfffffff3fc027810 */ /* 0x000fe20007ffe0ff */
[----:B------:R-:W-:Y:S01]  /*3400*/  @!P4 IMAD.IADD R5, R5, 0x1, -R0 ;  /* 0x000000010505c824 */ /* 0x000fe200078e0a00 */
[C---:B------:R-:W-:Y:S01]  /*3410*/  SEL R10, R244.reuse, R15, !P5 ;  /* 0x0000000ff40a7207 */ /* 0x040fe20006800000 */
[----:B------:R-:W-:Y:S01]  /*3420*/  @!P3 IMAD.MOV R91, RZ, RZ, -R91 ;  /* 0x000000ffff5bb224 */ /* 0x000fe200078e0a5b */
[----:B------:R-:W-:Y:S01]  /*3430*/  SEL R15, R244, R20, !P5 ;  /* 0x00000014f40f7207 */ /* 0x000fe20006800000 */
[----:B------:R-:W-:Y:S01]  /*3440*/  @!P1 IMAD.MOV R93, RZ, RZ, -R93 ;  /* 0x000000ffff5d9224 */ /* 0x000fe200078e0a5d */
[----:B------:R-:W-:Y:S01]  /*3450*/  ISETP.GT.U32.AND P4, PT, R0, R3, PT ;  /* 0x000000030000720c */ /* 0x000fe20003f84070 */
[----:B------:R-:W-:Y:S01]  /*3460*/  IMAD R10, R10, c[0x0][0x190], RZ ;  /* 0x000064000a0a7a24 */ /* 0x000fe200078e02ff */
[----:B------:R-:W-:Y:S01]  /*3470*/  SEL R20, R244, R25, !P5 ;  /* 0x00000019f4147207 */ /* 0x000fe20006800000 */
[----:B------:R-:W-:Y:S01]  /*3480*/  IMAD R15, R15, c[0x0][0x190], RZ ;  /* 0x000064000f0f7a24 */ /* 0x000fe200078e02ff */
[----:B------:R-:W-:-:S02]  /*3490*/  ISETP.GT.U32.AND P3, PT, R0, R5, PT ;  /* 0x000000050000720c */ /* 0x000fc40003f64070 */
[----:B------:R-:W-:Y:S01]  /*34a0*/  SEL R25, R244, R30, !P5 ;  /* 0x0000001ef4197207 */ /* 0x000fe20006800000 */
[----:B------:R-:W-:Y:S01]  /*34b0*/  IMAD R20, R20, c[0x0][0x190], RZ ;  /* 0x0000640014147a24 */ /* 0x000fe200078e02ff */
[C---:B------:R-:W-:Y:S02]  /*34c0*/  SEL R30, R244.reuse, R35, !P5 ;  /* 0x00000023f41e7207 */ /* 0x040fe40006800000 */
[C---:B------:R-:W-:Y:S01]  /*34d0*/  SEL R7, R244.reuse, R7, !P5 ;  /* 0x00000007f4077207 */ /* 0x040fe20006800000 */
[----:B------:R-:W-:Y:S01]  /*34e0*/  IMAD R25, R25, c[0x0][0x190], RZ ;  /* 0x0000640019197a24 */ /* 0x000fe200078e02ff */
[C---:B------:R-:W-:Y:S01]  /*34f0*/  SEL R8, R244.reuse, R8, !P5 ;  /* 0x00000008f4087207 */ /* 0x040fe20006800000 */
[--C-:B------:R-:W-:Y:S01]  /*3500*/  @!P4 IMAD.IADD R3, R3, 0x1, -R0.reuse ;  /* 0x000000010303c824 */ /* 0x100fe200078e0a00 */
[----:B------:R-:W-:Y:S01]  /*3510*/  SEL R9, R244, R9, !P5 ;  /* 0x00000009f4097207 */ /* 0x000fe20006800000 */
[----:B------:R-:W-:Y:S01]  /*3520*/  IMAD R30, R30, c[0x0][0x190], RZ ;  /* 0x000064001e1e7a24 */ /* 0x000fe200078e02ff */
[C---:B------:R-:W-:Y:S01]  /*3530*/  SEL R11, R244.reuse, R11, !P5 ;  /* 0x0000000bf40b7207 */ /* 0x040fe20006800000 */
[----:B------:R-:W-:Y:S01]  /*3540*/  @!P3 IMAD.IADD R5, R5, 0x1, -R0 ;  /* 0x000000010505b824 */ /* 0x000fe200078e0a00 */
[----:B------:R-:W-:-:S02]  /*3550*/  SEL R12, R244, R12, !P5 ;  /* 0x0000000cf40c7207 */ /* 0x000fc40006800000 */
[C---:B------:R-:W-:Y:S02]  /*3560*/  SEL R13, R244.reuse, R13, !P5 ;  /* 0x0000000df40d7207 */ /* 0x040fe40006800000 */
[C---:B------:R-:W-:Y:S02]  /*3570*/  SEL R14, R244.reuse, R14, !P5 ;  /* 0x0000000ef40e7207 */ /* 0x040fe40006800000 */
[C---:B------:R-:W-:Y:S02]  /*3580*/  SEL R16, R244.reuse, R16, !P5 ;  /* 0x00000010f4107207 */ /* 0x040fe40006800000 */
[C---:B------:R-:W-:Y:S02]  /*3590*/  SEL R17, R244.reuse, R17, !P5 ;  /* 0x00000011f4117207 */ /* 0x040fe40006800000 */
[C---:B------:R-:W-:Y:S02]  /*35a0*/  SEL R18, R244.reuse, R18, !P5 ;  /* 0x00000012f4127207 */ /* 0x040fe40006800000 */
        /* <DEDUP_REMOVED lines=18> */
[----:B------:R-:W-:Y:S01]  /*36d0*/  SEL R214, R244, R41, !P5 ;  /* 0x00000029f4d67207 */ /* 0x000fe20006800000 */
[----:B------:R-:W-:Y:S01]  /*36e0*/  IMAD R212, R212, c[0x0][0x190], RZ ;  /* 0x00006400d4d47a24 */ /* 0x000fe200078e02ff */
[C---:B------:R-:W-:Y:S01]  /*36f0*/  SEL R215, R244.reuse, R42, !P5 ;  /* 0x0000002af4d77207 */ /* 0x040fe20006800000 */
[----:B------:R-:W-:Y:S01]  /*3700*/  IMAD R213, R213, c[0x0][0x190], RZ ;  /* 0x00006400d5d57a24 */ /* 0x000fe200078e02ff */
        /* <DEDUP_REMOVED lines=58> */
[----:B------:R-:W-:Y:S01]  /*3ab0*/  ISETP.GE.AND P1, PT, R74, RZ, PT ;  /* 0x000000ff4a00720c */ /* 0x000fe20003f26270 */
[----:B------:R-:W-:Y:S01]  /*3ac0*/  IMAD R242, R242, c[0x0][0x190], RZ ;  /* 0x00006400f2f27a24 */ /* 0x000fe200078e02ff */
[----:B------:R-:W-:Y:S01]  /*3ad0*/  ISETP.GE.AND P5, PT, R72, RZ, PT ;  /* 0x000000ff4800720c */ /* 0x000fe20003fa6270 */
[----:B------:R-:W-:Y:S01]  /*3ae0*/  IMAD.SHL.U32 R0, R6, 0x4, RZ ;  /* 0x0000000406007824 */ /* 0x000fe200078e00ff */
[----:B------:R-:W-:Y:S01]  /*3af0*/  ISETP.GE.U32.AND P4, PT, R2, 0x7fffffd4, PT ;  /* 0x7fffffd40200780c */ /* 0x000fe20003f86070 */
[----:B------:R-:W-:Y:S01]  /*3b00*/  IMAD R243, R243, c[0x0][0x190], RZ ;  /* 0x00006400f3f37a24 */ /* 0x000fe200078e02ff */
[----:B------:R-:W-:Y:S01]  /*3b10*/  ISETP.GE.U32.AND P6, PT, R4, 0x7fffffd8, PT ;  /* 0x7fffffd80400780c */ /* 0x000fe20003fc6070 */
[----:B------:R-:W-:Y:S01]  /*3b20*/  IMAD R244, R244, c[0x0][0x190], RZ ;  /* 0x00006400f4f47a24 */ /* 0x000fe200078e02ff */
[----:B------:R-:W-:Y:S01]  /*3b30*/  IADD3 R2, R252, -0x11, RZ ;  /* 0xffffffeffc027810 */ /* 0x000fe20007ffe0ff */
[----:B------:R1:W-:Y:S01]  /*3b40*/  STL [R1+0xec0], R0 ;  /* 0x000ec00001007387 */ /* 0x0003e20000100800 */
[----:B------:R-:W-:-:S02]  /*3b50*/  ISETP.NE.AND P3, PT, RZ, c[0x0][0x178], PT ;  /* 0x00005e00ff007a0c */ /* 0x000fc40003f65270 */
[----:B------:R-:W-:Y:S01]  /*3b60*/  LOP3.LUT R4, RZ, c[0x0][0x178], RZ, 0x33, !PT ;  /* 0x00005e00ff047a12 */ /* 0x000fe200078e33ff */
[----:B------:R-:W-:Y:S01]  /*3b70*/  @!P1 IMAD.MOV R3, RZ, RZ, -R3 ;  /* 0x000000ffff039224 */ /* 0x000fe200078e0a03 */
[----:B------:R-:W-:Y:S01]  /*3b80*/  ISETP.GE.U32.AND P1, PT, R2, 0x7fffffd0, PT ;  /* 0x7fffffd00200780c */ /* 0x000fe20003f26070 */
[----:B------:R-:W-:Y:S01]  /*3b90*/  @!P5 IMAD.MOV R5, RZ, RZ, -R5 ;  /* 0x000000ffff05d224 */ /* 0x000fe200078e0a05 */
[----:B------:R-:W-:Y:S02]  /*3ba0*/  IADD3 R36, P5, R0, c[0x0][0x168], RZ ;  /* 0x00005a0000247a10 */ /* 0x000fe40007fbe0ff */
[C---:B------:R-:W-:Y:S01]  /*3bb0*/  SEL R2, R4.reuse, R3, !P3 ;  /* 0x0000000304027207 */ /* 0x040fe20005800000 */
[----:B------:R-:W-:Y:S01]  /*3bc0*/  IMAD R3, R7, c[0x0][0x190], RZ ;  /* 0x0000640007037a24 */ /* 0x000fe200078e02ff */
[----:B------:R-:W-:Y:S01]  /*3bd0*/  SEL R245, R4, R5, !P3 ;  /* 0x0000000504f57207 */ /* 0x000fe20005800000 */
[----:B------:R-:W-:Y:S01]  /*3be0*/  IMAD R4, R8, c[0x0][0x190], RZ ;  /* 0x0000640008047a24 */ /* 0x000fe200078e02ff */
[----:B------:R-:W-:Y:S01]  /*3bf0*/  LEA.HI.X.SX32 R37, R6, c[0x0][0x16c], 0x2, P5 ;  /* 0x00005b0006257a11 */ /* 0x000fe200028f16ff */
[----:B------:R-:W-:Y:S01]  /*3c00*/  IMAD R5, R9, c[0x0][0x190], RZ ;  /* 0x0000640009057a24 */ /* 0x000fe200078e02ff */
[-C--:B------:R-:W-:Y:S01]  /*3c10*/  LEA R160, P5, R3, R36.reuse, 0x2 ;  /* 0x0000002403a07211 */ /* 0x080fe200078a10ff */
[----:B------:R-:W-:Y:S01]  /*3c20*/  IMAD R6, R11, c[0x0][0x190], RZ ;  /* 0x000064000b067a24 */ /* 0x000fe200078e02ff */
[-C--:B------:R-:W-:Y:S01]  /*3c30*/  LEA R98, P3, R4, R36.reuse, 0x2 ;  /* 0x0000002404627211 */ /* 0x080fe200078610ff */
[----:B------:R-:W-:Y:S01]  /*3c40*/  IMAD R7, R12, c[0x0][0x190], RZ ;  /* 0x000064000c077a24 */ /* 0x000fe200078e02ff */
[-C--:B------:R-:W-:Y:S01]  /*3c50*/  LEA.HI.X.SX32 R161, R3, R37.reuse, 0x2, P5 ;  /* 0x0000002503a17211 */ /* 0x080fe200028f16ff */
        /* <DEDUP_REMOVED lines=9> */
[-C--:B------:R-:W-:Y:S01]  /*3cf0*/  LEA.HI.X.SX32 R97, R6, R37.reuse, 0x2, P3 ;  /* 0x0000002506617211 */ /* 0x080fe200018f16ff */
        /* <DEDUP_REMOVED lines=9> */
[----:B------:R-:W-:Y:S01]  /*3d90*/  STL [R1+0xf04], R98 ;  /* 0x000f046201007387 */ /* 0x000fe20000100800 */
[----:B------:R-:W-:Y:S01]  /*3da0*/  IMAD R31, R35, c[0x0][0x190], RZ ;  /* 0x00006400231f7a24 */ /* 0x000fe200078e02ff */
[-C--:B------:R-:W-:Y:S01]  /*3db0*/  LEA.HI.X.SX32 R35, R7, R37.reuse, 0x2, P5 ;  /* 0x0000002507237211 */ /* 0x080fe200028f16ff */
[----:B------:R-:W-:Y:S01]  /*3dc0*/  IMAD R12, R17, c[0x0][0x190], RZ ;  /* 0x00006400110c7a24 */ /* 0x000fe200078e02ff */
[CC--:B------:R-:W-:Y:S01]  /*3dd0*/  LEA R156, P5, R9.reuse, R36.reuse, 0x2 ;  /* 0x00000024099c7211 */ /* 0x0c0fe200078a10ff */
        /* <DEDUP_REMOVED lines=18> */
[----:B------:R-:W-:Y:S01]  /*3f00*/  STL [R1+0xf00], R99 ;  /* 0x000f006301007387 */ /* 0x000fe20000100800 */
[-C--:B------:R-:W-:Y:S01]  /*3f10*/  LEA R150, P5, R15, R36.reuse, 0x2 ;  /* 0x000000240f967211 */ /* 0x080fe200078a10ff */
[----:B------:R-:W-:Y:S01]  /*3f20*/  IMAD R2, R2, c[0x0][0x184], RZ ;  /* 0x0000610002027a24 */ /* 0x000fe200078e02ff */
[-C--:B------:R-:W-:Y:S01]  /*3f30*/  LEA.HI.X.SX32 R89, R14, R37.reuse, 0x2, P3 ;  /* 0x000000250e597211 */ /* 0x080fe200018f16ff */
[----:B------:R2:W-:Y:S01]  /*3f40*/  STL.64 [R1+0xde0], R4 ;  /* 0x000de00401007387 */ /* 0x0005e20000100a00 */
[-C--:B------:R-:W-:Y:S01]  /*3f50*/  LEA R86, P3, R16, R36.reuse, 0x2 ;  /* 0x0000002410567211 */ /* 0x080fe200078610ff */
[----:B------:R-:W-:Y:S01]  /*3f60*/  IMAD R245, R245, c[0x0][0x184], RZ ;  /* 0x00006100f5f57a24 */ /* 0x000fe200078e02ff */
[-C--:B------:R-:W-:Y:S01]  /*3f70*/  LEA.HI.X.SX32 R151, R15, R37.reuse, 0x2, P5 ;  /* 0x000000250f977211 */ /* 0x080fe200028f16ff */
[----:B------:R-:W-:Y:S01]  /*3f80*/  STL.64 [R1+0xde8], R6 ;  /* 0x000de80601007387 */ /* 0x000fe20000100a00 */
[-C--:B------:R-:W-:Y:S01]  /*3f90*/  LEA R148, P5, R17, R36.reuse, 0x2 ;  /* 0x0000002411947211 */ /* 0x080fe200078a10ff */
[----:B------:R-:W-:Y:S01]  /*3fa0*/  IMAD.SHL.U32 R162, R2, 0x4, RZ ;  /* 0x0000000402a27824 */ /* 0x000fe200078e00ff */
[-C--:B------:R-:W-:Y:S01]  /*3fb0*/  LEA.HI.X.SX32 R87, R16, R37.reuse, 0x2, P3 ;  /* 0x0000002510577211 */ /* 0x080fe200018f16ff */
[----:B------:R-:W-:Y:S01]  /*3fc0*/  STL.64 [R1+0xdf0], R8 ;  /* 0x000df00801007387 */ /* 0x000fe20000100a00 */
[-C--:B------:R-:W-:Y:S01]  /*3fd0*/  LEA R84, P3, R18, R36.reuse, 0x2 ;  /* 0x0000002412547211 */ /* 0x080fe200078610ff */
[----:B-1----:R-:W-:Y:S01]  /*3fe0*/  IMAD.SHL.U32 R0, R245, 0x4, RZ ;  /* 0x00000004f5007824 */ /* 0x002fe200078e00ff */
[-C--:B------:R-:W-:Y:S01]  /*3ff0*/  LEA.HI.X.SX32 R149, R17, R37.reuse, 0x2, P5 ;  /* 0x0000002511957211 */ /* 0x080fe200028f16ff */
[----:B------:R-:W-:Y:S01]  /*4000*/  STL.64 [R1+0xdf8], R10 ;  /* 0x000df80a01007387 */ /* 0x000fe20000100a00 */
[-C--:B------:R-:W-:Y:S01]  /*4010*/  LEA R146, P5, R19, R36.reuse, 0x2 ;  /* 0x0000002413927211 */ /* 0x080fe200078a10ff */
[----:B--2---:R-:W-:Y:S01]  /*4020*/  IMAD.SHL.U32 R4, R168, 0x4, RZ ;  /* 0x00000004a8047824 */ /* 0x004fe200078e00ff */
[----:B------:R-:W-:Y:S01]  /*4030*/  LEA.HI.X.SX32 R85, R18, R37, 0x2, P3 ;  /* 0x0000002512557211 */ /* 0x000fe200018f16ff */
[----:B------:R-:W-:Y:S01]  /*4040*/  STL.64 [R1+0xe00], R12 ;  /* 0x000e000c01007387 */ /* 0x000fe20000100a00 */
[----:B------:R-:W-:-:S02]  /*4050*/  LEA R82, P3, R20, R36, 0x2 ;  /* 0x0000002414527211 */ /* 0x000fc400078610ff */
[-C--:B------:R-:W-:Y:S01]  /*4060*/  LEA.HI.X.SX32 R147, R19, R37.reuse, 0x2, P5 ;  /* 0x0000002513937211 */ /* 0x080fe200028f16ff */
[----:B------:R-:W-:Y:S01]  /*4070*/  STL.64 [R1+0xe08], R14 ;  /* 0x000e080e01007387 */ /* 0x000fe20000100a00 */
[CC--:B------:R-:W-:Y:S02]  /*4080*/  LEA R144, P5, R21.reuse, R36.reuse, 0x2 ;  /* 0x0000002415907211 */ /* 0x0c0fe400078a10ff */
[-C--:B------:R-:W-:Y:S01]  /*4090*/  LEA.HI.X.SX32 R83, R20, R37.reuse, 0x2, P3 ;  /* 0x0000002514537211 */ /* 0x080fe200018f16ff */
[----:B------:R-:W-:Y:S01]  /*40a0*/  STL.64 [R1+0xe10], R16 ;  /* 0x000e101001007387 */ /* 0x000fe20000100a00 */
[-C--:B------:R-:W-:Y:S02]  /*40b0*/  LEA R80, P3, R22, R36.reuse, 0x2 ;  /* 0x0000002416507211 */ /* 0x080fe400078610ff */
        /* <DEDUP_REMOVED lines=73> */
[----:B------:R1:W-:Y:S01]  /*4550*/  STL [R1+0xbb0], R162 ;  /* 0x000bb0a201007387 */ /* 0x0003e20000100800 */
[----:B------:R-:W-:-:S02]  /*4560*/  LEA R118, P5, R225, R36, 0x2 ;  /* 0x00000024e1767211 */ /* 0x000fc400078a10ff */
[-C--:B------:R-:W-:Y:S01]  /*4570*/  LEA.HI.X.SX32 R57, R224, R37.reuse, 0x2, P3 ;  /* 0x00000025e0397211 */ /* 0x080fe200018f16ff */
[----:B------:R2:W-:Y:S01]  /*4580*/  STL [R1+0xbac], R0 ;  /* 0x000bac0001007387 */ /* 0x0005e20000100800 */
[CC--:B------:R-:W-:Y:S02]  /*4590*/  LEA R54, P3, R226.reuse, R36.reuse, 0x2 ;  /* 0x00000024e2367211 */ /* 0x0c0fe400078610ff */
[-C--:B------:R-:W-:Y:S01]  /*45a0*/  LEA.HI.X.SX32 R119, R225, R37.reuse, 0x2, P5 ;  /* 0x00000025e1777211 */ /* 0x080fe200028f16ff */
[----:B------:R3:W-:Y:S01]  /*45b0*/  STL.64 [R1+0xee0], R2 ;  /* 0x000ee00201007387 */ /* 0x0007e20000100a00 */
[-C--:B------:R-:W-:Y:S02]  /*45c0*/  LEA R116, P5, R227, R36.reuse, 0x2 ;  /* 0x00000024e3747211 */ /* 0x080fe400078a10ff */
[----:B------:R-:W-:Y:S01]  /*45d0*/  LEA.HI.X.SX32 R55, R226, R37, 0x2, P3 ;  /* 0x00000025e2377211 */ /* 0x000fe200018f16ff */
[----:B------:R4:W-:Y:S01]  /*45e0*/  STL.64 [R1+0xee8], R244 ;  /* 0x000ee8f401007387 */ /* 0x0009e20000100a00 */
[----:B------:R-:W-:-:S02]  /*45f0*/  LEA R52, P3, R228, R36, 0x2 ;  /* 0x00000024e4347211 */ /* 0x000fc400078610ff */
[-C--:B------:R-:W-:Y:S02]  /*4600*/  LEA.HI.X.SX32 R117, R227, R37.reuse, 0x2, P5 ;  /* 0x00000025e3757211 */ /* 0x080fe400028f16ff */
[CC--:B------:R-:W-:Y:S02]  /*4610*/  LEA R114, P5, R229.reuse, R36.reuse, 0x2 ;  /* 0x00000024e5727211 */ /* 0x0c0fe400078a10ff */
[-C--:B------:R-:W-:Y:S02]  /*4620*/  LEA.HI.X.SX32 R53, R228, R37.reuse, 0x2, P3 ;  /* 0x00000025e4357211 */ /* 0x080fe400018f16ff */
[-C--:B------:R-:W-:Y:S02]  /*4630*/  LEA R50, P3, R230, R36.reuse, 0x2 ;  /* 0x00000024e6327211 */ /* 0x080fe400078610ff */
[----:B------:R-:W-:Y:S02]  /*4640*/  LEA.HI.X.SX32 R115, R229, R37, 0x2, P5 ;  /* 0x00000025e5737211 */ /* 0x000fe400028f16ff */
        /* <DEDUP_REMOVED lines=26> */
[C---:B------:R-:W-:Y:S02]  /*47f0*/  LEA R36, P3, R244.reuse, R36, 0x2 ;  /* 0x00000024f4247211 */ /* 0x040fe400078610ff */
[-C--:B------:R-:W-:Y:S02]  /*4800*/  LEA.HI.X.SX32 R101, R243, R37.reuse, 0x2, P5 ;  /* 0x00000025f3657211 */ /* 0x080fe400028f16ff */
[----:B------:R-:W-:Y:S02]  /*4810*/  LEA.HI.X.SX32 R37, R244, R37, 0x2, P3 ;  /* 0x00000025f4257211 */ /* 0x000fe400018f16ff */
[----:B-1----:R-:W-:Y:S02]  /*4820*/  IADD3 R162, P5, R162, c[0x0][0x160], RZ ;  /* 0x00005800a2a27a10 */ /* 0x002fe40007fbe0ff */
[----:B------:R-:W-:Y:S01]  /*4830*/  IADD3 R170, P3, R0, c[0x0][0x160], RZ ;  /* 0x0000580000aa7a10 */ /* 0x000fe20007f7e0ff */
[----:B--2---:R-:W-:Y:S01]  /*4840*/  IMAD.MOV.U32 R0, RZ, RZ, c[0x0][0x188] ;  /* 0x00006200ff007624 */ /* 0x004fe200078e00ff */
[----:B------:R-:W-:-:S02]  /*4850*/  LEA.HI.X.SX32 R163, R2, c[0x0][0x164], 0x2, P5 ;  /* 0x0000590002a37a11 */ /* 0x000fc400028f16ff */
[----:B------:R-:W-:Y:S01]  /*4860*/  LEA.HI.X.SX32 R171, R245, c[0x0][0x164], 0x2, P3 ;  /* 0x00005900f5ab7a11 */ /* 0x000fe200018f16ff */
[----:B------:R-:W-:Y:S01]  /*4870*/  IMAD.SHL.U32 R5, R0, 0x4, RZ ;  /* 0x0000000400057824 */ /* 0x000fe200078e00ff */
[----:B------:R-:W-:Y:S01]  /*4880*/  ISETP.GE.U32.AND P5, PT, R164, 0x7fffffcc, PT ;  /* 0x7fffffcca400780c */ /* 0x000fe20003fa6070 */
[----:B---3--:R-:W-:Y:S01]  /*4890*/  IMAD.SHL.U32 R2, R0, 0x8, RZ ;  /* 0x0000000800027824 */ /* 0x008fe200078e00ff */
[----:B------:R-:W-:Y:S01]  /*48a0*/  IADD3 R164, R252, -0x1d, RZ ;  /* 0xffffffe3fca47810 */ /* 0x000fe20007ffe0ff */
[----:B------:R-:W-:Y:S01]  /*48b0*/  IMAD.WIDE R8, R5, 0x4, R162 ;  /* 0x0000000405087825 */ /* 0x000fe200078e02a2 */
[----:B------:R1:W-:Y:S01]  /*48c0*/  LDGSTS.E [R4], [R162.64], !P2 ;  /* 0x00000000a2047fae */ /* 0x0003e2000d121844 */
[----:B------:R-:W-:Y:S02]  /*48d0*/  ISETP.GE.U32.AND P3, PT, R165, 0x7fffffc8, PT ;  /* 0x7fffffc8a500780c */ /* 0x000fe40003f66070 */
[----:B------:R-:W-:Y:S01]  /*48e0*/  IMAD.WIDE R6, R5, 0x4, R170 ;  /* 0x0000000405067825 */ /* 0x000fe200078e02aa */
[----:B------:R1:W-:Y:S01]  /*48f0*/  LDGSTS.E [R4+0x200], [R170.64], !P2 ;  /* 0x00200000aa047fae */ /* 0x0003e2000d121844 */
[----:B------:R-:W-:-:S02]  /*4900*/  ISETP.GE.U32.AND P2, PT, R164, 0x7fffffc4, PT ;  /* 0x7fffffc4a400780c */ /* 0x000fc40003f46070 */
[----:B----4-:R-:W-:Y:S01]  /*4910*/  IMAD.WIDE R244, R2, 0x4, R162 ;  /* 0x0000000402f47825 */ /* 0x010fe200078e02a2 */
[----:B------:R-:W-:Y:S01]  /*4920*/  STL.64 [R1+0xc0], R8 ;  /* 0x0000c00801007387 */ /* 0x000fe20000100a00 */
[----:B------:R-:W-:Y:S02]  /*4930*/  IADD3 R164, R252, -0x2, RZ ;  /* 0xfffffffefca47810 */ /* 0x000fe40007ffe0ff */
[----:B------:R-:W-:Y:S01]  /*4940*/  IMAD R5, R0, 0xc, RZ ;  /* 0x0000000c00057824 */ /* 0x000fe200078e02ff */
[----:B------:R1:W-:Y:S01]  /*4950*/  LDGSTS.E [R4+0x1000], [R8.64], !P0 ;  /* 0x0100000008047fae */ /* 0x0003e2000c121844 */
[----:B------:R-:W-:Y:S01]  /*4960*/  IMAD.WIDE R2, R2, 0x4, R170 ;  /* 0x0000000402027825 */ /* 0x000fe200078e02aa */
[----:B------:R-:W-:Y:S02]  /*4970*/  IADD3 R165, R252, -0x1a, RZ ;  /* 0xffffffe6fca57810 */ /* 0x000fe40007ffe0ff */
[----:B------:R-:W-:Y:S01]  /*4980*/  STL.64 [R1+0xb8], R6 ;  /* 0x0000b80601007387 */ /* 0x000fe20000100a00 */
[----:B------:R-:W-:-:S03]  /*4990*/  IMAD.WIDE R242, R5, 0x4, R162 ;  /* 0x0000000405f27825 */ /* 0x000fc600078e02a2 */
[----:B------:R1:W-:Y:S01]  /*49a0*/  LDGSTS.E [R4+0x1200], [R6.64], !P0 ;  /* 0x0120000006047fae */ /* 0x0003e2000c121844 */
[----:B------:R-:W-:Y:S01]  /*49b0*/  ISETP.GE.U32.AND P0, PT, R164, 0x7fffffdf, PT ;  /* 0x7fffffdfa400780c */ /* 0x000fe20003f06070 */
[----:B------:R-:W-:Y:S01]  /*49c0*/  IMAD.WIDE R240, R5, 0x4, R170 ;  /* 0x0000000405f07825 */ /* 0x000fe200078e02aa */
[----:B------:R-:W-:Y:S01]  /*49d0*/  IADD3 R164, R252, -0x6, RZ ;  /* 0xfffffffafca47810 */ /* 0x000fe20007ffe0ff */
[----:B------:R1:W-:Y:S02]  /*49e0*/  LDGSTS.E [R4+0x2000], [R244.64], !P6 ;  /* 0x02000000f4047fae */ /* 0x0003e4000f121844 */
[C---:B------:R-:W-:Y:S02]  /*49f0*/  IMAD.SHL.U32 R5, R0.reuse, 0x10, RZ ;  /* 0x0000001000057824 */ /* 0x040fe400078e00ff */
[----:B------:R2:W-:Y:S01]  /*4a00*/  STL [R1+0xef0], R245 ;  /* 0x000ef0f501007387 */ /* 0x0005e20000100800 */
[----:B------:R-:W-:-:S03]  /*4a10*/  IMAD.WIDE R236, R0, 0x4, R162 ;  /* 0x0000000400ec7825 */ /* 0x000fc600078e02a2 */
[----:B------:R3:W-:Y:S01]  /*4a20*/  STL.64 [R1+0xef8], R2 ;  /* 0x000ef80201007387 */ /* 0x0007e20000100a00 */
[----:B------:R-:W-:-:S04]  /*4a30*/  IMAD.WIDE R238, R5, 0x4, R162 ;  /* 0x0000000405ee7825 */ /* 0x000fc800078e02a2 */
[----:B-1----:R-:W-:Y:S02]  /*4a40*/  IMAD R4, R0, 0x14, RZ ;  /* 0x0000001400047824 */ /* 0x002fe400078e02ff */
[----:B--2---:R-:W-:Y:S02]  /*4a50*/  IMAD.SHL.U32 R245, R168, 0x4, RZ ;  /* 0x00000004a8f57824 */ /* 0x004fe400078e00ff */
[----:B------:R-:W-:-:S03]  /*4a60*/  IMAD.WIDE R250, R5, 0x4, R170 ;  /* 0x0000000405fa7825 */ /* 0x000fc600078e02aa */
[----:B------:R3:W-:Y:S01]  /*4a70*/  LDGSTS.E [R245+0x2200], [R2.64], !P6 ;  /* 0x0220000002f57fae */ /* 0x0007e2000f121844 */
[----:B------:R-:W-:Y:S01]  /*4a80*/  ISETP.GE.U32.AND P6, PT, R164, 0x7fffffdb, PT ;  /* 0x7fffffdba400780c */ /* 0x000fe20003fc6070 */
[----:B------:R-:W-:Y:S01]  /*4a90*/  IMAD.WIDE R172, R4, 0x4, R162 ;  /* 0x0000000404ac7825 */ /* 0x000fe200078e02a2 */
[----:B------:R-:W-:Y:S01]  /*4aa0*/  IADD3 R164, R252, -0xa, RZ ;  /* 0xfffffff6fca47810 */ /* 0x000fe20007ffe0ff */
[----:B------:R1:W-:Y:S01]  /*4ab0*/  LDGSTS.E [R245+0x3000], [R242.64], !P4 ;  /* 0x03000000f2f57fae */ /* 0x0003e2000e121844 */
[----:B------:R-:W-:Y:S01]  /*4ac0*/  LOP3.LUT R98, R245, 0x60, RZ, 0x3c, !PT ;  /* 0x00000060f5627812 */ /* 0x000fe200078e3cff */
[--C-:B------:R-:W-:Y:S02]  /*4ad0*/  IMAD.WIDE R174, R4, 0x4, R170.reuse ;  /* 0x0000000404ae7825 */ /* 0x100fe400078e02aa */
[----:B------:R1:W-:Y:S01]  /*4ae0*/  LDGSTS.E [R245+0x3200], [R240.64], !P4 ;  /* 0x03200000f0f57fae */ /* 0x0003e2000e121844 */
[----:B------:R-:W-:Y:S01]  /*4af0*/  ISETP.GE.U32.AND P4, PT, R164, 0x7fffffd7, PT ;  /* 0x7fffffd7a400780c */ /* 0x000fe20003f86070 */
[----:B------:R-:W-:Y:S01]  /*4b00*/  IMAD.WIDE R234, R0, 0x4, R170 ;  /* 0x0000000400ea7825 */ /* 0x000fe200078e02aa */
[----:B------:R-:W-:Y:S01]  /*4b10*/  IADD3 R164, R252, -0xe, RZ ;  /* 0xfffffff2fca47810 */ /* 0x000fe20007ffe0ff */
[----:B------:R1:W-:Y:S02]  /*4b20*/  LDGSTS.E [R245+0x4000], [R238.64], !P1 ;  /* 0x04000000eef57fae */ /* 0x0003e4000c921844 */
[----:B---3--:R-:W-:-:S02]  /*4b30*/  IMAD R3, R0, 0x18, RZ ;  /* 0x0000001800037824 */ /* 0x008fc400078e02ff */
[----:B------:R1:W-:Y:S01]  /*4b40*/  LDGSTS.E [R245+0x4200], [R250.64], !P1 ;  /* 0x04200000faf57fae */ /* 0x0003e2000c921844 */
[----:B------:R-:W-:Y:S01]  /*4b50*/  ISETP.GE.U32.AND P1, PT, R164, 0x7fffffd3, PT ;  /* 0x7fffffd3a400780c */ /* 0x000fe20003f26070 */
[----:B------:R-:W-:Y:S01]  /*4b60*/  IMAD R2, R0, 0x1c, RZ ;  /* 0x0000001c00027824 */ /* 0x000fe200078e02ff */
[----:B------:R-:W-:Y:S01]  /*4b70*/  IADD3 R164, R252, -0x12, RZ ;  /* 0xffffffeefca47810 */ /* 0x000fe20007ffe0ff */
[----:B------:R1:W-:Y:S01]  /*4b80*/  LDGSTS.E [R245+0x5000], [R172.64], !P5 ;  /* 0x05000000acf57fae */ /* 0x0003e2000e921844 */
[----:B------:R-:W-:-:S03]  /*4b90*/  IMAD.WIDE R176, R3, 0x4, R162 ;  /* 0x0000000403b07825 */ /* 0x000fc600078e02a2 */
[----:B------:R1:W-:Y:S01]  /*4ba0*/  LDGSTS.E [R245+0x5200], [R174.64], !P5 ;  /* 0x05200000aef57fae */ /* 0x0003e2000e921844 */
[----:B------:R-:W-:Y:S01]  /*4bb0*/  IMAD.WIDE R178, R3, 0x4, R170 ;  /* 0x0000000403b27825 */ /* 0x000fe200078e02aa */
[----:B------:R-:W-:Y:S02]  /*4bc0*/  ISETP.GE.U32.AND P5, PT, R164, 0x7fffffcf, PT ;  /* 0x7fffffcfa400780c */ /* 0x000fe40003fa6070 */
[----:B------:R-:W-:Y:S01]  /*4bd0*/  IADD3 R164, R252, -0x16, RZ ;  /* 0xffffffeafca47810 */ /* 0x000fe20007ffe0ff */
[C---:B------:R-:W-:Y:S01]  /*4be0*/  IMAD.WIDE R180, R2.reuse, 0x4, R162 ;  /* 0x0000000402b47825 */ /* 0x040fe200078e02a2 */
[----:B------:R1:W-:Y:S03]  /*4bf0*/  LDGSTS.E [R245+0x6000], [R176.64], !P3 ;  /* 0x06000000b0f57fae */ /* 0x0003e6000d921844 */
[----:B------:R-:W-:Y:S01]  /*4c00*/  IMAD.WIDE R182, R2, 0x4, R170 ;  /* 0x0000000402b67825 */ /* 0x000fe200078e02aa */
[----:B------:R-:W-:Y:S01]  /*4c10*/  LOP3.LUT R2, R245, 0x20, RZ, 0x3c, !PT ;  /* 0x00000020f5027812 */ /* 0x000fe200078e3cff */
[----:B------:R1:W-:Y:S01]  /*4c20*/  LDGSTS.E [R245+0x6200], [R178.64], !P3 ;  /* 0x06200000b2f57fae */ /* 0x0003e2000d921844 */
[----:B------:R-:W-:Y:S01]  /*4c30*/  ISETP.GE.U32.AND P3, PT, R164, 0x7fffffcb, PT ;  /* 0x7fffffcba400780c */ /* 0x000fe20003f66070 */
[----:B------:R-:W-:Y:S01]  /*4c40*/  IMAD R3, R0, 0x5, RZ ;  /* 0x0000000500037824 */ /* 0x000fe200078e02ff */
[----:B------:R-:W-:Y:S01]  /*4c50*/  IADD3 R164, R252, -0x1e, RZ ;  /* 0xffffffe2fca47810 */ /* 0x000fe20007ffe0ff */
[----:B------:R1:W-:Y:S01]  /*4c60*/  LDGSTS.E [R245+0x7000], [R180.64], !P2 ;  /* 0x07000000b4f57fae */ /* 0x0003e2000d121844 */
[----:B------:R-:W-:-:S02]  /*4c70*/  IMAD R4, R0, 0x9, RZ ;  /* 0x0000000900047824 */ /* 0x000fc400078e02ff */
[----:B------:R-:W-:Y:S01]  /*4c80*/  IMAD.WIDE R232, R3, 0x4, R162 ;  /* 0x0000000403e87825 */ /* 0x000fe200078e02a2 */
[----:B------:R1:W-:Y:S01]  /*4c90*/  LDGSTS.E [R245+0x7200], [R182.64], !P2 ;  /* 0x07200000b6f57fae */ /* 0x0003e2000d121844 */
[----:B------:R-:W-:Y:S02]  /*4ca0*/  ISETP.GE.U32.AND P2, PT, R165, 0x7fffffc7, PT ;  /* 0x7fffffc7a500780c */ /* 0x000fe40003f46070 */
[----:B------:R-:W-:Y:S01]  /*4cb0*/  IMAD.WIDE R230, R3, 0x4, R170 ;  /* 0x0000000403e67825 */ /* 0x000fe200078e02aa */
[----:B------:R2:W-:Y:S03]  /*4cc0*/  LDGSTS.E [R2+0x400], [R236.64], !P0 ;  /* 0x00400000ec027fae */ /* 0x0005e6000c121844 */
[----:B------:R-:W-:Y:S01]  /*4cd0*/  IMAD.WIDE R228, R4, 0x4, R162 ;  /* 0x0000000404e47825 */ /* 0x000fe200078e02a2 */
[----:B------:R2:W-:Y:S01]  /*4ce0*/  LDGSTS.E [R2+0x600], [R234.64], !P0 ;  /* 0x00600000ea027fae */ /* 0x0005e2000c121844 */
[----:B------:R-:W-:-:S02]  /*4cf0*/  ISETP.GE.U32.AND P0, PT, R164, 0x7fffffc3, PT ;  /* 0x7fffffc3a400780c */ /* 0x000fc40003f06070 */
[----:B------:R-:W-:Y:S01]  /*4d00*/  IADD3 R164, R252, -0x3, RZ ;  /* 0xfffffffdfca47810 */ /* 0x000fe20007ffe0ff */
[----:B------:R2:W-:Y:S01]  /*4d10*/  LDGSTS.E [R2+0x1400], [R232.64], !P6 ;  /* 0x01400000e8027fae */ /* 0x0005e2000f121844 */
[----:B------:R-:W-:Y:S02]  /*4d20*/  IMAD R3, R0, 0xd, RZ ;  /* 0x0000000d00037824 */ /* 0x000fe400078e02ff */
[----:B------:R-:W-:Y:S01]  /*4d30*/  IMAD.WIDE R226, R4, 0x4, R170 ;  /* 0x0000000404e27825 */ /* 0x000fe200078e02aa */
[----:B------:R2:W-:Y:S01]  /*4d40*/  LDGSTS.E [R2+0x1600], [R230.64], !P6 ;  /* 0x01600000e6027fae */ /* 0x0005e2000f121844 */
[----:B------:R-:W-:Y:S02]  /*4d50*/  ISETP.GE.U32.AND P6, PT, R164, 0x7fffffde, PT ;  /* 0x7fffffdea400780c */ /* 0x000fe40003fc6070 */
[----:B------:R-:W-:Y:S01]  /*4d60*/  IADD3 R164, R252, -0x7, RZ ;  /* 0xfffffff9fca47810 */ /* 0x000fe20007ffe0ff */
[C---:B------:R-:W-:Y:S01]  /*4d70*/  IMAD.WIDE R224, R3.reuse, 0x4, R162 ;  /* 0x0000000403e07825 */ /* 0x040fe200078e02a2 */
[----:B------:R2:W-:Y:S03]  /*4d80*/  LDGSTS.E [R2+0x2400], [R228.64], !P4 ;  /* 0x02400000e4027fae */ /* 0x0005e6000e121844 */
[----:B------:R-:W-:Y:S01]  /*4d90*/  IMAD.WIDE R222, R3, 0x4, R170 ;  /* 0x0000000403de7825 */ /* 0x000fe200078e02aa */
[----:B------:R2:W-:Y:S01]  /*4da0*/  LDGSTS.E [R2+0x2600], [R226.64], !P4 ;  /* 0x02600000e2027fae */ /* 0x0005e2000e121844 */
[----:B------:R-:W-:-:S02]  /*4db0*/  ISETP.GE.U32.AND P4, PT, R164, 0x7fffffda, PT ;  /* 0x7fffffdaa400780c */ /* 0x000fc40003f86070 */
[----:B------:R-:W-:Y:S01]  /*4dc0*/  IMAD R4, R0, 0x11, RZ ;  /* 0x0000001100047824 */ /* 0x000fe200078e02ff */
[----:B------:R-:W-:Y:S01]  /*4dd0*/  IADD3 R164, R252, -0xb, RZ ;  /* 0xfffffff5fca47810 */ /* 0x000fe20007ffe0ff */
[----:B------:R2:W-:Y:S01]  /*4de0*/  LDGSTS.E [R2+0x3400], [R224.64], !P1 ;  /* 0x03400000e0027fae */ /* 0x0005e2000c921844 */
[----:B------:R-:W-:Y:S02]  /*4df0*/  IMAD R3, R0, 0x15, RZ ;  /* 0x0000001500037824 */ /* 0x000fe400078e02ff */
[----:B------:R-:W-:Y:S01]  /*4e00*/  IMAD.WIDE R248, R4, 0x4, R162 ;  /* 0x0000000404f87825 */ /* 0x000fe200078e02a2 */
[----:B------:R2:W-:Y:S01]  /*4e10*/  LDGSTS.E [R2+0x3600], [R222.64], !P1 ;  /* 0x03600000de027fae */ /* 0x0005e2000c921844 */
[----:B------:R-:W-:Y:S02]  /*4e20*/  ISETP.GE.U32.AND P1, PT, R164, 0x7fffffd6, PT ;  /* 0x7fffffd6a400780c */ /* 0x000fe40003f26070 */
[----:B------:R-:W-:Y:S01]  /*4e30*/  IMAD.WIDE R246, R4, 0x4, R170 ;  /* 0x0000000404f67825 */ /* 0x000fe200078e02aa */
[----:B------:R-:W-:Y:S01]  /*4e40*/  IADD3 R164, R252, -0xf, RZ ;  /* 0xfffffff1fca47810 */ /* 0x000fe20007ffe0ff */
[----:B------:R2:W-:Y:S02]  /*4e50*/  LDGSTS.E [R2+0x4400], [R248.64], !P5 ;  /* 0x04400000f8027fae */ /* 0x0005e4000e921844 */
[----:B------:R-:W-:-:S02]  /*4e60*/  IMAD.WIDE R184, R3, 0x4, R162 ;  /* 0x0000000403b87825 */ /* 0x000fc400078e02a2 */
[----:B------:R2:W-:Y:S01]  /*4e70*/  LDGSTS.E [R2+0x4600], [R246.64], !P5 ;  /* 0x04600000f6027fae */ /* 0x0005e2000e921844 */
[----:B------:R-:W-:Y:S01]  /*4e80*/  ISETP.GE.U32.AND P5, PT, R164, 0x7fffffd2, PT ;  /* 0x7fffffd2a400780c */ /* 0x000fe20003fa6070 */
[----:B------:R-:W-:Y:S01]  /*4e90*/  IMAD.WIDE R186, R3, 0x4, R170 ;  /* 0x0000000403ba7825 */ /* 0x000fe200078e02aa */
[----:B------:R-:W-:Y:S01]  /*4ea0*/  IADD3 R164, R252, -0x13, RZ ;  /* 0xffffffedfca47810 */ /* 0x000fe20007ffe0ff */
[----:B------:R2:W-:Y:S02]  /*4eb0*/  LDGSTS.E [R2+0x5400], [R184.64], !P3 ;  /* 0x05400000b8027fae */ /* 0x0005e4000d921844 */
[C---:B------:R-:W-:Y:S02]  /*4ec0*/  IMAD R4, R0.reuse, 0x19, RZ ;  /* 0x0000001900047824 */ /* 0x040fe400078e02ff */
[----:B------:R-:W-:Y:S01]  /*4ed0*/  IMAD R3, R0, 0x1d, RZ ;  /* 0x0000001d00037824 */ /* 0x000fe200078e02ff */
[----:B------:R2:W-:Y:S01]  /*4ee0*/  LDGSTS.E [R2+0x5600], [R186.64], !P3 ;  /* 0x05600000ba027fae */ /* 0x0005e2000d921844 */
[----:B------:R-:W-:Y:S01]  /*4ef0*/  IMAD.WIDE R188, R4, 0x4, R162 ;  /* 0x0000000404bc7825 */ /* 0x000fe200078e02a2 */
[----:B------:R-:W-:-:S02]  /*4f00*/  ISETP.GE.U32.AND P3, PT, R164, 0x7fffffce, PT ;  /* 0x7fffffcea400780c */ /* 0x000fc40003f66070 */
[----:B------:R-:W-:Y:S01]  /*4f10*/  IADD3 R164, R252, -0x17, RZ ;  /* 0xffffffe9fca47810 */ /* 0x000fe20007ffe0ff */
[----:B------:R-:W-:Y:S01]  /*4f20*/  IMAD.WIDE R190, R4, 0x4, R170 ;  /* 0x0000000404be7825 */ /* 0x000fe200078e02aa */
[----:B------:R2:W-:Y:S03]  /*4f30*/  LDGSTS.E [R2+0x6400], [R188.64], !P2 ;  /* 0x06400000bc027fae */ /* 0x0005e6000d121844 */
[C---:B------:R-:W-:Y:S01]  /*4f40*/  IMAD.WIDE R192, R3.reuse, 0x4, R162 ;  /* 0x0000000403c07825 */ /* 0x040fe200078e02a2 */
[----:B------:R2:W-:Y:S01]  /*4f50*/  LDGSTS.E [R2+0x6600], [R190.64], !P2 ;  /* 0x06600000be027fae */ /* 0x0005e2000d121844 */
[----:B------:R-:W-:Y:S02]  /*4f60*/  ISETP.GE.U32.AND P2, PT, R164, 0x7fffffca, PT ;  /* 0x7fffffcaa400780c */ /* 0x000fe40003f46070 */
[----:B------:R-:W-:Y:S01]  /*4f70*/  IMAD.WIDE R194, R3, 0x4, R170 ;  /* 0x0000000403c27825 */ /* 0x000fe200078e02aa */
[----:B------:R-:W-:Y:S01]  /*4f80*/  IADD3 R164, R252, -0x1b, RZ ;  /* 0xffffffe5fca47810 */ /* 0x000fe20007ffe0ff */
[----:B------:R2:W-:Y:S02]  /*4f90*/  LDGSTS.E [R2+0x7400], [R192.64], !P0 ;  /* 0x07400000c0027fae */ /* 0x0005e4000c121844 */
[----:B------:R-:W-:-:S02]  /*4fa0*/  IMAD.SHL.U32 R4, R0, 0x2, RZ ;  /* 0x0000000200047824 */ /* 0x000fc400078e00ff */
[----:B------:R2:W-:Y:S01]  /*4fb0*/  LDGSTS.E [R2+0x7600], [R194.64], !P0 ;  /* 0x07600000c2027fae */ /* 0x0005e2000c121844 */
[----:B------:R-:W-:Y:S01]  /*4fc0*/  IMAD R3, R0, 0x6, RZ ;  /* 0x0000000600037824 */ /* 0x000fe200078e02ff */
[----:B------:R-:W-:Y:S01]  /*4fd0*/  ISETP.GE.U32.AND P0, PT, R164, 0x7fffffc6, PT ;  /* 0x7fffffc6a400780c */ /* 0x000fe20003f06070 */
[----:B------:R-:W-:Y:S01]  /*4fe0*/  IMAD.WIDE R220, R4, 0x4, R162 ;  /* 0x0000000404dc7825 */ /* 0x000fe200078e02a2 */
[----:B------:R-:W-:-:S03]  /*4ff0*/  IADD3 R164, R252, -0x1f, RZ ;  /* 0xffffffe1fca47810 */ /* 0x000fc60007ffe0ff */
[----:B------:R-:W-:-:S04]  /*5000*/  IMAD.WIDE R218, R4, 0x4, R170 ;  /* 0x0000000404da7825 */ /* 0x000fc800078e02aa */
[----:B------:R-:W-:Y:S01]  /*5010*/  IMAD.WIDE R216, R3, 0x4, R162 ;  /* 0x0000000403d87825 */ /* 0x000fe200078e02a2 */
[----:B--2---:R-:W-:-:S03]  /*5020*/  LOP3.LUT R2, R245, 0x40, RZ, 0x3c, !PT ;  /* 0x00000040f5027812 */ /* 0x004fc600078e3cff */
[----:B------:R-:W-:Y:S02]  /*5030*/  IMAD R4, R0, 0xa, RZ ;  /* 0x0000000a00047824 */ /* 0x000fe400078e02ff */
[----:B------:R2:W-:Y:S01]  /*5040*/  LDGSTS.E [R2+0x800], [R220.64], !P6 ;  /* 0x00800000dc027fae */ /* 0x0005e2000f121844 */
[----:B------:R-:W-:-:S03]  /*5050*/  IMAD.WIDE R214, R3, 0x4, R170 ;  /* 0x0000000403d67825 */ /* 0x000fc600078e02aa */
[----:B------:R2:W-:Y:S01]  /*5060*/  LDGSTS.E [R2+0xa00], [R218.64], !P6 ;  /* 0x00a00000da027fae */ /* 0x0005e2000f121844 */
[----:B------:R-:W-:Y:S01]  /*5070*/  ISETP.GE.U32.AND P6, PT, R164, 0x7fffffc2, PT ;  /* 0x7fffffc2a400780c */ /* 0x000fe20003fc6070 */
[----:B------:R-:W-:Y:S01]  /*5080*/  IMAD R3, R0, 0xe, RZ ;  /* 0x0000000e00037824 */ /* 0x000fe200078e02ff */
        /* <DEDUP_REMOVED lines=8> */
[C---:B------:R-:W-:Y:S01]  /*5110*/  IMAD.WIDE R30, R3.reuse, 0x4, R162 ;  /* 0x00000004031e7825 */ /* 0x040fe200078e02a2 */
[----:B------:R2:W-:Y:S03]  /*5120*/  LDGSTS.E [R2+0x2800], [R212.64], !P1 ;  /* 0x02800000d4027fae */ /* 0x0005e6000c921844 */
[----:B------:R-:W-:Y:S01]  /*5130*/  IMAD.WIDE R28, R3, 0x4, R170 ;  /* 0x00000004031c7825 */ /* 0x000fe200078e02aa */
[----:B------:R2:W-:Y:S01]  /*5140*/  LDGSTS.E [R2+0x2a00], [R32.64], !P1 ;  /* 0x02a0000020027fae */ /* 0x0005e2000c921844 */
[----:B------:R-:W-:Y:S02]  /*5150*/  ISETP.GE.U32.AND P1, PT, R164, 0x7fffffd9, PT ;  /* 0x7fffffd9a400780c */ /* 0x000fe40003f26070 */
        /* <DEDUP_REMOVED lines=8> */
[----:B------:R2:W-:Y:S01]  /*51e0*/  LDGSTS.E [R2+0x4800], [R196.64], !P3 ;  /* 0x04800000c4027fae */ /* 0x0005e2000d921844 */
[C---:B------:R-:W-:Y:S01]  /*51f0*/  IMAD.WIDE R200, R3.reuse, 0x4, R162 ;  /* 0x0000000403c87825 */ /* 0x040fe200078e02a2 */
[----:B------:R-:W-:Y:S02]  /*5200*/  IADD3 R164, R252, -0x10, RZ ;  /* 0xfffffff0fca47810 */ /* 0x000fe40007ffe0ff */
[----:B------:R2:W-:Y:S01]  /*5210*/  LDGSTS.E [R2+0x4a00], [R198.64], !P3 ;  /* 0x04a00000c6027fae */ /* 0x0005e2000d921844 */
[----:B------:R-:W-:Y:S01]  /*5220*/  IMAD.WIDE R202, R3, 0x4, R170 ;  /* 0x0000000403ca7825 */ /* 0x000fe200078e02aa */
[----:B------:R-:W-:Y:S02]  /*5230*/  ISETP.GE.U32.AND P3, PT, R164, 0x7fffffd1, PT ;  /* 0x7fffffd1a400780c */ /* 0x000fe40003f66070 */
[----:B------:R2:W-:Y:S01]  /*5240*/  LDGSTS.E [R2+0x5800], [R200.64], !P2 ;  /* 0x05800000c8027fae */ /* 0x0005e2000d121844 */
[----:B------:R-:W-:Y:S01]  /*5250*/  IMAD R3, R0, 0x1e, RZ ;  /* 0x0000001e00037824 */ /* 0x000fe200078e02ff */
[----:B------:R-:W-:Y:S01]  /*5260*/  IADD3 R164, R252, -0x14, RZ ;  /* 0xffffffecfca47810 */ /* 0x000fe20007ffe0ff */
[----:B------:R-:W-:Y:S01]  /*5270*/  IMAD.WIDE R204, R4, 0x4, R162 ;  /* 0x0000000404cc7825 */ /* 0x000fe200078e02a2 */
[----:B------:R2:W-:Y:S02]  /*5280*/  LDGSTS.E [R2+0x5a00], [R202.64], !P2 ;  /* 0x05a00000ca027fae */ /* 0x0005e4000d121844 */
[----:B------:R-:W-:Y:S01]  /*5290*/  ISETP.GE.U32.AND P2, PT, R164, 0x7fffffcd, PT ;  /* 0x7fffffcda400780c */ /* 0x000fe20003f46070 */
[----:B------:R-:W-:Y:S01]  /*52a0*/  IMAD.WIDE R206, R4, 0x4, R170 ;  /* 0x0000000404ce7825 */ /* 0x000fe200078e02aa */
[----:B------:R2:W-:Y:S01]  /*52b0*/  LDGSTS.E [R2+0x6800], [R204.64], !P0 ;  /* 0x06800000cc027fae */ /* 0x0005e2000c121844 */
[----:B------:R-:W-:-:S02]  /*52c0*/  IADD3 R164, R252, -0x18, RZ ;  /* 0xffffffe8fca47810 */ /* 0x000fc40007ffe0ff */
[C---:B------:R-:W-:Y:S01]  /*52d0*/  IMAD.WIDE R208, R3.reuse, 0x4, R162 ;  /* 0x0000000403d07825 */ /* 0x040fe200078e02a2 */
[----:B------:R2:W-:Y:S01]  /*52e0*/  LDGSTS.E [R2+0x6a00], [R206.64], !P0 ;  /* 0x06a00000ce027fae */ /* 0x0005e2000c121844 */
[----:B------:R-:W-:Y:S02]  /*52f0*/  ISETP.GE.U32.AND P0, PT, R164, 0x7fffffc9, PT ;  /* 0x7fffffc9a400780c */ /* 0x000fe40003f06070 */
[----:B------:R-:W-:Y:S01]  /*5300*/  IMAD.WIDE R210, R3, 0x4, R170 ;  /* 0x0000000403d27825 */ /* 0x000fe200078e02aa */
[----:B------:R2:W-:Y:S01]  /*5310*/  LDGSTS.E [R2+0x7800], [R208.64], !P6 ;  /* 0x07800000d0027fae */ /* 0x0005e2000f121844 */
[----:B------:R-:W-:Y:S02]  /*5320*/  IADD3 R164, R252, -0x1c, RZ ;  /* 0xffffffe4fca47810 */ /* 0x000fe40007ffe0ff */
[----:B------:R-:W-:Y:S01]  /*5330*/  IMAD.MOV.U32 R165, RZ, RZ, 0x1f ;  /* 0x0000001fffa57424 */ /* 0x000fe200078e00ff */
[----:B------:R2:W-:Y:S01]  /*5340*/  LDGSTS.E [R2+0x7a00], [R210.64], !P6 ;  /* 0x07a00000d2027fae */ /* 0x0005e2000f121844 */
[----:B------:R-:W-:Y:S01]  /*5350*/  IMAD R5, R0, 0x7, RZ ;  /* 0x0000000700057824 */ /* 0x000fe200078e02ff */
[----:B------:R-:W-:Y:S01]  /*5360*/  ISETP.GE.U32.AND P6, PT, R164, 0x7fffffc5, PT ;  /* 0x7fffffc5a400780c */ /* 0x000fe20003fc6070 */
[----:B------:R-:W-:Y:S01]  /*5370*/  IMAD R3, R0, 0xb, RZ ;  /* 0x0000000b00037824 */ /* 0x000fe200078e02ff */
[----:B------:R-:W-:Y:S01]  /*5380*/  IADD3 R4, R165, c[0x0][0x180], RZ ;  /* 0x00006000a5047a10 */ /* 0x000fe20007ffe0ff */
[----:B------:R-:W-:Y:S01]  /*5390*/  IMAD.WIDE R22, R5, 0x4, R162 ;  /* 0x0000000405167825 */ /* 0x000fe200078e02a2 */
[----:B------:R-:W-:-:S03]  /*53a0*/  IADD3 R165, R252, -0x21, RZ ;  /* 0xffffffdffca57810 */ /* 0x000fc60007ffe0ff */
[----:B------:R-:W-:-:S04]  /*53b0*/  IMAD.WIDE R20, R5, 0x4, R170 ;  /* 0x0000000405147825 */ /* 0x000fc800078e02aa */
[----:B--2---:R-:W-:Y:S02]  /*53c0*/  IMAD R2, R0, 0x3, RZ ;  /* 0x0000000300027824 */ /* 0x004fe400078e02ff */
[----:B------:R-:W-:-:S04]  /*53d0*/  IMAD.WIDE R18, R3, 0x4, R162 ;  /* 0x0000000403127825 */ /* 0x000fc800078e02a2 */
[----:B------:R-:W-:-:S04]  /*53e0*/  IMAD.WIDE R26, R2, 0x4, R162 ;  /* 0x00000004021a7825 */ /* 0x000fc800078e02a2 */
[--C-:B------:R-:W-:Y:S01]  /*53f0*/  IMAD.WIDE R24, R2, 0x4, R170.reuse ;  /* 0x0000000402187825 */ /* 0x100fe200078e02aa */
[----:B------:R2:W-:Y:S03]  /*5400*/  LDGSTS.E [R98+0xc00], [R26.64], !P4 ;  /* 0x00c000001a627fae */ /* 0x0005e6000e121844 */
[----:B------:R-:W-:Y:S01]  /*5410*/  IMAD R2, R0, 0xf, RZ ;  /* 0x0000000f00027824 */ /* 0x000fe200078e02ff */
[----:B------:R2:W-:Y:S01]  /*5420*/  LDGSTS.E [R98+0xe00], [R24.64], !P4 ;  /* 0x00e0000018627fae */ /* 0x0005e2000e121844 */
[----:B------:R-:W-:Y:S01]  /*5430*/  ISETP.GT.AND P4, PT, R4, 0x1f, PT ;  /* 0x0000001f0400780c */ /* 0x000fe20003f84270 */
[----:B------:R-:W-:Y:S02]  /*5440*/  IMAD.WIDE R16, R3, 0x4, R170 ;  /* 0x0000000403107825 */ /* 0x000fe400078e02aa */
[----:B------:R2:W-:Y:S01]  /*5450*/  LDGSTS.E [R98+0x1c00], [R22.64], !P1 ;  /* 0x01c0000016627fae */ /* 0x0005e2000c921844 */
[----:B------:R-:W-:Y:S01]  /*5460*/  SEL R164, RZ, 0x4, !P4 ;  /* 0x00000004ffa47807 */ /* 0x000fe20006000000 */
[----:B------:R-:W-:-:S02]  /*5470*/  IMAD.WIDE R14, R2, 0x4, R162 ;  /* 0x00000004020e7825 */ /* 0x000fc400078e02a2 */
[----:B------:R2:W-:Y:S01]  /*5480*/  LDGSTS.E [R98+0x1e00], [R20.64], !P1 ;  /* 0x01e0000014627fae */ /* 0x0005e2000c921844 */
[----:B------:R-:W-:Y:S01]  /*5490*/  ISETP.GE.AND P1, PT, R167, c[0x0][0x180], PT ;  /* 0x00006000a7007a0c */ /* 0x000fe20003f26270 */
[----:B------:R-:W-:Y:S01]  /*54a0*/  IMAD.WIDE R12, R2, 0x4, R170 ;  /* 0x00000004020c7825 */ /* 0x000fe200078e02aa */
[----:B------:R-:W-:Y:S01]  /*54b0*/  IADD3 R2, R252, -0x20, RZ ;  /* 0xffffffe0fc027810 */ /* 0x000fe20007ffe0ff */
[----:B------:R2:W-:Y:S01]  /*54c0*/  LDGSTS.E [R98+0x2c00], [R18.64], !P5 ;  /* 0x02c0000012627fae */ /* 0x0005e2000e921844 */
[----:B------:R-:W-:Y:S01]  /*54d0*/  SEL R164, R164, RZ, !P1 ;  /* 0x000000ffa4a47207 */ /* 0x000fe20004800000 */
[----:B------:R-:W-:Y:S01]  /*54e0*/  IMAD R167, R0, 0x13, RZ ;  /* 0x0000001300a77824 */ /* 0x000fe200078e02ff */
[----:B------:R-:W-:Y:S01]  /*54f0*/  ISETP.GE.U32.AND P1, PT, R165, 0x7fffffc0, PT ;  /* 0x7fffffc0a500780c */ /* 0x000fe20003f26070 */
[----:B------:R2:W-:Y:S01]  /*5500*/  LDGSTS.E [R98+0x2e00], [R16.64], !P5 ;  /* 0x02e0000010627fae */ /* 0x0005e2000e921844 */
[----:B------:R-:W-:Y:S01]  /*5510*/  ISETP.NE.U32.AND P5, PT, R164, RZ, PT ;  /* 0x000000ffa400720c */ /* 0x000fe20003fa5070 */
[C---:B------:R-:W-:Y:S01]  /*5520*/  IMAD R165, R0.reuse, 0x17, RZ ;  /* 0x0000001700a57824 */ /* 0x040fe200078e02ff */
[----:B------:R-:W-:Y:S01]  /*5530*/  SHF.R.U32.HI R164, RZ, 0x1, R166 ;  /* 0x00000001ffa47819 */ /* 0x000fe200000116a6 */
[C---:B------:R-:W-:Y:S01]  /*5540*/  IMAD R166, R0.reuse, 0x1b, RZ ;  /* 0x0000001b00a67824 */ /* 0x040fe200078e02ff */
[----:B------:R2:W-:Y:S01]  /*5550*/  LDGSTS.E [R98+0x3c00], [R14.64], !P3 ;  /* 0x03c000000e627fae */ /* 0x0005e2000d921844 */
[C---:B------:R-:W-:Y:S01]  /*5560*/  IMAD R168, R0.reuse, 0x1f, RZ ;  /* 0x0000001f00a87824 */ /* 0x040fe200078e02ff */
[----:B------:R-:W-:Y:S01]  /*5570*/  LOP3.LUT R99, R245, R164, RZ, 0x3c, !PT ;  /* 0x000000a4f5637212 */ /* 0x000fe200078e3cff */
[----:B------:R-:W-:Y:S01]  /*5580*/  IMAD.SHL.U32 R0, R0, 0x20, RZ ;  /* 0x0000002000007824 */ /* 0x000fe200078e00ff */
[----:B------:R2:W-:Y:S01]  /*5590*/  LDGSTS.E [R98+0x3e00], [R12.64], !P3 ;  /* 0x03e000000c627fae */ /* 0x0005e2000d921844 */
[----:B------:R-:W-:Y:S01]  /*55a0*/  ISETP.GE.U32.AND P3, PT, R2, 0x7fffffc1, PT ;  /* 0x7fffffc10200780c */ /* 0x000fe20003f66070 */
[----:B------:R-:W-:-:S04]  /*55b0*/  IMAD.WIDE R10, R167, 0x4, R162 ;  /* 0x00000004a70a7825 */ /* 0x000fc800078e02a2 */
[--C-:B------:R-:W-:Y:S01]  /*55c0*/  IMAD.WIDE R8, R165, 0x4, R162.reuse ;  /* 0x00000004a5087825 */ /* 0x100fe200078e02a2 */
[----:B------:R2:W-:Y:S03]  /*55d0*/  LDGSTS.E [R98+0x4c00], [R10.64], !P2 ;  /* 0x04c000000a627fae */ /* 0x0005e6000d121844 */
[----:B------:R-:W-:-:S04]  /*55e0*/  IMAD.WIDE R6, R166, 0x4, R162 ;  /* 0x00000004a6067825 */ /* 0x000fc800078e02a2 */
[----:B------:R-:W-:-:S04]  /*55f0*/  IMAD.WIDE R4, R168, 0x4, R162 ;  /* 0x00000004a8047825 */ /* 0x000fc800078e02a2 */
[----:B------:R-:W-:-:S04]  /*5600*/  IMAD.WIDE R2, R0, 0x4, R162 ;  /* 0x0000000400027825 */ /* 0x000fc800078e02a2 */
[----:B------:R-:W-:-:S04]  /*5610*/  IMAD.WIDE R162, R167, 0x4, R170 ;  /* 0x00000004a7a27825 */ /* 0x000fc800078e02aa */
[--C-:B------:R-:W-:Y:S01]  /*5620*/  IMAD.WIDE R164, R165, 0x4, R170.reuse ;  /* 0x00000004a5a47825 */ /* 0x100fe200078e02aa */
[----:B------:R2:W-:Y:S03]  /*5630*/  LDGSTS.E [R98+0x4e00], [R162.64], !P2 ;  /* 0x04e00000a2627fae */ /* 0x0005e6000d121844 */
[--C-:B------:R-:W-:Y:S01]  /*5640*/  IMAD.WIDE R166, R166, 0x4, R170.reuse ;  /* 0x00000004a6a67825 */ /* 0x100fe200078e02aa */
[----:B------:R2:W-:Y:S03]  /*5650*/  LDGSTS.E [R98+0x5c00], [R8.64], !P0 ;  /* 0x05c0000008627fae */ /* 0x0005e6000c121844 */
[----:B------:R-:W-:Y:S01]  /*5660*/  IMAD.WIDE R168, R168, 0x4, R170 ;  /* 0x00000004a8a87825 */ /* 0x000fe200078e02aa */
[----:B------:R2:W-:Y:S04]  /*5670*/  LDGSTS.E [R98+0x5e00], [R164.64], !P0 ;  /* 0x05e00000a4627fae */ /* 0x0005e8000c121844 */
[----:B------:R2:W-:Y:S04]  /*5680*/  LDGSTS.E [R98+0x6c00], [R6.64], !P6 ;  /* 0x06c0000006627fae */ /* 0x0005e8000f121844 */
[----:B------:R2:W-:Y:S04]  /*5690*/  LDGSTS.E [R98+0x6e00], [R166.64], !P6 ;  /* 0x06e00000a6627fae */ /* 0x0005e8000f121844 */
[----:B------:R2:W-:Y:S04]  /*56a0*/  LDGSTS.E [R98+0x7c00], [R4.64], !P3 ;  /* 0x07c0000004627fae */ /* 0x0005e8000d921844 */
[----:B------:R2:W-:Y:S04]  /*56b0*/  LDGSTS.E [R98+0x7e00], [R168.64], !P3 ;  /* 0x07e00000a8627fae */ /* 0x0005e8000d921844 */
[----:B------:R-:W0:Y:S04]  /*56c0*/  LDGDEPBAR ;  /* 0x00000000000079af */ /* 0x000e280000000000 */
[----:B------:R3:W-:Y:S04]  /*56d0*/  LDGSTS.E [R99+0x10000], [R160.64], P5 ;  /* 0x10000000a0637fae */ /* 0x0007e8000a921844 */
        /* <DEDUP_REMOVED lines=26> */
[----:B------:R3:W-:Y:S01]  /*5880*/  LDGSTS.E [R99+0x16c00], [R108.64], P5 ;  /* 0x16c000006c637fae */ /* 0x0007e2000a921844 */
[----:B------:R-:W-:-:S03]  /*5890*/  LOP3.LUT R252, R99, 0x40, RZ, 0x3c, !PT ;  /* 0x0000004063fc7812 */ /* 0x000fc600078e3cff */
[----:B------:R3:W-:Y:S04]  /*58a0*/  LDGSTS.E [R99+0x17000], [R106.64], P5 ;  /* 0x170000006a637fae */ /* 0x0007e8000a921844 */
[----:B------:R3:W-:Y:S04]  /*58b0*/  LDGSTS.E [R99+0x17400], [R104.64], P5 ;  /* 0x1740000068637fae */ /* 0x0007e8000a921844 */
[----:B------:R3:W-:Y:S04]  /*58c0*/  LDGSTS.E [R99+0x17800], [R102.64], P5 ;  /* 0x1780000066637fae */ /* 0x0007e8000a921844 */
[----:B--2---:R-:W2:Y:S04]  /*58d0*/  LDL.LU R98, [R1+0xf04] ;  /* 0x000f040001627983 */ /* 0x004ea80000300800 */
[----:B------:R3:W-:Y:S04]  /*58e0*/  LDGSTS.E [R99+0x17c00], [R100.64], P5 ;  /* 0x17c0000064637fae */ /* 0x0007e8000a921844 */
[----:B---3--:R-:W2:Y:S01]  /*58f0*/  LDL.LU R99, [R1+0xf00] ;  /* 0x000f000001637983 */ /* 0x008ea20000300800 */
[----:B------:R-:W-:-:S03]  /*5900*/  IMAD.WIDE R170, R0, 0x4, R170 ;  /* 0x0000000400aa7825 */ /* 0x000fc600078e02aa */
[----:B--2---:R2:W-:Y:S04]  /*5910*/  LDGSTS.E [R252+0x10200], [R98.64], P5 ;  /* 0x1020000062fc7fae */ /* 0x0045e8000a921844 */
        /* <DEDUP_REMOVED lines=31> */
[----:B------:R-:W0:Y:S04]  /*5b10*/  LDGDEPBAR ;  /* 0x00000000000079af */ /* 0x000e280000000000 */
[----:B------:R-:W-:Y:S01]  /*5b20*/  BAR.SYNC.DEFER_BLOCKING 0x0 ;  /* 0x0000000000007b1d */ /* 0x000fe20000010000 */
[----:B--2---:R-:W-:-:S05]  /*5b30*/  IMAD.MOV.U32 R252, RZ, RZ, c[0x0][0x180] ;  /* 0x00006000fffc7624 */ /* 0x004fca00078e00ff */
[----:B------:R-:W-:Y:S01]  /*5b40*/  @!PT LDS RZ, [RZ] ;  /* 0x00000000fffff984 */ /* 0x000fe20000000800 */
[----:B------:R-:W-:Y:S01]  /*5b50*/  @!PT LDS RZ, [RZ] ;  /* 0x00000000fffff984 */ /* 0x000fe20000000800 */
[----:B------:R-:W-:Y:S01]  /*5b60*/  @!PT LDS RZ, [RZ] ;  /* 0x00000000fffff984 */ /* 0x000fe20000000800 */
[----:B------:R1:W-:Y:S02]  /*5b70*/  LDGSTS.E [R245+0x8000], [R2.64], !P1 ;  /* 0x0800000002f57fae */ /* 0x0003e4000c921844 */
[----:B-1----:R-:W-:Y:S02]  /*5b80*/  IADD3 R245, R252, -0x25, RZ ;  /* 0xffffffdbfcf57810 */ /* 0x002fe40007ffe0ff */
[----:B------:R-:W2:Y:S02]  /*5b90*/  LDL.LU.64 R2, [R1+0xef8] ;  /* 0x000ef80001027983 */ /* 0x000ea40000300a00 */
[----:B------:R-:W-:Y:S02]  /*5ba0*/  ISETP.GE.U32.AND P0, PT, R245, 0x7fffffbc, PT ;  /* 0x7fffffbcf500780c */ /* 0x000fe40003f06070 */
[----:B------:R-:W1:Y:S04]  /*5bb0*/  S2R R252, SR_TID.X ;  /* 0x0000000000fc7919 */ /* 0x000e680000002100 */
[----:B------:R-:W3:Y:S01]  /*5bc0*/  LDL.LU R245, [R1+0xef0] ;  /* 0x000ef00001f57983 */ /* 0x000ee20000300800 */
[----:B-1----:R-:W-:-:S05]  /*5bd0*/  LOP3.LUT R252, R252, 0x7f, RZ, 0xc0, !PT ;  /* 0x0000007ffcfc7812 */ /* 0x002fca00078ec0ff */
[----:B------:R-:W-:-:S05]  /*5be0*/  IMAD.SHL.U32 R252, R252, 0x4, RZ ;  /* 0x00000004fcfc7824 */ /* 0x000fca00078e00ff */
[----:B------:R1:W-:Y:S04]  /*5bf0*/  LDGSTS.E [R252+0x8200], [R170.64], !P1 ;  /* 0x08200000aafc7fae */ /* 0x0003e8000c921844 */
[----:B-1----:R-:W4:Y:S02]  /*5c00*/  LDL.LU.64 R170, [R1+0xc0] ;  /* 0x0000c00001aa7983 */ /* 0x002f240000300a00 */
[----:B----4-:R-:W-:-:S05]  /*5c10*/  IMAD.WIDE R170, R0, 0x4, R170 ;  /* 0x0000000400aa7825 */ /* 0x010fca00078e02aa */
[----:B------:R1:W-:Y:S04]  /*5c20*/  LDGSTS.E [R252+0x9000], [R170.64], !P0 ;  /* 0x09000000aafc7fae */ /* 0x0003e8000c121844 */
[----:B-1----:R-:W1:Y:S01]  /*5c30*/  S2R R171, SR_TID.X ;  /* 0x0000000000ab7919 */ /* 0x002e620000002100 */
[----:B------:R-:W-:-:S05]  /*5c40*/  IMAD.MOV.U32 R252, RZ, RZ, c[0x0][0x180] ;  /* 0x00006000fffc7624 */ /* 0x000fca00078e00ff */
[----:B------:R-:W-:-:S04]  /*5c50*/  IADD3 R170, R252, -0x29, RZ ;  /* 0xffffffd7fcaa7810 */ /* 0x000fc80007ffe0ff */
[----:B------:R-:W-:Y:S02]  /*5c60*/  ISETP.GE.U32.AND P1, PT, R170, 0x7fffffb8, PT ;  /* 0x7fffffb8aa00780c */ /* 0x000fe40003f26070 */
[----:B-1----:R-:W-:-:S05]  /*5c70*/  LOP3.LUT R171, R171, 0x7f, RZ, 0xc0, !PT ;  /* 0x0000007fabab7812 */ /* 0x002fca00078ec0ff */
[----:B------:R-:W-:Y:S02]  /*5c80*/  IMAD.SHL.U32 R252, R171, 0x4, RZ ;  /* 0x00000004abfc7824 */ /* 0x000fe400078e00ff */
[----:B------:R-:W4:Y:S01]  /*5c90*/  LDL.LU.64 R170, [R1+0xb8] ;  /* 0x0000b80001aa7983 */ /* 0x000f220000300a00 */
[----:B------:R-:W-:-:S04]  /*5ca0*/  IMAD.WIDE R250, R0, 0x4, R250 ;  /* 0x0000000400fa7825 */ /* 0x000fc800078e02fa */
[----:B----4-:R-:W-:-:S05]  /*5cb0*/  IMAD.WIDE R170, R0, 0x4, R170 ;  /* 0x0000000400aa7825 */ /* 0x010fca00078e02aa */
[----:B------:R3:W-:Y:S02]  /*5cc0*/  LDGSTS.E [R252+0x9200], [R170.64], !P0 ;  /* 0x09200000aafc7fae */ /* 0x0007e4000c121844 */
[----:B---3--:R-:W-:Y:S02]  /*5cd0*/  IMAD.WIDE R170, R0, 0x4, R244 ;  /* 0x0000000400aa7825 */ /* 0x008fe400078e02f4 */
[----:B------:R1:W5:Y:S04]  /*5ce0*/  LDL.LU.64 R244, [R1+0xee8] ;  /* 0x000ee80001f47983 */ /* 0x0003680000300a00 */
[----:B------:R3:W-:Y:S04]  /*5cf0*/  LDGSTS.E [R252+0xa000], [R170.64], !P1 ;  /* 0x0a000000aafc7fae */ /* 0x0007e8000c921844 */
[----:B---3--:R-:W3:Y:S01]  /*5d00*/  S2R R171, SR_TID.X ;  /* 0x0000000000ab7919 */ /* 0x008ee20000002100 */
[----:B------:R-:W-:-:S05]  /*5d10*/  IMAD.MOV.U32 R252, RZ, RZ, c[0x0][0x180] ;  /* 0x00006000fffc7624 */ /* 0x000fca00078e00ff */
[----:B------:R-:W-:-:S04]  /*5d20*/  IADD3 R170, R252, -0x2d, RZ ;  /* 0xffffffd3fcaa7810 */ /* 0x000fc80007ffe0ff */
[----:B------:R-:W-:Y:S02]  /*5d30*/  ISETP.GE.U32.AND P0, PT, R170, 0x7fffffb4, PT ;  /* 0x7fffffb4aa00780c */ /* 0x000fe40003f06070 */
[----:B---3--:R-:W-:-:S05]  /*5d40*/  LOP3.LUT R171, R171, 0x7f, RZ, 0xc0, !PT ;  /* 0x0000007fabab7812 */ /* 0x008fca00078ec0ff */
[----:B------:R-:W-:Y:S02]  /*5d50*/  IMAD.SHL.U32 R252, R171, 0x4, RZ ;  /* 0x00000004abfc7824 */ /* 0x000fe400078e00ff */
[C---:B--2---:R-:W-:Y:S02]  /*5d60*/  IMAD.WIDE R170, R0.reuse, 0x4, R2 ;  /* 0x0000000400aa7825 */ /* 0x044fe400078e0202 */
[----:B------:R1:W5:Y:S04]  /*5d70*/  LDL.LU.64 R2, [R1+0xee0] ;  /* 0x000ee00001027983 */ /* 0x0003680000300a00 */
[----:B------:R2:W-:Y:S02]  /*5d80*/  LDGSTS.E [R252+0xa200], [R170.64], !P1 ;  /* 0x0a200000aafc7fae */ /* 0x0005e4000c921844 */
[----:B--2---:R-:W-:-:S02]  /*5d90*/  IMAD.WIDE R170, R0, 0x4, R242 ;  /* 0x0000000400aa7825 */ /* 0x004fc400078e02f2 */
[----:B------:R1:W5:Y:S04]  /*5da0*/  LDL.LU.64 R242, [R1+0xed8] ;  /* 0x000ed80001f27983 */ /* 0x0003680000300a00 */
[----:B------:R2:W-:Y:S04]  /*5db0*/  LDGSTS.E [R252+0xb000], [R170.64], !P0 ;  /* 0x0b000000aafc7fae */ /* 0x0005e8000c121844 */
[----:B--2---:R-:W2:Y:S01]  /*5dc0*/  S2R R171, SR_TID.X ;  /* 0x0000000000ab7919 */ /* 0x004ea20000002100 */
[----:B------:R-:W-:-:S05]  /*5dd0*/  IMAD.MOV.U32 R252, RZ, RZ, c[0x0][0x180] ;  /* 0x00006000fffc7624 */ /* 0x000fca00078e00ff */
[----:B------:R-:W-:-:S04]  /*5de0*/  IADD3 R170, R252, -0x31, RZ ;  /* 0xffffffcffcaa7810 */ /* 0x000fc80007ffe0ff */
[----:B------:R-:W-:Y:S02]  /*5df0*/  ISETP.GE.U32.AND P1, PT, R170, 0x7fffffb0, PT ;  /* 0x7fffffb0aa00780c */ /* 0x000fe40003f26070 */
[----:B--2---:R-:W-:-:S05]  /*5e00*/  LOP3.LUT R171, R171, 0x7f, RZ, 0xc0, !PT ;  /* 0x0000007fabab7812 */ /* 0x004fca00078ec0ff */
[----:B------:R-:W-:Y:S02]  /*5e10*/  IMAD.SHL.U32 R252, R171, 0x4, RZ ;  /* 0x00000004abfc7824 */ /* 0x000fe400078e00ff */
[C---:B------:R-:W-:Y:S02]  /*5e20*/  IMAD.WIDE R170, R0.reuse, 0x4, R240 ;  /* 0x0000000400aa7825 */ /* 0x040fe400078e02f0 */
[----:B------:R1:W5:Y:S04]  /*5e30*/  LDL.LU.64 R240, [R1+0xed0] ;  /* 0x000ed00001f07983 */ /* 0x0003680000300a00 */
[----:B------:R2:W-:Y:S02]  /*5e40*/  LDGSTS.E [R252+0xb200], [R170.64], !P0 ;  /* 0x0b200000aafc7fae */ /* 0x0005e4000c121844 */
[----:B--2---:R-:W-:-:S02]  /*5e50*/  IMAD.WIDE R170, R0, 0x4, R238 ;  /* 0x0000000400aa7825 */ /* 0x004fc400078e02ee */
[----:B------:R1:W5:Y:S04]  /*5e60*/  LDL.LU.64 R238, [R1+0xec8] ;  /* 0x000ec80001ee7983 */ /* 0x0003680000300a00 */
[----:B------:R2:W-:Y:S04]  /*5e70*/  LDGSTS.E [R252+0xc000], [R170.64], !P1 ;  /* 0x0c000000aafc7fae */ /* 0x0005e8000c921844 */
[----:B------:R1:W5:Y:S04]  /*5e80*/  LDL.LU R0, [R1+0xec0] ;  /* 0x000ec00001007983 */ /* 0x0003680000300800 */
[----:B--2---:R-:W2:Y:S01]  /*5e90*/  S2R R171, SR_TID.X ;  /* 0x0000000000ab7919 */ /* 0x004ea20000002100 */
[----:B------:R-:W-:-:S05]  /*5ea0*/  IMAD.MOV.U32 R252, RZ, RZ, c[0x0][0x180] ;  /* 0x00006000fffc7624 */ /* 0x000fca00078e00ff */
[----:B------:R-:W-:-:S04]  /*5eb0*/  IADD3 R170, R252, -0x35, RZ ;  /* 0xffffffcbfcaa7810 */ /* 0x000fc80007ffe0ff */
[----:B------:R-:W-:Y:S01]  /*5ec0*/  ISETP.GE.U32.AND P0, PT, R170, 0x7fffffac, PT ;  /* 0x7fffffacaa00780c */ /* 0x000fe20003f06070 */
[----:B------:R-:W-:Y:S01]  /*5ed0*/  IMAD.MOV.U32 R170, RZ, RZ, c[0x0][0x188] ;  /* 0x00006200ffaa7624 */ /* 0x000fe200078e00ff */
[----:B--2---:R-:W-:-:S05]  /*5ee0*/  LOP3.LUT R252, R171, 0x7f, RZ, 0xc0, !PT ;  /* 0x0000007fabfc7812 */ /* 0x004fca00078ec0ff */
[----:B------:R-:W-:Y:S01]  /*5ef0*/  IMAD.SHL.U32 R252, R252, 0x4, RZ ;  /* 0x00000004fcfc7824 */ /* 0x000fe200078e00ff */
[----:B------:R-:W-:-:S04]  /*5f00*/  LOP3.LUT R171, R171, 0x7f, RZ, 0xc0, !PT ;  /* 0x0000007fabab7812 */ /* 0x000fc800078ec0ff */
[----:B------:R2:W-:Y:S02]  /*5f10*/  LDGSTS.E [R252+0xc200], [R250.64], !P1 ;  /* 0x0c200000fafc7fae */ /* 0x0005e4000c921844 */
[----:B--2---:R-:W-:Y:S02]  /*5f20*/  IMAD.SHL.U32 R250, R170, 0x20, RZ ;  /* 0x00000020aafa7824 */ /* 0x004fe400078e00ff */
[----:B------:R-:W-:Y:S02]  /*5f30*/  IMAD.SHL.U32 R251, R171, 0x4, RZ ;  /* 0x00000004abfb7824 */ /* 0x000fe400078e00ff */
[----:B------:R-:W-:-:S05]  /*5f40*/  IMAD.WIDE R172, R250, 0x4, R172 ;  /* 0x00000004faac7825 */ /* 0x000fca00078e02ac */
[----:B------:R2:W-:Y:S01]  /*5f50*/  LDGSTS.E [R251+0xd000], [R172.64], !P0 ;  /* 0x0d000000acfb7fae */ /* 0x0005e2000c121844 */
[----:B------:R-:W-:-:S05]  /*5f60*/  IMAD.MOV.U32 R252, RZ, RZ, c[0x0][0x180] ;  /* 0x00006000fffc7624 */ /* 0x000fca00078e00ff */
[----:B------:R-:W-:Y:S01]  /*5f70*/  IADD3 R170, R252, -0x39, RZ ;  /* 0xffffffc7fcaa7810 */ /* 0x000fe20007ffe0ff */
[----:B--2---:R-:W2:Y:S03]  /*5f80*/  S2R R173, SR_TID.X ;  /* 0x0000000000ad7919 */ /* 0x004ea60000002100 */
[----:B------:R-:W-:Y:S02]  /*5f90*/  ISETP.GE.U32.AND P1, PT, R170, 0x7fffffa8, PT ;  /* 0x7fffffa8aa00780c */ /* 0x000fe40003f26070 */
[----:B------:R-:W-:Y:S01]  /*5fa0*/  IADD3 R170, R252, -0x3d, RZ ;  /* 0xffffffc3fcaa7810 */ /* 0x000fe20007ffe0ff */
[----:B------:R-:W-:-:S03]  /*5fb0*/  IMAD.WIDE R174, R250, 0x4, R174 ;  /* 0x00000004faae7825 */ /* 0x000fc600078e02ae */
[----:B------:R-:W-:Y:S02]  /*5fc0*/  ISETP.GE.U32.AND P2, PT, R170, 0x7fffffa4, PT ;  /* 0x7fffffa4aa00780c */ /* 0x000fe40003f46070 */
[C---:B------:R-:W-:Y:S01]  /*5fd0*/  IADD3 R170, R252.reuse, -0x26, RZ ;  /* 0xffffffdafcaa7810 */ /* 0x040fe20007ffe0ff */
[----:B------:R3:W-:Y:S01]  /*5fe0*/  LDGSTS.E [R251+0xd200], [R174.64], !P0 ;  /* 0x0d200000aefb7fae */ /* 0x0007e2000c121844 */
[----:B------:R-:W-:Y:S02]  /*5ff0*/  IADD3 R171, R252, -0x22, RZ ;  /* 0xffffffdefcab7810 */ /* 0x000fe40007ffe0ff */
[----:B------:R-:W-:Y:S01]  /*6000*/  ISETP.GE.U32.AND P0, PT, R170, 0x7fffffbb, PT ;  /* 0x7fffffbbaa00780c */ /* 0x000fe20003f06070 */
[----:B------:R-:W-:Y:S01]  /*6010*/  IMAD.WIDE R176, R250, 0x4, R176 ;  /* 0x00000004fab07825 */ /* 0x000fe200078e02b0 */
[----:B------:R-:W-:-:S03]  /*6020*/  IADD3 R170, R252, -0x2e, RZ ;  /* 0xffffffd2fcaa7810 */ /* 0x000fc60007ffe0ff */
[----:B------:R-:W-:Y:S01]  /*6030*/  IMAD.WIDE R178, R250, 0x4, R178 ;  /* 0x00000004fab27825 */ /* 0x000fe200078e02b2 */
[----:B------:R-:W-:Y:S01]  /*6040*/  ISETP.GE.U32.AND P3, PT, R171, 0x7fffffbf, PT ;  /* 0x7fffffbfab00780c */ /* 0x000fe20003f66070 */
[----:B------:R3:W-:Y:S01]  /*6050*/  LDGSTS.E [R251+0xe000], [R176.64], !P1 ;  /* 0x0e000000b0fb7fae */ /* 0x0007e2000c921844 */
[----:B------:R-:W-:Y:S02]  /*6060*/  ISETP.GE.U32.AND P5, PT, R170, 0x7fffffb3, PT ;  /* 0x7fffffb3aa00780c */ /* 0x000fe40003fa6070 */
[----:B--2---:R-:W-:Y:S01]  /*6070*/  LOP3.LUT R173, R173, 0x7f, RZ, 0xc0, !PT ;  /* 0x0000007fadad7812 */ /* 0x004fe200078ec0ff */
[----:B------:R2:W-:Y:S01]  /*6080*/  LDGSTS.E [R251+0xe200], [R178.64], !P1 ;  /* 0x0e200000b2fb7fae */ /* 0x0005e2000c921844 */
[C---:B------:R-:W-:Y:S02]  /*6090*/  IADD3 R171, R252.reuse, -0x2a, RZ ;  /* 0xffffffd6fcab7810 */ /* 0x040fe40007ffe0ff */
[----:B------:R-:W-:Y:S01]  /*60a0*/  IADD3 R170, R252, -0x32, RZ ;  /* 0xffffffcefcaa7810 */ /* 0x000fe20007ffe0ff */
[----:B------:R-:W-:Y:S01]  /*60b0*/  IMAD.WIDE R180, R250, 0x4, R180 ;  /* 0x00000004fab47825 */ /* 0x000fe200078e02b4 */
[----:B------:R-:W-:-:S02]  /*60c0*/  ISETP.GE.U32.AND P6, PT, R171, 0x7fffffb7, PT ;  /* 0x7fffffb7ab00780c */ /* 0x000fc40003fc6070 */
[----:B------:R-:W-:Y:S01]  /*60d0*/  ISETP.GE.U32.AND P1, PT, R170, 0x7fffffaf, PT ;  /* 0x7fffffafaa00780c */ /* 0x000fe20003f26070 */
[----:B------:R-:W-:-:S04]  /*60e0*/  IMAD.WIDE R182, R250, 0x4, R182 ;  /* 0x00000004fab67825 */ /* 0x000fc800078e02b6 */
[----:B--2---:R-:W-:Y:S02]  /*60f0*/  IMAD.SHL.U32 R178, R173, 0x4, RZ ;  /* 0x00000004adb27824 */ /* 0x004fe400078e00ff */
[----:B------:R-:W-:Y:S01]  /*6100*/  IMAD.WIDE R170, R250, 0x4, R236 ;  /* 0x00000004faaa7825 */ /* 0x000fe200078e02ec */
[----:B------:R-:W-:Y:S02]  /*6110*/  IADD3 R172, R252, -0x36, RZ ;  /* 0xffffffcafcac7810 */ /* 0x000fe40007ffe0ff */
[----:B---3--:R-:W-:Y:S01]  /*6120*/  LOP3.LUT R251, R251, 0x20, RZ, 0x3c, !PT ;  /* 0x00000020fbfb7812 */ /* 0x008fe200078e3cff */
[----:B------:R-:W-:Y:S01]  /*6130*/  IMAD.MOV.U32 R250, RZ, RZ, c[0x0][0x188] ;  /* 0x00006200fffa7624 */ /* 0x000fe200078e00ff */
[----:B------:R2:W-:Y:S04]  /*6140*/  LDGSTS.E [R178+0xf000], [R180.64], !P2 ;  /* 0x0f000000b4b27fae */ /* 0x0005e8000d121844 */
[----:B------:R3:W-:Y:S01]  /*6150*/  LDGSTS.E [R178+0xf200], [R182.64], !P2 ;  /* 0x0f200000b6b27fae */ /* 0x0007e2000d121844 */
[----:B------:R-:W-:-:S03]  /*6160*/  ISETP.GE.U32.AND P2, PT, R172, 0x7fffffab, PT ;  /* 0x7fffffabac00780c */ /* 0x000fc60003f46070 */
[----:B------:R4:W-:Y:S01]  /*6170*/  LDGSTS.E [R251+0x8400], [R170.64], !P3 ;  /* 0x08400000aafb7fae */ /* 0x0009e2000d921844 */
[----:B------:R-:W-:Y:S02]  /*6180*/  IADD3 R176, R252, -0x3a, RZ ;  /* 0xffffffc6fcb07810 */ /* 0x000fe40007ffe0ff */
[----:B------:R-:W-:Y:S01]  /*6190*/  LOP3.LUT R177, R178, 0x40, RZ, 0x3c, !PT ;  /* 0x00000040b2b17812 */ /* 0x000fe200078e3cff */
[----:B------:R-:W1:Y:S01]  /*61a0*/  S2R R179, SR_TID.X ;  /* 0x0000000000b37919 */ /* 0x000e620000002100 */
[----:B---3--:R-:W-:-:S03]  /*61b0*/  IMAD.SHL.U32 R183, R250, 0x20, RZ ;  /* 0x00000020fab77824 */ /* 0x008fc600078e00ff */
[----:B------:R3:W5:Y:S01]  /*61c0*/  LDL.LU.64 R236, [R1+0xeb8] ;  /* 0x000eb80001ec7983 */ /* 0x0007620000300a00 */
[C---:B------:R-:W-:Y:S01]  /*61d0*/  IMAD.WIDE R174, R183.reuse, 0x4, R234 ;  /* 0x00000004b7ae7825 */ /* 0x040fe200078e02ea */
[----:B--2---:R-:W-:Y:S02]  /*61e0*/  LOP3.LUT R180, R178, 0x60, RZ, 0x3c, !PT ;  /* 0x00000060b2b47812 */ /* 0x004fe400078e3cff */
[----:B------:R3:W5:Y:S01]  /*61f0*/  LDL.LU.64 R234, [R1+0xeb0] ;  /* 0x000eb00001ea7983 */ /* 0x0007620000300a00 */
[----:B------:R-:W-:-:S03]  /*6200*/  IMAD.WIDE R172, R183, 0x4, R232 ;  /* 0x00000004b7ac7825 */ /* 0x000fc600078e02e8 */
[----:B------:R2:W-:Y:S01]  /*6210*/  LDGSTS.E [R251+0x8600], [R174.64], !P3 ;  /* 0x08600000aefb7fae */ /* 0x0005e2000d921844 */
[----:B----4-:R-:W-:-:S03]  /*6220*/  IMAD.WIDE R170, R183, 0x4, R230 ;  /* 0x00000004b7aa7825 */ /* 0x010fc600078e02e6 */
[----:B------:R4:W-:Y:S04]  /*6230*/  LDGSTS.E [R251+0x9400], [R172.64], !P0 ;  /* 0x09400000acfb7fae */ /* 0x0009e8000c121844 */
[----:B------:R3:W-:Y:S01]  /*6240*/  LDGSTS.E [R251+0x9600], [R170.64], !P0 ;  /* 0x09600000aafb7fae */ /* 0x0007e2000c121844 */
[----:B--2---:R-:W-:Y:S01]  /*6250*/  IADD3 R174, R252, -0x3e, RZ ;  /* 0xffffffc2fcae7810 */ /* 0x004fe20007ffe0ff */
[----:B------:R-:W-:Y:S01]  /*6260*/  IMAD.WIDE R248, R183, 0x4, R248 ;  /* 0x00000004b7f87825 */ /* 0x000fe200078e02f8 */
[----:B-1----:R-:W-:Y:S01]  /*6270*/  LOP3.LUT R250, R179, 0x1f, RZ, 0xc0, !PT ;  /* 0x0000001fb3fa7812 */ /* 0x002fe200078ec0ff */
[----:B------:R1:W5:Y:S01]  /*6280*/  LDL.LU.64 R232, [R1+0xea8] ;  /* 0x000ea80001e87983 */ /* 0x0003620000300a00 */
[----:B------:R-:W-:Y:S01]  /*6290*/  ISETP.GE.U32.AND P0, PT, R174, 0x7fffffa3, PT ;  /* 0x7fffffa3ae00780c */ /* 0x000fe20003f06070 */
[C---:B---3--:R-:W-:Y:S01]  /*62a0*/  IMAD.WIDE R170, R183.reuse, 0x4, R228 ;  /* 0x00000004b7aa7825 */ /* 0x048fe200078e02e4 */
[----:B------:R-:W-:Y:S01]  /*62b0*/  ISETP.GE.U32.AND P3, PT, R176, 0x7fffffa7, PT ;  /* 0x7fffffa7b000780c */ /* 0x000fe20003f66070 */
[----:B------:R1:W5:Y:S02]  /*62c0*/  LDL.LU.64 R230, [R1+0xea0] ;  /* 0x000ea00001e67983 */ /* 0x0003640000300a00 */
[----:B------:R-:W-:-:S02]  /*62d0*/  IMAD.WIDE R174, R183, 0x4, R226 ;  /* 0x00000004b7ae7825 */ /* 0x000fc400078e02e2 */
[----:B------:R2:W-:Y:S02]  /*62e0*/  LDGSTS.E [R251+0xa400], [R170.64], !P6 ;  /* 0x0a400000aafb7fae */ /* 0x0005e4000f121844 */
[C---:B----4-:R-:W-:Y:S02]  /*62f0*/  IMAD.WIDE R172, R183.reuse, 0x4, R224 ;  /* 0x00000004b7ac7825 */ /* 0x050fe400078e02e0 */
[----:B------:R3:W-:Y:S02]  /*6300*/  LDGSTS.E [R251+0xa600], [R174.64], !P6 ;  /* 0x0a600000aefb7fae */ /* 0x0007e4000f121844 */
[C---:B------:R-:W-:Y:S02]  /*6310*/  IMAD.WIDE R246, R183.reuse, 0x4, R246 ;  /* 0x00000004b7f67825 */ /* 0x040fe400078e02f6 */
[----:B------:R4:W-:Y:S02]  /*6320*/  LDGSTS.E [R251+0xb400], [R172.64], !P5 ;  /* 0x0b400000acfb7fae */ /* 0x0009e4000e921844 */
[C---:B--2---:R-:W-:Y:S01]  /*6330*/  IMAD.WIDE R170, R183.reuse, 0x4, R222 ;  /* 0x00000004b7aa7825 */ /* 0x044fe200078e02de */
[----:B------:R-:W-:Y:S01]  /*6340*/  IADD3 R176, R252, -0x23, RZ ;  /* 0xffffffddfcb07810 */ /* 0x000fe20007ffe0ff */
[----:B------:R1:W5:Y:S04]  /*6350*/  LDL.LU.64 R228, [R1+0xe98] ;  /* 0x000e980001e47983 */ /* 0x0003680000300a00 */
[----:B------:R2:W-:Y:S01]  /*6360*/  LDGSTS.E [R251+0xb600], [R170.64], !P5 ;  /* 0x0b600000aafb7fae */ /* 0x0005e2000e921844 */
[----:B------:R-:W-:-:S03]  /*6370*/  IMAD.WIDE R184, R183, 0x4, R184 ;  /* 0x00000004b7b87825 */ /* 0x000fc600078e02b8 */
[----:B------:R1:W-:Y:S01]  /*6380*/  LDGSTS.E [R251+0xc400], [R248.64], !P1 ;  /* 0x0c400000f8fb7fae */ /* 0x0003e2000c921844 */
[----:B------:R-:W-:-:S03]  /*6390*/  IMAD.WIDE R186, R183, 0x4, R186 ;  /* 0x00000004b7ba7825 */ /* 0x000fc600078e02ba */
[----:B------:R1:W-:Y:S01]  /*63a0*/  LDGSTS.E [R251+0xc600], [R246.64], !P1 ;  /* 0x0c600000f6fb7fae */ /* 0x0003e2000c921844 */
[----:B--2---:R-:W-:-:S03]  /*63b0*/  IADD3 R170, R252, -0x2b, RZ ;  /* 0xffffffd5fcaa7810 */ /* 0x004fc60007ffe0ff */
[----:B------:R1:W-:Y:S01]  /*63c0*/  LDGSTS.E [R251+0xd400], [R184.64], !P2 ;  /* 0x0d400000b8fb7fae */ /* 0x0003e2000d121844 */
[----:B------:R-:W-:Y:S02]  /*63d0*/  ISETP.GE.U32.AND P6, PT, R176, 0x7fffffbe, PT ;  /* 0x7fffffbeb000780c */ /* 0x000fe40003fc6070 */
[----:B------:R-:W-:Y:S01]  /*63e0*/  ISETP.GE.U32.AND P1, PT, R170, 0x7fffffb6, PT ;  /* 0x7fffffb6aa00780c */ /* 0x000fe20003f26070 */
[C---:B------:R-:W-:Y:S01]  /*63f0*/  IMAD.WIDE R188, R183.reuse, 0x4, R188 ;  /* 0x00000004b7bc7825 */ /* 0x040fe200078e02bc */
[C---:B------:R-:W-:Y:S01]  /*6400*/  IADD3 R170, R252.reuse, -0x2f, RZ ;  /* 0xffffffd1fcaa7810 */ /* 0x040fe20007ffe0ff */
[----:B------:R1:W-:Y:S01]  /*6410*/  LDGSTS.E [R251+0xd600], [R186.64], !P2 ;  /* 0x0d600000bafb7fae */ /* 0x0003e2000d121844 */
[----:B----4-:R-:W-:Y:S01]  /*6420*/  IADD3 R172, R252, -0x27, RZ ;  /* 0xffffffd9fcac7810 */ /* 0x010fe20007ffe0ff */
[C---:B------:R-:W-:Y:S01]  /*6430*/  IMAD.WIDE R190, R183.reuse, 0x4, R190 ;  /* 0x00000004b7be7825 */ /* 0x040fe200078e02be */
[----:B------:R-:W-:Y:S01]  /*6440*/  ISETP.GE.U32.AND P2, PT, R170, 0x7fffffb2, PT ;  /* 0x7fffffb2aa00780c */ /* 0x000fe20003f46070 */
[----:B------:R1:W-:Y:S01]  /*6450*/  LDGSTS.E [R251+0xe400], [R188.64], !P3 ;  /* 0x0e400000bcfb7fae */ /* 0x0003e2000d921844 */
[----:B------:R-:W-:Y:S01]  /*6460*/  IADD3 R170, R252, -0x33, RZ ;  /* 0xffffffcdfcaa7810 */ /* 0x000fe20007ffe0ff */
[C---:B------:R-:W-:Y:S01]  /*6470*/  IMAD.WIDE R192, R183.reuse, 0x4, R192 ;  /* 0x00000004b7c07825 */ /* 0x040fe200078e02c0 */
[----:B------:R-:W-:Y:S01]  /*6480*/  ISETP.GE.U32.AND P5, PT, R172, 0x7fffffba, PT ;  /* 0x7fffffbaac00780c */ /* 0x000fe20003fa6070 */
[----:B------:R1:W-:Y:S02]  /*6490*/  LDGSTS.E [R251+0xe600], [R190.64], !P3 ;  /* 0x0e600000befb7fae */ /* 0x0003e4000d921844 */
[C---:B------:R-:W-:Y:S01]  /*64a0*/  IMAD.WIDE R194, R183.reuse, 0x4, R194 ;  /* 0x00000004b7c27825 */ /* 0x040fe200078e02c2 */
[----:B------:R-:W-:Y:S01]  /*64b0*/  ISETP.GE.U32.AND P3, PT, R170, 0x7fffffae, PT ;  /* 0x7fffffaeaa00780c */ /* 0x000fe20003f66070 */
[----:B------:R1:W-:Y:S01]  /*64c0*/  LDGSTS.E [R251+0xf400], [R192.64], !P0 ;  /* 0x0f400000c0fb7fae */ /* 0x0003e2000c121844 */
[----:B---3--:R-:W-:Y:S01]  /*64d0*/  IADD3 R174, R252, -0x37, RZ ;  /* 0xffffffc9fcae7810 */ /* 0x008fe20007ffe0ff */
[----:B------:R-:W-:-:S02]  /*64e0*/  IMAD.WIDE R172, R183, 0x4, R220 ;  /* 0x00000004b7ac7825 */ /* 0x000fc400078e02dc */
[----:B------:R1:W-:Y:S02]  /*64f0*/  LDGSTS.E [R251+0xf600], [R194.64], !P0 ;  /* 0x0f600000c2fb7fae */ /* 0x0003e4000c121844 */
[C---:B------:R-:W-:Y:S01]  /*6500*/  IMAD.WIDE R170, R183.reuse, 0x4, R218 ;  /* 0x00000004b7aa7825 */ /* 0x040fe200078e02da */
[----:B------:R-:W-:Y:S01]  /*6510*/  ISETP.GE.U32.AND P0, PT, R174, 0x7fffffaa, PT ;  /* 0x7fffffaaae00780c */ /* 0x000fe20003f06070 */
[----:B------:R2:W-:Y:S02]  /*6520*/  LDGSTS.E [R177+0x8800], [R172.64], !P6 ;  /* 0x08800000acb17fae */ /* 0x0005e4000f121844 */
[----:B------:R-:W-:Y:S02]  /*6530*/  IMAD.WIDE R174, R183, 0x4, R216 ;  /* 0x00000004b7ae7825 */ /* 0x000fe400078e02d8 */
[----:B------:R3:W-:Y:S01]  /*6540*/  LDGSTS.E [R177+0x8a00], [R170.64], !P6 ;  /* 0x08a00000aab17fae */ /* 0x0007e2000f121844 */
[----:B------:R-:W-:-:S03]  /*6550*/  IADD3 R176, R252, -0x3b, RZ ;  /* 0xffffffc5fcb07810 */ /* 0x000fc60007ffe0ff */
[----:B------:R4:W-:Y:S01]  /*6560*/  LDGSTS.E [R177+0x9800], [R174.64], !P5 ;  /* 0x09800000aeb17fae */ /* 0x0009e2000e921844 */
[----:B--2---:R-:W-:-:S03]  /*6570*/  IMAD.WIDE R172, R183, 0x4, R214 ;  /* 0x00000004b7ac7825 */ /* 0x004fc600078e02d6 */
[----:B------:R2:W5:Y:S01]  /*6580*/  LDL.LU.64 R226, [R1+0xe90] ;  /* 0x000e900001e27983 */ /* 0x0005620000300a00 */
[----:B---3--:R-:W-:-:S03]  /*6590*/  IMAD.WIDE R170, R183, 0x4, R212 ;  /* 0x00000004b7aa7825 */ /* 0x008fc600078e02d4 */
[----:B------:R3:W-:Y:S01]  /*65a0*/  LDGSTS.E [R177+0x9a00], [R172.64], !P5 ;  /* 0x09a00000acb17fae */ /* 0x0007e2000e921844 */
[----:B----4-:R-:W-:-:S03]  /*65b0*/  IMAD.WIDE R174, R183, 0x4, R32 ;  /* 0x00000004b7ae7825 */ /* 0x010fc600078e0220 */
[----:B------:R4:W-:Y:S01]  /*65c0*/  LDGSTS.E [R177+0xa800], [R170.64], !P1 ;  /* 0x0a800000aab17fae */ /* 0x0009e2000c921844 */
[----:B------:R-:W-:Y:S02]  /*65d0*/  ISETP.GE.U32.AND P6, PT, R176, 0x7fffffa6, PT ;  /* 0x7fffffa6b000780c */ /* 0x000fe40003fc6070 */
[----:B------:R-:W-:Y:S01]  /*65e0*/  IADD3 R176, R252, -0x3f, RZ ;  /* 0xffffffc1fcb07810 */ /* 0x000fe20007ffe0ff */
[----:B------:R1:W-:Y:S01]  /*65f0*/  LDGSTS.E [R177+0xaa00], [R174.64], !P1 ;  /* 0x0aa00000aeb17fae */ /* 0x0003e2000c921844 */
[----:B---3--:R-:W-:-:S04]  /*6600*/  IMAD.WIDE R172, R183, 0x4, R30 ;  /* 0x00000004b7ac7825 */ /* 0x008fc800078e021e */
[C---:B------:R-:W-:Y:S01]  /*6610*/  IMAD.WIDE R196, R183.reuse, 0x4, R196 ;  /* 0x00000004b7c47825 */ /* 0x040fe200078e02c4 */
[----:B------:R3:W-:Y:S03]  /*6620*/  LDGSTS.E [R177+0xb800], [R172.64], !P2 ;  /* 0x0b800000acb17fae */ /* 0x0007e6000d121844 */
[C---:B----4-:R-:W-:Y:S01]  /*6630*/  IMAD.WIDE R170, R183.reuse, 0x4, R28 ;  /* 0x00000004b7aa7825 */ /* 0x050fe200078e021c */
[----:B------:R-:W-:Y:S01]  /*6640*/  ISETP.GE.U32.AND P5, PT, R176, 0x7fffffa2, PT ;  /* 0x7fffffa2b000780c */ /* 0x000fe20003fa6070 */
[----:B------:R2:W5:Y:S02]  /*6650*/  LDL.LU.64 R224, [R1+0xe88] ;  /* 0x000e880001e07983 */ /* 0x0005640000300a00 */
[C---:B------:R-:W-:Y:S02]  /*6660*/  IMAD.WIDE R198, R183.reuse, 0x4, R198 ;  /* 0x00000004b7c67825 */ /* 0x040fe400078e02c6 */
[----:B------:R4:W-:Y:S01]  /*6670*/  LDGSTS.E [R177+0xba00], [R170.64], !P2 ;  /* 0x0ba00000aab17fae */ /* 0x0009e2000d121844 */
[C---:B------:R-:W-:Y:S01]  /*6680*/  IADD3 R176, R252.reuse, -0x24, RZ ;  /* 0xffffffdcfcb07810 */ /* 0x040fe20007ffe0ff */
[C---:B------:R-:W-:Y:S01]  /*6690*/  IMAD.WIDE R200, R183.reuse, 0x4, R200 ;  /* 0x00000004b7c87825 */ /* 0x040fe200078e02c8 */
[----:B-1----:R-:W-:Y:S01]  /*66a0*/  IADD3 R174, R252, -0x28, RZ ;  /* 0xffffffd8fcae7810 */ /* 0x002fe20007ffe0ff */
[----:B------:R1:W-:Y:S02]  /*66b0*/  LDGSTS.E [R177+0xc800], [R196.64], !P3 ;  /* 0x0c800000c4b17fae */ /* 0x0003e4000d921844 */
[----:B------:R-:W-:-:S02]  /*66c0*/  IMAD.WIDE R202, R183, 0x4, R202 ;  /* 0x00000004b7ca7825 */ /* 0x000fc400078e02ca */
[----:B------:R1:W-:Y:S01]  /*66d0*/  LDGSTS.E [R177+0xca00], [R198.64], !P3 ;  /* 0x0ca00000c6b17fae */ /* 0x0003e2000d921844 */
[----:B----4-:R-:W-:-:S03]  /*66e0*/  IADD3 R170, R252, -0x2c, RZ ;  /* 0xffffffd4fcaa7810 */ /* 0x010fc60007ffe0ff */
[----:B------:R1:W-:Y:S01]  /*66f0*/  LDGSTS.E [R177+0xd800], [R200.64], !P0 ;  /* 0x0d800000c8b17fae */ /* 0x0003e2000c121844 */
[----:B------:R-:W-:Y:S02]  /*6700*/  ISETP.GE.U32.AND P1, PT, R176, 0x7fffffbd, PT ;  /* 0x7fffffbdb000780c */ /* 0x000fe40003f26070 */
[----:B------:R-:W-:Y:S01]  /*6710*/  ISETP.GE.U32.AND P3, PT, R170, 0x7fffffb5, PT ;  /* 0x7fffffb5aa00780c */ /* 0x000fe20003f66070 */
[C---:B------:R-:W-:Y:S01]  /*6720*/  IMAD.WIDE R204, R183.reuse, 0x4, R204 ;  /* 0x00000004b7cc7825 */ /* 0x040fe200078e02cc */
[----:B------:R-:W-:Y:S01]  /*6730*/  IADD3 R170, R252, -0x30, RZ ;  /* 0xffffffd0fcaa7810 */ /* 0x000fe20007ffe0ff */
[----:B------:R1:W-:Y:S01]  /*6740*/  LDGSTS.E [R177+0xda00], [R202.64], !P0 ;  /* 0x0da00000cab17fae */ /* 0x0003e2000c121844 */
[----:B------:R-:W-:Y:S01]  /*6750*/  ISETP.GE.U32.AND P2, PT, R174, 0x7fffffb9, PT ;  /* 0x7fffffb9ae00780c */ /* 0x000fe20003f46070 */
[C---:B------:R-:W-:Y:S01]  /*6760*/  IMAD.WIDE R206, R183.reuse, 0x4, R206 ;  /* 0x00000004b7ce7825 */ /* 0x040fe200078e02ce */
[----:B------:R-:W-:Y:S01]  /*6770*/  ISETP.GE.U32.AND P0, PT, R170, 0x7fffffb1, PT ;  /* 0x7fffffb1aa00780c */ /* 0x000fe20003f06070 */
[----:B------:R1:W-:Y:S01]  /*6780*/  LDGSTS.E [R177+0xe800], [R204.64], !P6 ;  /* 0x0e800000ccb17fae */ /* 0x0003e2000f121844 */
[----:B------:R-:W-:Y:S01]  /*6790*/  IADD3 R170, R252, -0x34, RZ ;  /* 0xffffffccfcaa7810 */ /* 0x000fe20007ffe0ff */
[----:B------:R-:W-:-:S02]  /*67a0*/  IMAD.WIDE R208, R183, 0x4, R208 ;  /* 0x00000004b7d07825 */ /* 0x000fc400078e02d0 */
[----:B------:R1:W-:Y:S02]  /*67b0*/  LDGSTS.E [R177+0xea00], [R206.64], !P6 ;  /* 0x0ea00000ceb17fae */ /* 0x0003e4000f121844 */
[C---:B------:R-:W-:Y:S01]  /*67c0*/  IMAD.WIDE R210, R183.reuse, 0x4, R210 ;  /* 0x00000004b7d27825 */ /* 0x040fe200078e02d2 */
[----:B------:R-:W-:Y:S01]  /*67d0*/  ISETP.GE.U32.AND P6, PT, R170, 0x7fffffad, PT ;  /* 0x7fffffadaa00780c */ /* 0x000fe20003fc6070 */
[----:B------:R1:W-:Y:S02]  /*67e0*/  LDGSTS.E [R177+0xf800], [R208.64], !P5 ;  /* 0x0f800000d0b17fae */ /* 0x0003e4000e921844 */
[C---:B------:R-:W-:Y:S01]  /*67f0*/  IMAD.WIDE R174, R183.reuse, 0x4, R26 ;  /* 0x00000004b7ae7825 */ /* 0x040fe200078e021a */
[----:B------:R-:W-:Y:S01]  /*6800*/  IADD3 R251, R252, -0x20, RZ ;  /* 0xffffffe0fcfb7810 */ /* 0x000fe20007ffe0ff */
[----:B------:R1:W-:Y:S02]  /*6810*/  LDGSTS.E [R177+0xfa00], [R210.64], !P5 ;  /* 0x0fa00000d2b17fae */ /* 0x0003e4000e921844 */
[----:B---3--:R-:W-:-:S02]  /*6820*/  IMAD.WIDE R172, R183, 0x4, R24 ;  /* 0x00000004b7ac7825 */ /* 0x008fc400078e0218 */
[----:B------:R3:W-:Y:S02]  /*6830*/  LDGSTS.E [R180+0x8c00], [R174.64], !P1 ;  /* 0x08c00000aeb47fae */ /* 0x0007e4000c921844 */
[----:B------:R-:W-:Y:S02]  /*6840*/  IMAD.WIDE R170, R183, 0x4, R22 ;  /* 0x00000004b7aa7825 */ /* 0x000fe400078e0216 */
[----:B------:R4:W-:Y:S01]  /*6850*/  LDGSTS.E [R180+0x8e00], [R172.64], !P1 ;  /* 0x08e00000acb47fae */ /* 0x0009e2000c921844 */
[----:B------:R-:W-:-:S03]  /*6860*/  ISETP.GE.AND P5, PT, R250, R251, PT ;  /* 0x000000fbfa00720c */ /* 0x000fc60003fa6270 */
[----:B------:R2:W-:Y:S01]  /*6870*/  LDGSTS.E [R180+0x9c00], [R170.64], !P2 ;  /* 0x09c00000aab47fae */ /* 0x0005e2000d121844 */
[----:B------:R-:W-:Y:S01]  /*6880*/  SEL R178, RZ, 0x4, P5 ;  /* 0x00000004ffb27807 */ /* 0x000fe20002800000 */
[----:B-1----:R-:W-:Y:S02]  /*6890*/  IMAD.WIDE R176, R183, 0x4, R18 ;  /* 0x00000004b7b07825 */ /* 0x002fe400078e0212 */
[----:B------:R1:W5:Y:S01]  /*68a0*/  LDL.LU.64 R222, [R1+0xe80] ;  /* 0x000e800001de7983 */ /* 0x0003620000300a00 */
[----:B----4-:R-:W-:-:S03]  /*68b0*/  IADD3 R173, R252, -0x38, RZ ;  /* 0xffffffc8fcad7810 */ /* 0x010fc60007ffe0ff */
[----:B------:R1:W5:Y:S01]  /*68c0*/  LDL.LU.64 R220, [R1+0xe78] ;  /* 0x000e780001dc7983 */ /* 0x0003620000300a00 */
[----:B------:R-:W-:Y:S01]  /*68d0*/  IADD3 R172, R252, -0x3c, RZ ;  /* 0xffffffc4fcac7810 */ /* 0x000fe20007ffe0ff */
[----:B--2---:R-:W-:Y:S02]  /*68e0*/  IMAD.WIDE R170, R183, 0x4, R20 ;  /* 0x00000004b7aa7825 */ /* 0x004fe400078e0214 */
[----:B------:R1:W5:Y:S01]  /*68f0*/  LDL.LU.64 R218, [R1+0xe70] ;  /* 0x000e700001da7983 */ /* 0x0003620000300a00 */
[----:B------:R-:W-:Y:S01]  /*6900*/  ISETP.GE.U32.AND P5, PT, R173, 0x7fffffa9, PT ;  /* 0x7fffffa9ad00780c */ /* 0x000fe20003fa6070 */
[C---:B---3--:R-:W-:Y:S02]  /*6910*/  IMAD.WIDE R174, R183.reuse, 0x4, R16 ;  /* 0x00000004b7ae7825 */ /* 0x048fe400078e0210 */
[----:B------:R2:W-:Y:S01]  /*6920*/  LDGSTS.E [R180+0x9e00], [R170.64], !P2 ;  /* 0x09e00000aab47fae */ /* 0x0005e2000d121844 */
[----:B------:R-:W-:Y:S01]  /*6930*/  ISETP.GE.U32.AND P2, PT, R172, 0x7fffffa5, PT ;  /* 0x7fffffa5ac00780c */ /* 0x000fe20003f46070 */
[----:B------:R-:W-:-:S02]  /*6940*/  IMAD.WIDE R172, R183, 0x4, R14 ;  /* 0x00000004b7ac7825 */ /* 0x000fc400078e020e */
[----:B------:R1:W5:Y:S04]  /*6950*/  LDL.LU.64 R216, [R1+0xe68] ;  /* 0x000e680001d87983 */ /* 0x0003680000300a00 */
[----:B------:R1:W5:Y:S01]  /*6960*/  LDL.LU.64 R214, [R1+0xe60] ;  /* 0x000e600001d67983 */ /* 0x0003620000300a00 */
[----:B--2---:R-:W-:-:S03]  /*6970*/  IMAD.WIDE R170, R183, 0x4, R12 ;  /* 0x00000004b7aa7825 */ /* 0x004fc600078e020c */
[----:B------:R1:W5:Y:S04]  /*6980*/  LDL.LU.64 R212, [R1+0xe58] ;  /* 0x000e580001d47983 */ /* 0x0003680000300a00 */
[----:B------:R1:W5:Y:S04]  /*6990*/  LDL.LU.64 R32, [R1+0xe50] ;  /* 0x000e500001207983 */ /* 0x0003680000300a00 */
[----:B------:R2:W-:Y:S04]  /*69a0*/  LDGSTS.E [R180+0xac00], [R176.64], !P3 ;  /* 0x0ac00000b0b47fae */ /* 0x0005e8000d921844 */
[----:B------:R1:W5:Y:S04]  /*69b0*/  LDL.LU.64 R30, [R1+0xe48] ;  /* 0x000e4800011e7983 */ /* 0x0003680000300a00 */
[----:B------:R3:W-:Y:S04]  /*69c0*/  LDGSTS.E [R180+0xae00], [R174.64], !P3 ;  /* 0x0ae00000aeb47fae */ /* 0x0007e8000d921844 */
[----:B------:R1:W5:Y:S04]  /*69d0*/  LDL.LU.64 R28, [R1+0xe40] ;  /* 0x000e4000011c7983 */ /* 0x0003680000300a00 */
[----:B------:R4:W-:Y:S01]  /*69e0*/  LDGSTS.E [R180+0xbc00], [R172.64], !P0 ;  /* 0x0bc00000acb47fae */ /* 0x0009e2000c121844 */
[----:B------:R-:W-:-:S03]  /*69f0*/  IMAD.WIDE R164, R183, 0x4, R164 ;  /* 0x00000004b7a47825 */ /* 0x000fc600078e02a4 */
[----:B------:R1:W5:Y:S04]  /*6a00*/  LDL.LU.64 R26, [R1+0xe38] ;  /* 0x000e3800011a7983 */ /* 0x0003680000300a00 */
[----:B------:R1:W-:Y:S01]  /*6a10*/  LDGSTS.E [R180+0xbe00], [R170.64], !P0 ;  /* 0x0be00000aab47fae */ /* 0x0003e2000c121844 */
[----:B----4-:R-:W-:-:S03]  /*6a20*/  IMAD.WIDE R172, R183, 0x4, R10 ;  /* 0x00000004b7ac7825 */ /* 0x010fc600078e020a */
[----:B------:R4:W5:Y:S04]  /*6a30*/  LDL.LU.64 R24, [R1+0xe30] ;  /* 0x000e300001187983 */ /* 0x0009680000300a00 */
[----:B------:R4:W5:Y:S01]  /*6a40*/  LDL.LU.64 R22, [R1+0xe28] ;  /* 0x000e280001167983 */ /* 0x0009620000300a00 */
[----:B-1----:R-:W-:-:S03]  /*6a50*/  IMAD.WIDE R170, R183, 0x4, R162 ;  /* 0x00000004b7aa7825 */ /* 0x002fc600078e02a2 */
[----:B------:R4:W5:Y:S01]  /*6a60*/  LDL.LU.64 R20, [R1+0xe20] ;  /* 0x000e200001147983 */ /* 0x0009620000300a00 */
[----:B------:R-:W-:-:S03]  /*6a70*/  IMAD.WIDE R162, R183, 0x4, R8 ;  /* 0x00000004b7a27825 */ /* 0x000fc600078e0208 */
[----:B------:R4:W5:Y:S04]  /*6a80*/  LDL.LU.64 R18, [R1+0xe18] ;  /* 0x000e180001127983 */ /* 0x0009680000300a00 */
[----:B------:R4:W5:Y:S04]  /*6a90*/  LDL.LU.64 R16, [R1+0xe10] ;  /* 0x000e100001107983 */ /* 0x0009680000300a00 */
[----:B------:R2:W-:Y:S04]  /*6aa0*/  LDGSTS.E [R180+0xcc00], [R172.64], !P6 ;  /* 0x0cc00000acb47fae */ /* 0x0005e8000f121844 */
[----:B------:R4:W5:Y:S04]  /*6ab0*/  LDL.LU.64 R14, [R1+0xe08] ;  /* 0x000e0800010e7983 */ /* 0x0009680000300a00 */
[----:B------:R2:W-:Y:S04]  /*6ac0*/  LDGSTS.E [R180+0xce00], [R170.64], !P6 ;  /* 0x0ce00000aab47fae */ /* 0x0005e8000f121844 */
[----:B------:R4:W5:Y:S04]  /*6ad0*/  LDL.LU.64 R12, [R1+0xe00] ;  /* 0x000e0000010c7983 */ /* 0x0009680000300a00 */
[----:B------:R1:W-:Y:S04]  /*6ae0*/  LDGSTS.E [R180+0xdc00], [R162.64], !P5 ;  /* 0x0dc00000a2b47fae */ /* 0x0003e8000e921844 */
[----:B------:R4:W5:Y:S04]  /*6af0*/  LDL.LU.64 R10, [R1+0xdf8] ;  /* 0x000df800010a7983 */ /* 0x0009680000300a00 */
[----:B------:R2:W-:Y:S04]  /*6b00*/  LDGSTS.E [R180+0xde00], [R164.64], !P5 ;  /* 0x0de00000a4b47fae */ /* 0x0005e8000e921844 */
[----:B------:R4:W5:Y:S01]  /*6b10*/  LDL.LU.64 R8, [R1+0xdf0] ;  /* 0x000df00001087983 */ /* 0x0009620000300a00 */
[----:B-1----:R-:W-:-:S04]  /*6b20*/  IMAD.WIDE R162, R183, 0x4, R4 ;  /* 0x00000004b7a27825 */ /* 0x002fc800078e0204 */
[----:B--2---:R-:W-:Y:S02]  /*6b30*/  IMAD.WIDE R164, R183, 0x4, R6 ;  /* 0x00000004b7a47825 */ /* 0x004fe400078e0206 */
[----:B------:R4:W5:Y:S04]  /*6b40*/  LDL.LU.64 R6, [R1+0xde8] ;  /* 0x000de80001067983 */ /* 0x0009680000300a00 */
[----:B------:R4:W5:Y:S04]  /*6b50*/  LDL.LU.64 R4, [R1+0xde0] ;  /* 0x000de00001047983 */ /* 0x0009680000300a00 */
[----:B------:R-:W1:Y:S01]  /*6b60*/  S2R R181, SR_TID.X ;  /* 0x0000000000b57919 */ /* 0x000e620000002100 */
[----:B------:R-:W-:Y:S01]  /*6b70*/  IADD3 R252, R252, -0x40, RZ ;  /* 0xffffffc0fcfc7810 */ /* 0x000fe20007ffe0ff */
[----:B------:R-:W-:-:S02]  /*6b80*/  IMAD.MOV.U32 R251, RZ, RZ, 0x1f ;  /* 0x0000001ffffb7424 */ /* 0x000fc400078e00ff */
[----:B------:R-:W-:Y:S01]  /*6b90*/  IMAD.WIDE R166, R183, 0x4, R166 ;  /* 0x00000004b7a67825 */ /* 0x000fe200078e02a6 */
[----:B------:R-:W-:Y:S01]  /*6ba0*/  ISETP.GE.U32.AND P0, PT, R252, 0x7fffffa1, PT ;  /* 0x7fffffa1fc00780c */ /* 0x000fe20003f06070 */
[----:B------:R2:W-:Y:S01]  /*6bb0*/  LDGSTS.E [R180+0xec00], [R164.64], !P2 ;  /* 0x0ec00000a4b47fae */ /* 0x0005e2000d121844 */
[----:B------:R-:W-:Y:S01]  /*6bc0*/  IADD3 R251, R251, c[0x0][0x180], RZ ;  /* 0x00006000fbfb7a10 */ /* 0x000fe20007ffe0ff */
[----:B------:R-:W-:Y:S02]  /*6bd0*/  IMAD.WIDE R168, R183, 0x4, R168 ;  /* 0x00000004b7a87825 */ /* 0x000fe400078e02a8 */
[----:B------:R2:W-:Y:S01]  /*6be0*/  LDGSTS.E [R180+0xee00], [R166.64], !P2 ;  /* 0x0ee00000a6b47fae */ /* 0x0005e2000d121844 */
[----:B------:R-:W-:-:S04]  /*6bf0*/  ISETP.GT.AND P1, PT, R251, 0x3f, PT ;  /* 0x0000003ffb00780c */ /* 0x000fc80003f24270 */
[----:B------:R-:W-:Y:S01]  /*6c00*/  SEL R178, R178, RZ, P1 ;  /* 0x000000ffb2b27207 */ /* 0x000fe20000800000 */
[----:B---3--:R-:W-:Y:S02]  /*6c10*/  IMAD.MOV.U32 R175, RZ, RZ, c[0x0][0x18c] ;  /* 0x00006300ffaf7624 */ /* 0x008fe400078e00ff */
[----:B------:R2:W-:Y:S01]  /*6c20*/  LDGSTS.E [R180+0xfc00], [R162.64], !P0 ;  /* 0x0fc00000a2b47fae */ /* 0x0005e2000c121844 */
[----:B------:R-:W-:-:S03]  /*6c30*/  ISETP.NE.U32.AND P1, PT, R178, RZ, PT ;  /* 0x000000ffb200720c */ /* 0x000fc60003f25070 */
[----:B------:R2:W-:Y:S01]  /*6c40*/  LDGSTS.E [R180+0xfe00], [R168.64], !P0 ;  /* 0x0fe00000a8b47fae */ /* 0x0005e2000c121844 */
[----:B-1----:R-:W-:Y:S01]  /*6c50*/  LOP3.LUT R183, R181, 0x7f, RZ, 0xc0, !PT ;  /* 0x0000007fb5b77812 */ /* 0x002fe200078ec0ff */
[----:B------:R-:W-:Y:S02]  /*6c60*/  IMAD.SHL.U32 R175, R175, 0x20, RZ ;  /* 0x00000020afaf7824 */ /* 0x000fe400078e00ff */
[----:B------:R-:W0:Y:S02]  /*6c70*/  LDGDEPBAR ;  /* 0x00000000000079af */ /* 0x000e240000000000 */
[----:B------:R-:W-:Y:S01]  /*6c80*/  IMAD.SHL.U32 R183, R183, 0x4, RZ ;  /* 0x00000004b7b77824 */ /* 0x000fe200078e00ff */
[----:B--2---:R-:W-:-:S04]  /*6c90*/  LOP3.LUT R180, R181, 0x60, RZ, 0xc0, !PT ;  /* 0x00000060b5b47812 */ /* 0x004fc800078ec0ff */
[----:B------:R-:W-:Y:S01]  /*6ca0*/  SHF.R.U32.HI R180, RZ, 0x1, R180 ;  /* 0x00000001ffb47819 */ /* 0x000fe200000116b4 */
[----:B------:R-:W-:-:S03]  /*6cb0*/  IMAD.WIDE R160, R175, 0x4, R160 ;  /* 0x00000004afa07825 */ /* 0x000fc600078e02a0 */
[----:B------:R-:W-:Y:S01]  /*6cc0*/  LOP3.LUT R180, R183, R180, RZ, 0x3c, !PT ;  /* 0x000000b4b7b47212 */ /* 0x000fe200078e3cff */
[----:B------:R-:W-:-:S04]  /*6cd0*/  IMAD.WIDE R158, R175, 0x4, R158 ;  /* 0x00000004af9e7825 */ /* 0x000fc800078e029e */
[C---:B------:R-:W-:Y:S01]  /*6ce0*/  IMAD.WIDE R34, R175.reuse, 0x4, R34 ;  /* 0x00000004af227825 */ /* 0x040fe200078e0222 */
[----:B------:R4:W-:Y:S03]  /*6cf0*/  LDGSTS.E [R180+0x18000], [R160.64], P1 ;  /* 0x18000000a0b47fae */ /* 0x0009e60008921844 */
        /* <DEDUP_REMOVED lines=28> */
[----:B------:R-:W-:Y:S01]  /*6ec0*/  IMAD.WIDE R128, R175, 0x4, R128 ;  /* 0x00000004af807825 */ /* 0x000fe200078e0280 */
[----:B------:R4:W-:Y:S01]  /*6ed0*/  LDGSTS.E [R180+0x1bc00], [R132.64], P1 ;  /* 0x1bc0000084b47fae */ /* 0x0009e20008921844 */
[----:B------:R-:W-:-:S02]  /*6ee0*/  LOP3.LUT R181, R181, 0x60, RZ, 0xc0, !PT ;  /* 0x00000060b5b57812 */ /* 0x000fc400078ec0ff */
        /* <DEDUP_REMOVED lines=8> */
[----:B------:R-:W-:-:S02]  /*6f70*/  SHF.R.U32.HI R181, RZ, 0x1, R181 ;  /* 0x00000001ffb57819 */ /* 0x000fc400000116b5 */
        /* <DEDUP_REMOVED lines=8> */
[----:B------:R-:W-:-:S02]  /*7000*/  LOP3.LUT R181, R183, R181, RZ, 0x3c, !PT ;  /* 0x000000b5b7b57212 */ /* 0x000fc400078e3cff */
        /* <DEDUP_REMOVED lines=76> */
[----:B------:R4:W-:Y:S04]  /*74d0*/  LDGSTS.E [R181+0x1f600], [R40.64], P1 ;  /* 0x1f60000028b57fae */ /* 0x0009e80008921844 */
[----:B------:R4:W-:Y:S04]  /*74e0*/  LDGSTS.E [R181+0x1fa00], [R38.64], P1 ;  /* 0x1fa0000026b57fae */ /* 0x0009e80008921844 */
[----:B------:R4:W-:Y:S04]  /*74f0*/  LDGSTS.E [R181+0x1fe00], [R36.64], P1 ;  /* 0x1fe0000024b57fae */ /* 0x0009e80008921844 */
[----:B------:R-:W0:Y:S01]  /*7500*/  LDGDEPBAR ;  /* 0x00000000000079af */ /* 0x000e220000000000 */
[----:B------:R-:W-:Y:S05]  /*7510*/  @P4 BRA `(.L_x_0) ;  /* 0x00001b5000004947 */ /* 0x000fea0003800000 */
[----:B-----5:R-:W-:Y:S01]  /*7520*/  IMAD.SHL.U32 R0, R179, 0x20, RZ ;  /* 0x00000020b3007824 */ /* 0x020fe200078e00ff */
[----:B------:R1:W-:Y:S01]  /*7530*/  STL [R1+0x370], RZ ;  /* 0x000370ff01007387 */ /* 0x0003e20000100800 */
[----:B----4-:R-:W-:Y:S01]  /*7540*/  CS2R R56, SRZ ;  /* 0x0000000000387805 */ /* 0x010fe2000001ff00 */
[----:B------:R-:W-:Y:S01]  /*7550*/  CS2R R58, SRZ ;  /* 0x00000000003a7805 */ /* 0x000fe2000001ff00 */
[----:B------:R-:W-:Y:S01]  /*7560*/  CS2R R52, SRZ ;  /* 0x0000000000347805 */ /* 0x000fe2000001ff00 */
[----:B------:R1:W-:Y:S01]  /*7570*/  STL [R1+0xdd0], R0 ;  /* 0x000dd00001007387 */ /* 0x0003e20000100800 */
[----:B------:R-:W-:Y:S01]  /*7580*/  CS2R R54, SRZ ;  /* 0x0000000000367805 */ /* 0x000fe2000001ff00 */
[----:B------:R-:W-:Y:S01]  /*7590*/  CS2R R244, SRZ ;  /* 0x0000000000f47805 */ /* 0x000fe2000001ff00 */
[----:B------:R-:W-:Y:S01]  /*75a0*/  CS2R R246, SRZ ;  /* 0x0000000000f67805 */ /* 0x000fe2000001ff00 */
[----:B------:R1:W-:Y:S01]  /*75b0*/  STL [R1+0x374], RZ ;  /* 0x000374ff01007387 */ /* 0x0003e20000100800 */
        /* <DEDUP_REMOVED lines=95> */
[----:B------:R1:W-:Y:S04]  /*7bb0*/  STL [R1+0x984], RZ ;  /* 0x000984ff01007387 */ /* 0x0003e80000100800 */
        /* <DEDUP_REMOVED lines=106> */
[----:B------:R1:W-:Y:S04]  /*8260*/  STL [R1], RZ ;  /* 0x000000ff01007387 */ /* 0x0003e80000100800 */
        /* <DEDUP_REMOVED lines=222> */
[----:B------:R1:W-:Y:S01]  /*9050*/  STL [R1+0x1fc], RZ ;  /* 0x0001fcff01007387 */ /* 0x0003e20000100800 */
[----:B------:R-:W-:Y:S05]  /*9060*/  BRA `(.L_x_1) ;  /* 0x000177b000007947 */ /* 0x000fea0003800000 */
.L_x_0:
[----:B----45:R-:W-:Y:S01]  /*9070*/  SHF.R.S32.HI R36, RZ, 0x1f, R245 ;  /* 0x0000001fff247819 */ /* 0x030fe200000114f5 */
[----:B------:R-:W-:Y:S01]  /*9080*/  STL [R1+0xde0], R252 ;  /* 0x000de0fc01007387 */ /* 0x000fe20000100800 */
[----:B------:R-:W-:Y:S01]  /*9090*/  SHF.R.S32.HI R35, RZ, 0x1f, R2 ;  /* 0x0000001fff237819 */ /* 0x000fe20000011402 */
[----:B------:R-:W-:Y:S01]  /*90a0*/  IMAD R38, R250, c[0x0][0x18c], RZ ;  /* 0x00006300fa267a24 */ /* 0x000fe200078e02ff */
[----:B------:R-:W-:Y:S01]  /*90b0*/  SHF.R.S32.HI R34, RZ, 0x1f, R175 ;  /* 0x0000001fff227819 */ /* 0x000fe200000114af */
[----:B------:R1:W-:Y:S01]  /*90c0*/  STL [R1+0xddc], R0 ;  /* 0x000ddc0001007387 */ /* 0x0003e20000100800 */
[----:B------:R-:W-:Y:S01]  /*90d0*/  SHF.L.U64.HI R2, R2, 0x2, R35 ;  /* 0x0000000202027819 */ /* 0x000fe20000010223 */
[----:B------:R-:W-:Y:S01]  /*90e0*/  IMAD.MOV.U32 R41, RZ, RZ, c[0x0][0x188] ;  /* 0x00006200ff297624 */ /* 0x000fe200078e00ff */
[----:B------:R-:W-:Y:S01]  /*90f0*/  SHF.R.S32.HI R174, RZ, 0x1f, R244 ;  /* 0x0000001fffae7819 */ /* 0x000fe200000114f4 */
[----:B------:R-:W2:Y:S01]  /*9100*/  S2R R172, SR_TID.X ;  /* 0x0000000000ac7919 */ /* 0x000ea20000002100 */
[----:B------:R-:W-:Y:S01]  /*9110*/  SHF.R.S32.HI R37, RZ, 0x1f, R38 ;  /* 0x0000001fff257819 */ /* 0x000fe20000011426 */
[----:B------:R-:W-:Y:S01]  /*9120*/  IMAD R162, R41, 0x1f, RZ ;  /* 0x0000001f29a27824 */ /* 0x000fe200078e02ff */
[----:B------:R-:W-:Y:S01]  /*9130*/  SHF.L.U64.HI R35, R175, 0x3, R34 ;  /* 0x00000003af237819 */ /* 0x000fe20000010222 */
[----:B------:R3:W-:Y:S01]  /*9140*/  STL [R1+0xba4], R2 ;  /* 0x000ba40201007387 */ /* 0x0007e20000100800 */
[----:B------:R-:W-:Y:S01]  /*9150*/  SHF.R.S32.HI R39, RZ, 0x1f, R242 ;  /* 0x0000001fff277819 */ /* 0x000fe200000114f2 */
[----:B------:R-:W-:Y:S01]  /*9160*/  IMAD R42, R41, 0x1e, RZ ;  /* 0x0000001e292a7824 */ /* 0x000fe200078e02ff */
[----:B-1----:R-:W-:Y:S01]  /*9170*/  SHF.L.U64.HI R0, R245, 0x2, R36 ;  /* 0x00000002f5007819 */ /* 0x002fe20000010224 */
[----:B------:R-:W-:Y:S01]  /*9180*/  IMAD.SHL.U32 R36, R175, 0x8, RZ ;  /* 0x00000008af247824 */ /* 0x000fe200078e00ff */
[----:B------:R-:W-:Y:S01]  /*9190*/  SHF.R.S32.HI R40, RZ, 0x1f, R243 ;  /* 0x0000001fff287819 */ /* 0x000fe200000114f3 */
[----:B------:R-:W-:Y:S01]  /*91a0*/  IMAD R161, R41, 0x1c, RZ ;  /* 0x0000001c29a17824 */ /* 0x000fe200078e02ff */
[----:B------:R-:W-:Y:S01]  /*91b0*/  SHF.R.S32.HI R195, RZ, 0x1f, R234 ;  /* 0x0000001fffc37819 */ /* 0x000fe200000114ea */
[----:B------:R-:W-:Y:S01]  /*91c0*/  STL [R1+0xba8], R0 ;  /* 0x000ba80001007387 */ /* 0x000fe20000100800 */
[----:B------:R-:W-:Y:S01]  /*91d0*/  LEA R116, P0, R244, R36, 0x2 ;  /* 0x00000024f4747211 */ /* 0x000fe200078010ff */
[----:B------:R-:W-:Y:S01]  /*91e0*/  IMAD.MOV.U32 R163, RZ, RZ, c[0x0][0x188] ;  /* 0x00006200ffa37624 */ /* 0x000fe200078e00ff */
[----:B---3--:R-:W-:-:S02]  /*91f0*/  SHF.L.U64.HI R2, R38, 0x2, R37 ;  /* 0x0000000226027819 */ /* 0x008fc40000010225 */
[----:B------:R-:W-:Y:S01]  /*9200*/  LEA.HI.X R174, R244, R35, R174, 0x2, P0 ;  /* 0x00000023f4ae7211 */ /* 0x000fe200000f14ae */
[----:B------:R-:W-:Y:S01]  /*9210*/  STL [R1+0xdf4], R116 ;  /* 0x000df47401007387 */ /* 0x000fe20000100800 */
[-C--:B------:R-:W-:Y:S02]  /*9220*/  LEA R118, P1, R242, R36.reuse, 0x2 ;  /* 0x00000024f2767211 */ /* 0x080fe400078210ff */
[----:B------:R-:W-:Y:S01]  /*9230*/  SHF.R.S32.HI R38, RZ, 0x1f, R241 ;  /* 0x0000001fff267819 */ /* 0x000fe200000114f1 */
[----:B------:R-:W-:Y:S01]  /*9240*/  STL [R1+0xde4], R2 ;  /* 0x000de40201007387 */ /* 0x000fe20000100800 */
[----:B------:R-:W-:Y:S02]  /*9250*/  SHF.R.S32.HI R37, RZ, 0x1f, R240 ;  /* 0x0000001fff257819 */ /* 0x000fe400000114f0 */
[-C--:B------:R-:W-:Y:S02]  /*9260*/  LEA R117, P0, R243, R36.reuse, 0x2 ;  /* 0x00000024f3757211 */ /* 0x080fe400078010ff */
[----:B------:R-:W-:-:S02]  /*9270*/  LEA R119, P2, R241, R36, 0x2 ;  /* 0x00000024f1777211 */ /* 0x000fc400078410ff */
[----:B------:R-:W-:Y:S02]  /*9280*/  LEA R157, P3, R240, R36, 0x2 ;  /* 0x00000024f09d7211 */ /* 0x000fe400078610ff */
[-C--:B------:R-:W-:Y:S02]  /*9290*/  LEA.HI.X R242, R242, R35.reuse, R39, 0x2, P1 ;  /* 0x00000023f2f27211 */ /* 0x080fe400008f1427 */
[-C--:B------:R-:W-:Y:S02]  /*92a0*/  LEA.HI.X R243, R243, R35.reuse, R40, 0x2, P0 ;  /* 0x00000023f3f37211 */ /* 0x080fe400000f1428 */
[-C--:B------:R-:W-:Y:S02]  /*92b0*/  LEA.HI.X R241, R241, R35.reuse, R38, 0x2, P2 ;  /* 0x00000023f1f17211 */ /* 0x080fe400010f1426 */
[----:B------:R-:W-:Y:S02]  /*92c0*/  LEA.HI.X R240, R240, R35, R37, 0x2, P3 ;  /* 0x00000023f0f07211 */ /* 0x000fe400018f1425 */
[----:B------:R-:W-:-:S02]  /*92d0*/  SHF.R.S32.HI R39, RZ, 0x1f, R238 ;  /* 0x0000001fff277819 */ /* 0x000fc400000114ee */
[-C--:B------:R-:W-:Y:S02]  /*92e0*/  LEA R158, P1, R238, R36.reuse, 0x2 ;  /* 0x00000024ee9e7211 */ /* 0x080fe400078210ff */
[----:B------:R-:W-:Y:S02]  /*92f0*/  SHF.R.S32.HI R40, RZ, 0x1f, R239 ;  /* 0x0000001fff287819 */ /* 0x000fe400000114ef */
[----:B------:R-:W-:Y:S02]  /*9300*/  SHF.R.S32.HI R38, RZ, 0x1f, R237 ;  /* 0x0000001fff267819 */ /* 0x000fe400000114ed */
[----:B------:R-:W-:Y:S02]  /*9310*/  SHF.R.S32.HI R37, RZ, 0x1f, R236 ;  /* 0x0000001fff257819 */ /* 0x000fe400000114ec */
[-C--:B------:R-:W-:Y:S02]  /*9320*/  LEA R156, P0, R239, R36.reuse, 0x2 ;  /* 0x00000024ef9c7211 */ /* 0x080fe400078010ff */
[----:B------:R-:W-:-:S02]  /*9330*/  LEA R159, P2, R237, R36, 0x2 ;  /* 0x00000024ed9f7211 */ /* 0x000fc400078410ff */
[-C--:B------:R-:W-:Y:S02]  /*9340*/  LEA R184, P3, R236, R36.reuse, 0x2 ;  /* 0x00000024ecb87211 */ /* 0x080fe400078610ff */
[-C--:B------:R-:W-:Y:S02]  /*9350*/  LEA.HI.X R238, R238, R35.reuse, R39, 0x2, P1 ;  /* 0x00000023eeee7211 */ /* 0x080fe400008f1427 */
[-C--:B------:R-:W-:Y:S02]  /*9360*/  LEA.HI.X R239, R239, R35.reuse, R40, 0x2, P0 ;  /* 0x00000023efef7211 */ /* 0x080fe400000f1428 */
[-C--:B------:R-:W-:Y:S02]  /*9370*/  LEA.HI.X R237, R237, R35.reuse, R38, 0x2, P2 ;  /* 0x00000023eded7211 */ /* 0x080fe400010f1426 */
[----:B------:R-:W-:Y:S02]  /*9380*/  LEA.HI.X R236, R236, R35, R37, 0x2, P3 ;  /* 0x00000023ecec7211 */ /* 0x000fe400018f1425 */
[----:B------:R-:W-:-:S02]  /*9390*/  LEA R185, P1, R234, R36, 0x2 ;  /* 0x00000024eab97211 */ /* 0x000fc400078210ff */
[----:B------:R-:W-:Y:S02]  /*93a0*/  SHF.R.S32.HI R192, RZ, 0x1f, R235 ;  /* 0x0000001fffc07819 */ /* 0x000fe400000114eb */
[----:B------:R-:W-:Y:S02]  /*93b0*/  SHF.R.S32.HI R196, RZ, 0x1f, R233 ;  /* 0x0000001fffc47819 */ /* 0x000fe400000114e9 */
[----:B------:R-:W-:Y:S02]  /*93c0*/  SHF.R.S32.HI R199, RZ, 0x1f, R232 ;  /* 0x0000001fffc77819 */ /* 0x000fe400000114e8 */
[-C--:B------:R-:W-:Y:S02]  /*93d0*/  LEA R173, P0, R235, R36.reuse, 0x2 ;  /* 0x00000024ebad7211 */ /* 0x080fe400078010ff */
[-C--:B------:R-:W-:Y:S02]  /*93e0*/  LEA R186, P2, R233, R36.reuse, 0x2 ;  /* 0x00000024e9ba7211 */ /* 0x080fe400078410ff */
[----:B------:R-:W-:-:S02]  /*93f0*/  LEA R188, P3, R232, R36, 0x2 ;  /* 0x00000024e8bc7211 */ /* 0x000fc400078610ff */
[-C--:B------:R-:W-:Y:S02]  /*9400*/  LEA.HI.X R195, R234, R35.reuse, R195, 0x2, P1 ;  /* 0x00000023eac37211 */ /* 0x080fe400008f14c3 */
[-C--:B------:R-:W-:Y:S02]  /*9410*/  LEA.HI.X R192, R235, R35.reuse, R192, 0x2, P0 ;  /* 0x00000023ebc07211 */ /* 0x080fe400000f14c0 */
[-C--:B------:R-:W-:Y:S02]  /*9420*/  LEA.HI.X R196, R233, R35.reuse, R196, 0x2, P2 ;  /* 0x00000023e9c47211 */ /* 0x080fe400010f14c4 */
[----:B------:R-:W-:Y:S02]  /*9430*/  LEA.HI.X R199, R232, R35, R199, 0x2, P3 ;  /* 0x00000023e8c77211 */ /* 0x000fe400018f14c7 */
[----:B------:R-:W-:Y:S02]  /*9440*/  SHF.R.S32.HI R203, RZ, 0x1f, R230 ;  /* 0x0000001fffcb7819 */ /* 0x000fe400000114e6 */
        /* <DEDUP_REMOVED lines=16> */
[----:B------:R-:W-:Y:S02]  /*9550*/  SHF.R.S32.HI R249, RZ, 0x1f, R224 ;  /* 0x0000001ffff97819 */ /* 0x000fe400000114e0 */
[-C--:B------:R-:W-:Y:S02]  /*9560*/  LEA R191, P0, R227, R36.reuse, 0x2 ;  /* 0x00000024e3bf7211 */ /* 0x080fe400078010ff */
[----:B------:R-:W-:-:S02]  /*9570*/  LEA R197, P2, R225, R36, 0x2 ;  /* 0x00000024e1c57211 */ /* 0x000fc400078410ff */
[----:B------:R-:W-:Y:S02]  /*9580*/  LEA R201, P3, R224, R36, 0x2 ;  /* 0x00000024e0c97211 */ /* 0x000fe400078610ff */
[----:B------:R-:W-:Y:S02]  /*9590*/  LEA.HI.X R211, R226, R35, R211, 0x2, P1 ;  /* 0x00000023e2d37211 */ /* 0x000fe400008f14d3 */
[----:B------:R-:W-:Y:S02]  /*95a0*/  LEA.HI R43, R43, R251, RZ, 0x5 ;  /* 0x000000fb2b2b7211 */ /* 0x000fe400078f28ff */
[-C--:B------:R-:W-:Y:S02]  /*95b0*/  LEA.HI.X R208, R227, R35.reuse, R208, 0x2, P0 ;  /* 0x00000023e3d07211 */ /* 0x080fe400000f14d0 */
[-C--:B------:R-:W-:Y:S01]  /*95c0*/  LEA.HI.X R248, R225, R35.reuse, R248, 0x2, P2 ;  /* 0x00000023e1f87211 */ /* 0x080fe200010f14f8 */
[----:B------:R1:W-:Y:S01]  /*95d0*/  STL [R1+0xdf8], R43 ;  /* 0x000df82b01007387 */ /* 0x0003e20000100800 */
[----:B------:R-:W-:-:S02]  /*95e0*/  LEA.HI.X R249, R224, R35, R249, 0x2, P3 ;  /* 0x00000023e0f97211 */ /* 0x000fc400018f14f9 */
[----:B------:R-:W-:Y:S01]  /*95f0*/  SHF.R.S32.HI R37, RZ, 0x1f, R222 ;  /* 0x0000001fff257819 */ /* 0x000fe200000114de */
[----:B------:R-:W-:Y:S01]  /*9600*/  STL [R1+0xdf0], R174 ;  /* 0x000df0ae01007387 */ /* 0x000fe20000100800 */
[-C--:B------:R-:W-:Y:S02]  /*9610*/  LEA R202, P1, R222, R36.reuse, 0x2 ;  /* 0x00000024deca7211 */ /* 0x080fe400078210ff */
[----:B------:R-:W-:Y:S01]  /*9620*/  SHF.R.S32.HI R38, RZ, 0x1f, R223 ;  /* 0x0000001fff267819 */ /* 0x000fe200000114df */
[----:B------:R3:W-:Y:S01]  /*9630*/  STL [R1+0xdfc], R117 ;  /* 0x000dfc7501007387 */ /* 0x0007e20000100800 */
[----:B------:R-:W-:Y:S01]  /*9640*/  SHF.R.S32.HI R250, RZ, 0x1f, R221 ;  /* 0x0000001ffffa7819 */ /* 0x000fe200000114dd */
[----:B-1----:R-:W-:Y:S01]  /*9650*/  IMAD R43, R163, 0x1d, RZ ;  /* 0x0000001da32b7824 */ /* 0x002fe200078e02ff */
[----:B------:R-:W-:Y:S01]  /*9660*/  SHF.R.S32.HI R251, RZ, 0x1f, R220 ;  /* 0x0000001ffffb7819 */ /* 0x000fe200000114dc */
[----:B------:R-:W-:Y:S01]  /*9670*/  STL [R1+0xe00], R118 ;  /* 0x000e007601007387 */ /* 0x000fe20000100800 */
[----:B------:R-:W-:-:S02]  /*9680*/  LEA R198, P0, R223, R36, 0x2 ;  /* 0x00000024dfc67211 */ /* 0x000fc400078010ff */
[-C--:B------:R-:W-:Y:S01]  /*9690*/  LEA R205, P2, R221, R36.reuse, 0x2 ;  /* 0x00000024ddcd7211 */ /* 0x080fe200078410ff */
[----:B------:R-:W-:Y:S01]  /*96a0*/  STL [R1+0xdec], R243 ;  /* 0x000decf301007387 */ /* 0x000fe20000100800 */
[----:B------:R-:W-:Y:S01]  /*96b0*/  LEA R209, P3, R220, R36, 0x2 ;  /* 0x00000024dcd17211 */ /* 0x000fe200078610ff */
[----:B---3--:R-:W-:Y:S01]  /*96c0*/  IMAD.SHL.U32 R117, R42, 0x4, RZ ;  /* 0x000000042a757824 */ /* 0x008fe200078e00ff */
[-C--:B------:R-:W-:Y:S01]  /*96d0*/  LEA.HI.X R222, R222, R35.reuse, R37, 0x2, P1 ;  /* 0x00000023dede7211 */ /* 0x080fe200008f1425 */
[----:B------:R-:W-:Y:S01]  /*96e0*/  STL [R1+0xde8], R241 ;  /* 0x000de8f101007387 */ /* 0x000fe20000100800 */
[-C--:B------:R-:W-:Y:S02]  /*96f0*/  LEA.HI.X R223, R223, R35.reuse, R38, 0x2, P0 ;  /* 0x00000023dfdf7211 */ /* 0x080fe400000f1426 */
[-C--:B------:R-:W-:Y:S02]  /*9700*/  LEA.HI.X R250, R221, R35.reuse, R250, 0x2, P2 ;  /* 0x00000023ddfa7211 */ /* 0x080fe400010f14fa */
[----:B------:R-:W-:-:S02]  /*9710*/  LEA.HI.X R251, R220, R35, R251, 0x2, P3 ;  /* 0x00000023dcfb7211 */ /* 0x000fc400018f14fb */
[----:B------:R-:W-:Y:S02]  /*9720*/  SHF.R.S32.HI R39, RZ, 0x1f, R218 ;  /* 0x0000001fff277819 */ /* 0x000fe400000114da */
[-C--:B------:R-:W-:Y:S02]  /*9730*/  LEA R210, P1, R218, R36.reuse, 0x2 ;  /* 0x00000024dad27211 */ /* 0x080fe400078210ff */
[----:B------:R-:W-:Y:S02]  /*9740*/  SHF.R.S32.HI R38, RZ, 0x1f, R217 ;  /* 0x0000001fff267819 */ /* 0x000fe400000114d9 */
[-C--:B------:R-:W-:Y:S02]  /*9750*/  LEA R220, P2, R217, R36.reuse, 0x2 ;  /* 0x00000024d9dc7211 */ /* 0x080fe400078410ff */
[----:B------:R-:W-:Y:S02]  /*9760*/  SHF.R.S32.HI R37, RZ, 0x1f, R216 ;  /* 0x0000001fff257819 */ /* 0x000fe400000114d8 */
[----:B------:R-:W-:-:S02]  /*9770*/  LEA R221, P3, R216, R36, 0x2 ;  /* 0x00000024d8dd7211 */ /* 0x000fc400078610ff */
[----:B------:R-:W-:Y:S02]  /*9780*/  SHF.R.S32.HI R40, RZ, 0x1f, R219 ;  /* 0x0000001fff287819 */ /* 0x000fe400000114db */
[----:B------:R-:W-:Y:S02]  /*9790*/  LEA R206, P0, R219, R36, 0x2 ;  /* 0x00000024dbce7211 */ /* 0x000fe400078010ff */
[-C--:B------:R-:W-:Y:S02]  /*97a0*/  LEA.HI.X R39, R218, R35.reuse, R39, 0x2, P1 ;  /* 0x00000023da277211 */ /* 0x080fe400008f1427 */
[-C--:B------:R-:W-:Y:S02]  /*97b0*/  LEA.HI.X R2, R217, R35.reuse, R38, 0x2, P2 ;  /* 0x00000023d9027211 */ /* 0x080fe400010f1426 */
[-C--:B------:R-:W-:Y:S01]  /*97c0*/  LEA.HI.X R0, R216, R35.reuse, R37, 0x2, P3 ;  /* 0x00000023d8007211 */ /* 0x080fe200018f1425 */
[----:B------:R1:W-:Y:S01]  /*97d0*/  STL [R1+0x14], R39 ;  /* 0x0000142701007387 */ /* 0x0003e20000100800 */
[----:B------:R-:W-:-:S02]  /*97e0*/  LEA.HI.X R219, R219, R35, R40, 0x2, P0 ;  /* 0x00000023dbdb7211 */ /* 0x000fc400000f1428 */
[----:B------:R-:W-:Y:S01]  /*97f0*/  SHF.R.S32.HI R40, RZ, 0x1f, R215 ;  /* 0x0000001fff287819 */ /* 0x000fe200000114d7 */
[----:B------:R3:W-:Y:S01]  /*9800*/  STL [R1+0x18], R2 ;  /* 0x0000180201007387 */ /* 0x0007e20000100800 */
[-C--:B------:R-:W-:Y:S02]  /*9810*/  LEA R216, P0, R215, R36.reuse, 0x2 ;  /* 0x00000024d7d87211 */ /* 0x080fe400078010ff */
[-C--:B------:R-:W-:Y:S01]  /*9820*/  LEA R217, P1, R214, R36.reuse, 0x2 ;  /* 0x00000024d6d97211 */ /* 0x080fe200078210ff */
[----:B------:R4:W-:Y:S01]  /*9830*/  STL [R1+0x1c], R0 ;  /* 0x00001c0001007387 */ /* 0x0009e20000100800 */
[----:B------:R-:W-:Y:S02]  /*9840*/  SHF.R.S32.HI R38, RZ, 0x1f, R213 ;  /* 0x0000001fff267819 */ /* 0x000fe400000114d5 */
[----:B-1----:R-:W-:Y:S02]  /*9850*/  SHF.R.S32.HI R39, RZ, 0x1f, R214 ;  /* 0x0000001fff277819 */ /* 0x002fe400000114d6 */
[----:B------:R-:W-:-:S02]  /*9860*/  LEA R218, P2, R213, R36, 0x2 ;  /* 0x00000024d5da7211 */ /* 0x000fc400078410ff */
[----:B---3--:R-:W-:Y:S02]  /*9870*/  LEA R2, P3, R212, R36, 0x2 ;  /* 0x00000024d4027211 */ /* 0x008fe400078610ff */
[----:B------:R-:W-:Y:S02]  /*9880*/  SHF.R.S32.HI R37, RZ, 0x1f, R212 ;  /* 0x0000001fff257819 */ /* 0x000fe400000114d4 */
[-C--:B----4-:R-:W-:Y:S01]  /*9890*/  LEA.HI.X R0, R215, R35.reuse, R40, 0x2, P0 ;  /* 0x00000023d7007211 */ /* 0x090fe200000f1428 */
[----:B------:R1:W-:Y:S01]  /*98a0*/  STL [R1+0x10], R2 ;  /* 0x0000100201007387 */ /* 0x0003e20000100800 */
[-C--:B------:R-:W-:Y:S02]  /*98b0*/  LEA.HI.X R39, R214, R35.reuse, R39, 0x2, P1 ;  /* 0x00000023d6277211 */ /* 0x080fe400008f1427 */
[----:B------:R-:W-:Y:S01]  /*98c0*/  SHF.R.S32.HI R40, RZ, 0x1f, R33 ;  /* 0x0000001fff287819 */ /* 0x000fe20000011421 */
[----:B------:R3:W-:Y:S04]  /*98d0*/  STL [R1+0x30], R0 ;  /* 0x0000300001007387 */ /* 0x0007e80000100800 */
[----:B------:R4:W-:Y:S01]  /*98e0*/  STL [R1+0x3c], R39 ;  /* 0x00003c2701007387 */ /* 0x0009e20000100800 */
[----:B-1----:R-:W-:-:S02]  /*98f0*/  LEA.HI.X R2, R213, R35, R38, 0x2, P2 ;  /* 0x00000023d5027211 */ /* 0x002fc400010f1426 */
[-C--:B------:R-:W-:Y:S02]  /*9900*/  LEA R213, P1, R32, R36.reuse, 0x2 ;  /* 0x0000002420d57211 */ /* 0x080fe400078210ff */
[----:B---3--:R-:W-:Y:S01]  /*9910*/  LEA.HI.X R0, R212, R35, R37, 0x2, P3 ;  /* 0x00000023d4007211 */ /* 0x008fe200018f1425 */
[----:B------:R1:W-:Y:S01]  /*9920*/  STL [R1+0x40], R2 ;  /* 0x0000400201007387 */ /* 0x0003e20000100800 */
[-C--:B------:R-:W-:Y:S02]  /*9930*/  LEA R212, P0, R33, R36.reuse, 0x2 ;  /* 0x0000002421d47211 */ /* 0x080fe400078010ff */
[----:B----4-:R-:W-:Y:S01]  /*9940*/  SHF.R.S32.HI R39, RZ, 0x1f, R32 ;  /* 0x0000001fff277819 */ /* 0x010fe20000011420 */
[----:B------:R3:W-:Y:S01]  /*9950*/  STL [R1+0x4c], R0 ;  /* 0x00004c0001007387 */ /* 0x0007e20000100800 */
[----:B------:R-:W-:Y:S02]  /*9960*/  SHF.R.S32.HI R38, RZ, 0x1f, R31 ;  /* 0x0000001fff267819 */ /* 0x000fe4000001141f */
[----:B------:R-:W-:-:S02]  /*9970*/  LEA R214, P2, R31, R36, 0x2 ;  /* 0x000000241fd67211 */ /* 0x000fc400078410ff */
[----:B------:R-:W-:Y:S02]  /*9980*/  SHF.R.S32.HI R37, RZ, 0x1f, R30 ;  /* 0x0000001fff257819 */ /* 0x000fe4000001141e */
[-C--:B-1----:R-:W-:Y:S02]  /*9990*/  LEA R2, P3, R30, R36.reuse, 0x2 ;  /* 0x000000241e027211 */ /* 0x082fe400078610ff */
[-C--:B------:R-:W-:Y:S02]  /*99a0*/  LEA.HI.X R32, R32, R35.reuse, R39, 0x2, P1 ;  /* 0x0000002320207211 */ /* 0x080fe400008f1427 */
[----:B---3--:R-:W-:Y:S01]  /*99b0*/  LEA.HI.X R0, R33, R35, R40, 0x2, P0 ;  /* 0x0000002321007211 */ /* 0x008fe200000f1428 */
[----:B------:R1:W-:Y:S01]  /*99c0*/  STL [R1+0x34], R2 ;  /* 0x0000340201007387 */ /* 0x0003e20000100800 */
[----:B------:R-:W-:-:S03]  /*99d0*/  LEA R215, P0, R29, R36, 0x2 ;  /* 0x000000241dd77211 */ /* 0x000fc600078010ff */
[----:B------:R3:W-:Y:S04]  /*99e0*/  STL [R1+0x50], R0 ;  /* 0x0000500001007387 */ /* 0x0007e80000100800 */
[----:B------:R4:W-:Y:S01]  /*99f0*/  STL [R1+0x5c], R32 ;  /* 0x00005c2001007387 */ /* 0x0009e20000100800 */
[-C--:B-1----:R-:W-:Y:S02]  /*9a00*/  LEA.HI.X R2, R31, R35.reuse, R38, 0x2, P2 ;  /* 0x000000231f027211 */ /* 0x082fe400010f1426 */
[----:B------:R-:W-:Y:S02]  /*9a10*/  SHF.R.S32.HI R38, RZ, 0x1f, R29 ;  /* 0x0000001fff267819 */ /* 0x000fe4000001141d */
[----:B---3--:R-:W-:Y:S01]  /*9a20*/  LEA.HI.X R0, R30, R35, R37, 0x2, P3 ;  /* 0x000000231e007211 */ /* 0x008fe200018f1425 */
[----:B------:R1:W-:Y:S01]  /*9a30*/  STL [R1+0x60], R2 ;  /* 0x0000600201007387 */ /* 0x0003e20000100800 */
[----:B------:R-:W-:-:S02]  /*9a40*/  LEA R33, P2, R27, R36, 0x2 ;  /* 0x000000241b217211 */ /* 0x000fc400078410ff */
[----:B------:R-:W-:Y:S01]  /*9a50*/  SHF.R.S32.HI R31, RZ, 0x1f, R28 ;  /* 0x0000001fff1f7819 */ /* 0x000fe2000001141c */
[----:B------:R3:W-:Y:S01]  /*9a60*/  STL [R1+0x6c], R0 ;  /* 0x00006c0001007387 */ /* 0x0007e20000100800 */
[----:B----4-:R-:W-:Y:S02]  /*9a70*/  SHF.R.S32.HI R32, RZ, 0x1f, R27 ;  /* 0x0000001fff207819 */ /* 0x010fe4000001141b */
[----:B------:R-:W-:Y:S02]  /*9a80*/  SHF.R.S32.HI R30, RZ, 0x1f, R26 ;  /* 0x0000001fff1e7819 */ /* 0x000fe4000001141a */
[-C--:B-1----:R-:W-:Y:S02]  /*9a90*/  LEA R2, P3, R26, R36.reuse, 0x2 ;  /* 0x000000241a027211 */ /* 0x082fe400078610ff */
[----:B---3--:R-:W-:-:S04]  /*9aa0*/  LEA R0, P1, R28, R36, 0x2 ;  /* 0x000000241c007211 */ /* 0x008fc800078210ff */
[-C--:B------:R-:W-:Y:S01]  /*9ab0*/  LEA.HI.X R28, R28, R35.reuse, R31, 0x2, P1 ;  /* 0x000000231c1c7211 */ /* 0x080fe200008f141f */
[----:B------:R1:W-:Y:S04]  /*9ac0*/  STL [R1+0x38], R0 ;  /* 0x0000380001007387 */ /* 0x0003e80000100800 */
[----:B------:R-:W-:Y:S04]  /*9ad0*/  STL [R1+0x44], R33 ;  /* 0x0000442101007387 */ /* 0x000fe80000100800 */
[----:B------:R3:W-:Y:S01]  /*9ae0*/  STL [R1+0x54], R2 ;  /* 0x0000540201007387 */ /* 0x0007e20000100800 */
[----:B-1----:R-:W-:-:S05]  /*9af0*/  LEA.HI.X R0, R29, R35, R38, 0x2, P0 ;  /* 0x000000231d007211 */ /* 0x002fca00000f1426 */
[----:B------:R1:W-:Y:S01]  /*9b00*/  STL [R1+0x70], R0 ;  /* 0x0000700001007387 */ /* 0x0003e20000100800 */
[----:B---3--:R-:W-:-:S03]  /*9b10*/  LEA.HI.X R2, R27, R35, R32, 0x2, P2 ;  /* 0x000000231b027211 */ /* 0x008fc600010f1420 */
[----:B------:R3:W-:Y:S01]  /*9b20*/  STL [R1+0x7c], R28 ;  /* 0x00007c1c01007387 */ /* 0x0007e20000100800 */
[----:B------:R-:W-:Y:S02]  /*9b30*/  LEA R29, P2, R23, R36, 0x2 ;  /* 0x00000024171d7211 */ /* 0x000fe400078410ff */
[----:B------:R-:W-:Y:S01]  /*9b40*/  SHF.R.S32.HI R27, RZ, 0x1f, R24 ;  /* 0x0000001fff1b7819 */ /* 0x000fe20000011418 */
[----:B------:R4:W-:Y:S01]  /*9b50*/  STL [R1+0x80], R2 ;  /* 0x0000800201007387 */ /* 0x0009e20000100800 */
[----:B-1----:R-:W-:Y:S02]  /*9b60*/  LEA.HI.X R0, R26, R35, R30, 0x2, P3 ;  /* 0x000000231a007211 */ /* 0x002fe400018f141e */
[----:B------:R-:W-:Y:S02]  /*9b70*/  SHF.R.S32.HI R30, RZ, 0x1f, R25 ;  /* 0x0000001fff1e7819 */ /* 0x000fe40000011419 */
[----:B---3--:R-:W-:Y:S01]  /*9b80*/  SHF.R.S32.HI R28, RZ, 0x1f, R23 ;  /* 0x0000001fff1c7819 */ /* 0x008fe20000011417 */
[----:B------:R1:W-:Y:S01]  /*9b90*/  STL [R1+0x8c], R0 ;  /* 0x00008c0001007387 */ /* 0x0003e20000100800 */
[----:B------:R-:W-:-:S02]  /*9ba0*/  SHF.R.S32.HI R26, RZ, 0x1f, R22 ;  /* 0x0000001fff1a7819 */ /* 0x000fc40000011416 */
[----:B----4-:R-:W-:-:S05]  /*9bb0*/  LEA R2, P0, R25, R36, 0x2 ;  /* 0x0000002419027211 */ /* 0x010fca00078010ff */
[----:B------:R3:W-:Y:S01]  /*9bc0*/  STL [R1+0x48], R2 ;  /* 0x0000480201007387 */ /* 0x0007e20000100800 */
[----:B-1----:R-:W-:-:S04]  /*9bd0*/  LEA R0, P1, R24, R36, 0x2 ;  /* 0x0000002418007211 */ /* 0x002fc800078210ff */
[----:B------:R-:W-:Y:S01]  /*9be0*/  LEA.HI.X R24, R24, R35, R27, 0x2, P1 ;  /* 0x0000002318187211 */ /* 0x000fe200008f141b */
[----:B------:R1:W-:Y:S01]  /*9bf0*/  STL [R1+0x58], R0 ;  /* 0x0000580001007387 */ /* 0x0003e20000100800 */
[----:B---3--:R-:W-:-:S03]  /*9c00*/  LEA R2, P3, R22, R36, 0x2 ;  /* 0x0000002416027211 */ /* 0x008fc600078610ff */
        /* <DEDUP_REMOVED lines=62> */
[----:B-1----:R-:W-:Y:S02]  /*9ff0*/  LEA.HI.X R0, R13, R35, R18, 0x2, P0 ;  /* 0x000000230d007211 */ /* 0x002fe400000f1412 */
[----:B------:R-:W-:-:S03]  /*a000*/  LEA R13, P1, R8, R36, 0x2 ;  /* 0x00000024080d7211 */ /* 0x000fc600078210ff */
[----:B------:R1:W-:Y:S01]  /*a010*/  STL [R1+0xf0], R0 ;  /* 0x0000f00001007387 */ /* 0x0003e20000100800 */
[----:B---3--:R-:W-:-:S03]  /*a020*/  LEA.HI.X R2, R11, R35, R16, 0x2, P2 ;  /* 0x000000230b027211 */ /* 0x008fc600010f1410 */
[----:B------:R3:W-:Y:S01]  /*a030*/  STL [R1+0xfc], R12 ;  /* 0x0000fc0c01007387 */ /* 0x0007e20000100800 */
[----:B------:R-:W-:-:S03]  /*a040*/  SHF.R.S32.HI R11, RZ, 0x1f, R8 ;  /* 0x0000001fff0b7819 */ /* 0x000fc60000011408 */
[----:B------:R4:W-:Y:S01]  /*a050*/  STL [R1+0x110], R2 ;  /* 0x0001100201007387 */ /* 0x0009e20000100800 */
[----:B-1----:R-:W-:Y:S02]  /*a060*/  LEA.HI.X R0, R10, R35, R14, 0x2, P3 ;  /* 0x000000230a007211 */ /* 0x002fe400018f140e */
[----:B------:R-:W-:Y:S02]  /*a070*/  SHF.R.S32.HI R14, RZ, 0x1f, R9 ;  /* 0x0000001fff0e7819 */ /* 0x000fe40000011409 */
[----:B---3--:R-:W-:Y:S01]  /*a080*/  SHF.R.S32.HI R12, RZ, 0x1f, R7 ;  /* 0x0000001fff0c7819 */ /* 0x008fe20000011407 */
[----:B------:R1:W-:Y:S01]  /*a090*/  STL [R1+0x118], R0 ;  /* 0x0001180001007387 */ /* 0x0003e20000100800 */
[----:B------:R-:W-:Y:S02]  /*a0a0*/  SHF.R.S32.HI R10, RZ, 0x1f, R6 ;  /* 0x0000001fff0a7819 */ /* 0x000fe40000011406 */
[----:B----4-:R-:W-:-:S04]  /*a0b0*/  LEA R2, P0, R9, R36, 0x2 ;  /* 0x0000002409027211 */ /* 0x010fc800078010ff */
[----:B------:R-:W-:Y:S01]  /*a0c0*/  LEA.HI.X R9, R9, R35, R14, 0x2, P0 ;  /* 0x0000002309097211 */ /* 0x000fe200000f140e */
[----:B------:R3:W-:Y:S01]  /*a0d0*/  STL [R1+0xc8], R2 ;  /* 0x0000c80201007387 */ /* 0x0007e20000100800 */
[----:B-1----:R-:W-:-:S03]  /*a0e0*/  LEA R0, P2, R7, R36, 0x2 ;  /* 0x0000002407007211 */ /* 0x002fc600078410ff */
[----:B------:R-:W-:Y:S04]  /*a0f0*/  STL [R1+0xd8], R13 ;  /* 0x0000d80d01007387 */ /* 0x000fe80000100800 */
[----:B------:R1:W-:Y:S01]  /*a100*/  STL [R1+0xe4], R0 ;  /* 0x0000e40001007387 */ /* 0x0003e20000100800 */
[----:B---3--:R-:W-:-:S05]  /*a110*/  LEA R2, P3, R6, R36, 0x2 ;  /* 0x0000002406027211 */ /* 0x008fca00078610ff */
[----:B------:R3:W-:Y:S01]  /*a120*/  STL [R1+0xf4], R2 ;  /* 0x0000f40201007387 */ /* 0x0007e20000100800 */
[----:B-1----:R-:W-:-:S03]  /*a130*/  LEA.HI.X R0, R8, R35, R11, 0x2, P1 ;  /* 0x0000002308007211 */ /* 0x002fc600008f140b */
[----:B------:R1:W-:Y:S01]  /*a140*/  STL [R1+0x11c], R9 ;  /* 0x00011c0901007387 */ /* 0x0003e20000100800 */
[----:B------:R-:W-:-:S03]  /*a150*/  SHF.R.S32.HI R8, RZ, 0x1f, R3 ;  /* 0x0000001fff087819 */ /* 0x000fc60000011403 */
[----:B------:R4:W-:Y:S01]  /*a160*/  STL [R1+0x170], R0 ;  /* 0x0001700001007387 */ /* 0x0009e20000100800 */
[-C--:B---3--:R-:W-:Y:S02]  /*a170*/  LEA.HI.X R2, R7, R35.reuse, R12, 0x2, P2 ;  /* 0x0000002307027211 */ /* 0x088fe400010f140c */
[-C--:B------:R-:W-:Y:S02]  /*a180*/  LEA R7, P0, R5, R36.reuse, 0x2 ;  /* 0x0000002405077211 */ /* 0x080fe400078010ff */
[----:B-1----:R-:W-:Y:S01]  /*a190*/  SHF.R.S32.HI R9, RZ, 0x1f, R4 ;  /* 0x0000001fff097819 */ /* 0x002fe20000011404 */
[----:B------:R1:W-:Y:S01]  /*a1a0*/  STL [R1+0x174], R2 ;  /* 0x0001740201007387 */ /* 0x0003e20000100800 */
[----:B----4-:R-:W-:Y:S02]  /*a1b0*/  LEA.HI.X R0, R6, R35, R10, 0x2, P3 ;  /* 0x0000002306007211 */ /* 0x010fe400018f140a */
[----:B--2---:R-:W-:Y:S02]  /*a1c0*/  LOP3.LUT R6, R172, 0x7, RZ, 0xc0, !PT ;  /* 0x00000007ac067812 */ /* 0x004fe400078ec0ff */
[----:B------:R-:W-:Y:S01]  /*a1d0*/  SHF.R.S32.HI R10, RZ, 0x1f, R5 ;  /* 0x0000001fff0a7819 */ /* 0x000fe20000011405 */
[----:B------:R2:W-:Y:S01]  /*a1e0*/  STL [R1+0x178], R0 ;  /* 0x0001780001007387 */ /* 0x0005e20000100800 */
[----:B-1----:R-:W-:-:S03]  /*a1f0*/  LEA R2, P1, R4, R36, 0x2 ;  /* 0x0000002404027211 */ /* 0x002fc600078210ff */
[----:B------:R1:W-:Y:S04]  /*a200*/  STL [R1+0xe8], R7 ;  /* 0x0000e80701007387 */ /* 0x0003e80000100800 */
[----:B------:R3:W-:Y:S01]  /*a210*/  STL [R1+0xf8], R2 ;  /* 0x0000f80201007387 */ /* 0x0007e20000100800 */
[----:B--2---:R-:W-:Y:S01]  /*a220*/  LEA R0, P2, R3, R36, 0x2 ;  /* 0x0000002403007211 */ /* 0x004fe200078410ff */
[----:B-1----:R-:W-:-:S04]  /*a230*/  IMAD R7, R6, 0x90, RZ ;  /* 0x0000009006077824 */ /* 0x002fc800078e02ff */
[----:B------:R1:W-:Y:S01]  /*a240*/  STL [R1+0x114], R0 ;  /* 0x0001140001007387 */ /* 0x0003e20000100800 */
[----:B------:R-:W-:Y:S01]  /*a250*/  IMAD.SHL.U32 R6, R172, 0x2, RZ ;  /* 0x00000002ac067824 */ /* 0x000fe200078e00ff */
[-C--:B------:R-:W-:Y:S02]  /*a260*/  LEA.HI.X R252, R3, R35.reuse, R8, 0x2, P2 ;  /* 0x0000002303fc7211 */ /* 0x080fe400010f1408 */
[----:B------:R-:W-:Y:S01]  /*a270*/  SHF.L.U64.HI R3, R175, 0x2, R34 ;  /* 0x00000002af037819 */ /* 0x000fe20000010222 */
[----:B------:R-:W-:Y:S01]  /*a280*/  IMAD.SHL.U32 R175, R162, 0x4, RZ ;  /* 0x00000004a2af7824 */ /* 0x000fe200078e00ff */
[----:B------:R-:W-:Y:S02]  /*a290*/  SHF.R.S32.HI R8, RZ, 0x1f, R161 ;  /* 0x0000001fff087819 */ /* 0x000fe400000114a1 */
[-C--:B---3--:R-:W-:Y:S02]  /*a2a0*/  LEA.HI.X R2, R4, R35.reuse, R9, 0x2, P1 ;  /* 0x0000002304027211 */ /* 0x088fe400008f1409 */
[----:B-1----:R-:W-:-:S02]  /*a2b0*/  LEA.HI.X R0, R5, R35, R10, 0x2, P0 ;  /* 0x0000002305007211 */ /* 0x002fc400000f140a */
[----:B------:R-:W-:Y:S02]  /*a2c0*/  SHF.R.S32.HI R5, RZ, 0x1f, R162 ;  /* 0x0000001fff057819 */ /* 0x000fe400000114a2 */
[----:B------:R-:W-:Y:S01]  /*a2d0*/  SHF.L.U64.HI R8, R161, 0x2, R8 ;  /* 0x00000002a1087819 */ /* 0x000fe20000010208 */
[----:B------:R1:W-:Y:S01]  /*a2e0*/  STL [R1+0x17c], R0 ;  /* 0x00017c0001007387 */ /* 0x0003e20000100800 */
[----:B------:R-:W-:Y:S01]  /*a2f0*/  SHF.L.U64.HI R5, R162, 0x2, R5 ;  /* 0x00000002a2057819 */ /* 0x000fe20000010205 */
[C---:B------:R-:W-:Y:S02]  /*a300*/  IMAD R162, R41.reuse, 0x1b, RZ ;  /* 0x0000001b29a27824 */ /* 0x040fe400078e02ff */
[----:B------:R-:W-:-:S03]  /*a310*/  IMAD R161, R41, 0x19, RZ ;  /* 0x0000001929a17824 */ /* 0x000fc600078e02ff */
[----:B------:R-:W-:Y:S02]  /*a320*/  SHF.R.S32.HI R9, RZ, 0x1f, R162 ;  /* 0x0000001fff097819 */ /* 0x000fe400000114a2 */
[----:B------:R-:W-:Y:S02]  /*a330*/  SHF.R.S32.HI R11, RZ, 0x1f, R161 ;  /* 0x0000001fff0b7819 */ /* 0x000fe400000114a1 */
[----:B-1----:R-:W-:Y:S02]  /*a340*/  LOP3.LUT R0, R7, 0x30, R6, 0x78, !PT ;  /* 0x0000003007007812 */ /* 0x002fe400078e7806 */
[----:B------:R-:W-:Y:S02]  /*a350*/  SHF.R.S32.HI R6, RZ, 0x1f, R42 ;  /* 0x0000001fff067819 */ /* 0x000fe4000001142a */
[----:B------:R-:W-:Y:S01]  /*a360*/  SHF.L.U64.HI R9, R162, 0x2, R9 ;  /* 0x00000002a2097819 */ /* 0x000fe20000010209 */
[----:B------:R1:W-:Y:S01]  /*a370*/  STL [R1+0x188], R0 ;  /* 0x0001880001007387 */ /* 0x0003e20000100800 */
[----:B------:R-:W-:Y:S01]  /*a380*/  SHF.L.U64.HI R6, R42, 0x2, R6 ;  /* 0x000000022a067819 */ /* 0x000fe20000010206 */
[----:B------:R-:W-:Y:S01]  /*a390*/  IMAD R42, R41, 0x1a, RZ ;  /* 0x0000001a292a7824 */ /* 0x000fe200078e02ff */
[----:B------:R-:W-:Y:S01]  /*a3a0*/  SHF.L.U64.HI R11, R161, 0x2, R11 ;  /* 0x00000002a10b7819 */ /* 0x000fe2000001020b */
[----:B------:R-:W1:Y:S01]  /*a3b0*/  LDL R116, [R1+0xbac] ;  /* 0x000bac0001747983 */ /* 0x000e620000100800 */
[C---:B------:R-:W-:Y:S01]  /*a3c0*/  IMAD R162, R41.reuse, 0x18, RZ ;  /* 0x0000001829a27824 */ /* 0x040fe200078e02ff */
[----:B------:R-:W-:Y:S01]  /*a3d0*/  SHF.R.S32.HI R7, RZ, 0x1f, R43 ;  /* 0x0000001fff077819 */ /* 0x000fe2000001142b */
[----:B------:R-:W-:Y:S01]  /*a3e0*/  IMAD R161, R41, 0x16, RZ ;  /* 0x0000001629a17824 */ /* 0x000fe200078e02ff */
[----:B------:R-:W2:Y:S01]  /*a3f0*/  LDL R174, [R1+0xbb0] ;  /* 0x000bb00001ae7983 */ /* 0x000ea20000100800 */
[----:B------:R-:W-:-:S02]  /*a400*/  SHF.R.S32.HI R10, RZ, 0x1f, R42 ;  /* 0x0000001fff0a7819 */ /* 0x000fc4000001142a */
[----:B------:R-:W-:Y:S02]  /*a410*/  SHF.R.S32.HI R12, RZ, 0x1f, R162 ;  /* 0x0000001fff0c7819 */ /* 0x000fe400000114a2 */
[----:B------:R-:W-:Y:S01]  /*a420*/  SHF.L.U64.HI R10, R42, 0x2, R10 ;  /* 0x000000022a0a7819 */ /* 0x000fe2000001020a */
[C---:B------:R-:W-:Y:S01]  /*a430*/  IMAD R42, R41.reuse, 0x17, RZ ;  /* 0x00000017292a7824 */ /* 0x040fe200078e02ff */
[----:B------:R-:W-:Y:S01]  /*a440*/  SHF.L.U64.HI R12, R162, 0x2, R12 ;  /* 0x00000002a20c7819 */ /* 0x000fe2000001020c */
[----:B------:R-:W-:Y:S01]  /*a450*/  IMAD R162, R41, 0x15, RZ ;  /* 0x0000001529a27824 */ /* 0x000fe200078e02ff */
[----:B------:R-:W-:Y:S02]  /*a460*/  SHF.R.S32.HI R14, RZ, 0x1f, R161 ;  /* 0x0000001fff0e7819 */ /* 0x000fe400000114a1 */
[----:B------:R-:W-:Y:S02]  /*a470*/  SHF.R.S32.HI R13, RZ, 0x1f, R42 ;  /* 0x0000001fff0d7819 */ /* 0x000fe4000001142a */
[----:B------:R-:W-:Y:S01]  /*a480*/  SHF.L.U64.HI R14, R161, 0x2, R14 ;  /* 0x00000002a10e7819 */ /* 0x000fe2000001020e */
[C---:B------:R-:W-:Y:S01]  /*a490*/  IMAD R161, R41.reuse, 0x13, RZ ;  /* 0x0000001329a17824 */ /* 0x040fe200078e02ff */
[----:B------:R-:W-:Y:S01]  /*a4a0*/  SHF.L.U64.HI R13, R42, 0x2, R13 ;  /* 0x000000022a0d7819 */ /* 0x000fe2000001020d */
[----:B------:R-:W-:Y:S01]  /*a4b0*/  IMAD R42, R41, 0x14, RZ ;  /* 0x00000014292a7824 */ /* 0x000fe200078e02ff */
[----:B------:R-:W-:-:S02]  /*a4c0*/  SHF.R.S32.HI R15, RZ, 0x1f, R162 ;  /* 0x0000001fff0f7819 */ /* 0x000fc400000114a2 */
[----:B------:R-:W-:Y:S02]  /*a4d0*/  SHF.R.S32.HI R17, RZ, 0x1f, R161 ;  /* 0x0000001fff117819 */ /* 0x000fe400000114a1 */
[----:B------:R-:W-:Y:S02]  /*a4e0*/  SHF.R.S32.HI R16, RZ, 0x1f, R42 ;  /* 0x0000001fff107819 */ /* 0x000fe4000001142a */
[----:B------:R-:W-:Y:S01]  /*a4f0*/  SHF.L.U64.HI R15, R162, 0x2, R15 ;  /* 0x00000002a20f7819 */ /* 0x000fe2000001020f */
[C---:B------:R-:W-:Y:S01]  /*a500*/  IMAD R162, R41.reuse, 0x12, RZ ;  /* 0x0000001229a27824 */ /* 0x040fe200078e02ff */
[----:B------:R-:W-:Y:S01]  /*a510*/  SHF.L.U64.HI R16, R42, 0x2, R16 ;  /* 0x000000022a107819 */ /* 0x000fe20000010210 */
[----:B------:R-:W-:Y:S01]  /*a520*/  IMAD R42, R41, 0x11, RZ ;  /* 0x00000011292a7824 */ /* 0x000fe200078e02ff */
[----:B------:R-:W-:Y:S01]  /*a530*/  SHF.L.U64.HI R17, R161, 0x2, R17 ;  /* 0x00000002a1117819 */ /* 0x000fe20000010211 */
[----:B------:R-:W-:Y:S01]  /*a540*/  IMAD.SHL.U32 R161, R41, 0x10, RZ ;  /* 0x0000001029a17824 */ /* 0x000fe200078e00ff */
[----:B------:R-:W-:-:S02]  /*a550*/  SHF.R.S32.HI R18, RZ, 0x1f, R162 ;  /* 0x0000001fff127819 */ /* 0x000fc400000114a2 */
[----:B------:R-:W-:Y:S02]  /*a560*/  SHF.R.S32.HI R19, RZ, 0x1f, R42 ;  /* 0x0000001fff137819 */ /* 0x000fe4000001142a */
[----:B------:R-:W-:Y:S01]  /*a570*/  SHF.L.U64.HI R18, R162, 0x2, R18 ;  /* 0x00000002a2127819 */ /* 0x000fe20000010212 */
[C---:B------:R-:W-:Y:S01]  /*a580*/  IMAD R162, R41.reuse, 0xf, RZ ;  /* 0x0000000f29a27824 */ /* 0x040fe200078e02ff */
[----:B------:R-:W-:Y:S02]  /*a590*/  SHF.R.S32.HI R20, RZ, 0x1f, R161 ;  /* 0x0000001fff147819 */ /* 0x000fe400000114a1 */
[----:B------:R-:W-:Y:S01]  /*a5a0*/  SHF.L.U64.HI R19, R42, 0x2, R19 ;  /* 0x000000022a137819 */ /* 0x000fe20000010213 */
[----:B------:R-:W-:Y:S01]  /*a5b0*/  IMAD R42, R41, 0xe, RZ ;  /* 0x0000000e292a7824 */ /* 0x000fe200078e02ff */
[----:B------:R-:W-:Y:S01]  /*a5c0*/  SHF.L.U64.HI R20, R161, 0x2, R20 ;  /* 0x00000002a1147819 */ /* 0x000fe20000010214 */
[----:B------:R-:W-:Y:S01]  /*a5d0*/  IMAD R161, R41, 0xd, RZ ;  /* 0x0000000d29a17824 */ /* 0x000fe200078e02ff */
        /* <DEDUP_REMOVED lines=15> */
[----:B------:R-:W-:Y:S01]  /*a6d0*/  IMAD.SHL.U32 R42, R41, 0x8, RZ ;  /* 0x00000008292a7824 */ /* 0x000fe200078e00ff */
[----:B------:R-:W-:Y:S01]  /*a6e0*/  SHF.L.U64.HI R26, R161, 0x2, R26 ;  /* 0x00000002a11a7819 */ /* 0x000fe2000001021a */
[----:B------:R-:W-:Y:S01]  /*a6f0*/  IMAD R161, R41, 0x7, RZ ;  /* 0x0000000729a17824 */ /* 0x000fe200078e02ff */
[----:B------:R-:W-:-:S02]  /*a700*/  SHF.R.S32.HI R27, RZ, 0x1f, R162 ;  /* 0x0000001fff1b7819 */ /* 0x000fc400000114a2 */
[----:B------:R-:W-:Y:S02]  /*a710*/  SHF.R.S32.HI R36, RZ, 0x1f, R42 ;  /* 0x0000001fff247819 */ /* 0x000fe4000001142a */
[----:B------:R-:W-:Y:S01]  /*a720*/  SHF.L.U64.HI R27, R162, 0x2, R27 ;  /* 0x00000002a21b7819 */ /* 0x000fe2000001021b */
[----:B------:R-:W-:Y:S01]  /*a730*/  IMAD.MOV.U32 R162, RZ, RZ, c[0x0][0x188] ;  /* 0x00006200ffa27624 */ /* 0x000fe200078e00ff */
[----:B------:R-:W-:Y:S02]  /*a740*/  SHF.R.S32.HI R37, RZ, 0x1f, R161 ;  /* 0x0000001fff257819 */ /* 0x000fe400000114a1 */
[----:B------:R-:W-:Y:S01]  /*a750*/  SHF.L.U64.HI R36, R42, 0x2, R36 ;  /* 0x000000022a247819 */ /* 0x000fe20000010224 */
[C---:B------:R-:W-:Y:S01]  /*a760*/  IMAD R42, R162.reuse, 0x5, RZ ;  /* 0x00000005a22a7824 */ /* 0x040fe200078e02ff */
[----:B------:R-:W-:Y:S01]  /*a770*/  SHF.L.U64.HI R37, R161, 0x2, R37 ;  /* 0x00000002a1257819 */ /* 0x000fe20000010225 */
[C---:B------:R-:W-:Y:S01]  /*a780*/  IMAD R160, R162.reuse, 0x3, RZ ;  /* 0x00000003a2a07824 */ /* 0x040fe200078e02ff */
[----:B------:R-:W-:Y:S01]  /*a790*/  SHF.L.U64.HI R7, R43, 0x2, R7 ;  /* 0x000000022b077819 */ /* 0x000fe20000010207 */
[----:B------:R-:W-:-:S02]  /*a7a0*/  IMAD.SHL.U32 R161, R162, 0x2, RZ ;  /* 0x00000002a2a17824 */ /* 0x000fc400078e00ff */
[----:B------:R-:W-:Y:S02]  /*a7b0*/  IMAD.SHL.U32 R162, R163, 0x4, RZ ;  /* 0x00000004a3a27824 */ /* 0x000fe400078e00ff */
[----:B------:R-:W-:-:S03]  /*a7c0*/  IMAD.MOV.U32 R29, RZ, RZ, 0x1 ;  /* 0x00000001ff1d7424 */ /* 0x000fc600078e00ff */
[C---:B-1----:R-:W-:Y:S02]  /*a7d0*/  IADD3 R0, P0, R162.reuse, R116, RZ ;  /* 0x00000074a2007210 */ /* 0x042fe40007f1e0ff */
[----:B--2---:R-:W-:-:S03]  /*a7e0*/  IADD3 R28, P3, R162, R174, RZ ;  /* 0x000000aea21c7210 */ /* 0x004fc60007f7e0ff */
[----:B------:R1:W-:Y:S04]  /*a7f0*/  STL [R1+0xda0], R0 ;  /* 0x000da00001007387 */ /* 0x0003e80000100800 */
[----:B------:R2:W-:Y:S01]  /*a800*/  STL [R1+0xd9c], R28 ;  /* 0x000d9c1c01007387 */ /* 0x0005e20000100800 */
[----:B-1----:R-:W-:-:S03]  /*a810*/  IMAD.SHL.U32 R0, R172, 0x20, RZ ;  /* 0x00000020ac007824 */ /* 0x002fc600078e00ff */
[----:B------:R-:W-:Y:S01]  /*a820*/  STL [R1+0x9a0], RZ ;  /* 0x0009a0ff01007387 */ /* 0x000fe20000100800 */
[----:B--2---:R-:W-:-:S03]  /*a830*/  IMAD.MOV.U32 R28, RZ, RZ, -0x1 ;  /* 0xffffffffff1c7424 */ /* 0x004fc600078e00ff */
[----:B------:R-:W-:Y:S04]  /*a840*/  STL [R1+0xdd0], R0 ;  /* 0x000dd00001007387 */ /* 0x000fe80000100800 */
[----:B------:R-:W-:Y:S04]  /*a850*/  STL [R1+0x990], R29 ;  /* 0x0009901d01007387 */ /* 0x000fe80000100800 */
[----:B------:R-:W-:Y:S04]  /*a860*/  STL [R1+0x994], R28 ;  /* 0x0009941c01007387 */ /* 0x000fe80000100800 */
[----:B------:R-:W-:Y:S04]  /*a870*/  STL [R1+0x370], RZ ;  /* 0x000370ff01007387 */ /* 0x000fe80000100800 */
        /* <DEDUP_REMOVED lines=131> */
[----:B------:R-:W-:Y:S04]  /*b0b0*/  STL [R1], RZ ;  /* 0x000000ff01007387 */ /* 0x000fe80000100800 */
        /* <DEDUP_REMOVED lines=179> */
[----:B------:R-:W2:Y:S04]  /*bbf0*/  LDL R243, [R1+0xba8] ;  /* 0x000ba80001f37983 */ /* 0x000ea80000100800 */
[----:B------:R-:W3:Y:S01]  /*bc00*/  LDL R241, [R1+0xba4] ;  /* 0x000ba40001f17983 */ /* 0x000ee20000100800 */
[----:B------:R-:W-:-:S02]  /*bc10*/  IADD3 R118, P6, R175, R116, RZ ;  /* 0x00000074af767210 */ /* 0x000fc40007fde0ff */
[----:B------:R-:W-:Y:S01]  /*bc20*/  IADD3 R175, P5, R174, R175, RZ ;  /* 0x000000afaeaf7210 */ /* 0x000fe20007fbe0ff */
[----:B------:R-:W-:Y:S04]  /*bc30*/  STL [R1+0x3a0], RZ ;  /* 0x0003a0ff01007387 */ /* 0x000fe80000100800 */
[----:B------:R-:W-:Y:S04]  /*bc40*/  STL [R1+0x3a4], RZ ;  /* 0x0003a4ff01007387 */ /* 0x000fe80000100800 */
[----:B------:R-:W-:Y:S04]  /*bc50*/  STL [R1+0x3a8], RZ ;  /* 0x0003a8ff01007387 */ /* 0x000fe80000100800 */
[----:B------:R-:W-:Y:S04]  /*bc60*/  STL [R1+0x3ac], RZ ;  /* 0x0003acff01007387 */ /* 0x000fe80000100800 */
[----:B------:R1:W-:Y:S04]  /*bc70*/  STL [R1+0xdb8], R118 ;  /* 0x000db87601007387 */ /* 0x0003e80000100800 */
[----:B-1----:R-:W4:Y:S04]  /*bc80*/  LDL.LU R118, [R1+0xe00] ;  /* 0x000e000001767983 */ /* 0x002f280000300800 */
[----:B------:R1:W-:Y:S02]  /*bc90*/  STL [R1+0xdb0], R175 ;  /* 0x000db0af01007387 */ /* 0x0003e40000100800 */
[----:B-1----:R-:W-:-:S02]  /*bca0*/  IADD3 R175, P2, R117, R116, RZ ;  /* 0x0000007475af7210 */ /* 0x002fc40007f5e0ff */
[----:B------:R-:W-:-:S03]  /*bcb0*/  IADD3 R117, P4, R117, R174, RZ ;  /* 0x000000ae75757210 */ /* 0x000fc60007f9e0ff */
[----:B------:R1:W-:Y:S04]  /*bcc0*/  STL [R1+0xdac], R175 ;  /* 0x000dacaf01007387 */ /* 0x0003e80000100800 */
[----:B------:R2:W-:Y:S01]  /*bcd0*/  STL [R1+0xda8], R117 ;  /* 0x000da87501007387 */ /* 0x0005e20000100800 */
[----:B-1----:R-:W-:Y:S02]  /*bce0*/  IMAD.SHL.U32 R175, R43, 0x4, RZ ;  /* 0x000000042baf7824 */ /* 0x002fe400078e00ff */
[----:B------:R-:W-:Y:S02]  /*bcf0*/  IMAD.MOV.U32 R43, RZ, RZ, c[0x0][0x188] ;  /* 0x00006200ff2b7624 */ /* 0x000fe400078e00ff */
[----:B--2---:R-:W-:Y:S01]  /*bd00*/  IMAD.X R117, R5, 0x1, R243, P6 ;  /* 0x0000000105757824 */ /* 0x004fe200030e06f3 */
[----:B------:R-:W-:Y:S01]  /*bd10*/  IADD3 R175, P6, R175, R116, RZ ;  /* 0x00000074afaf7210 */ /* 0x000fe20007fde0ff */
[----:B---3--:R-:W-:-:S03]  /*bd20*/  IMAD.X R5, R241, 0x1, R5, P5 ;  /* 0x00000001f1057824 */ /* 0x008fc600028e0605 */
[----:B------:R1:W-:Y:S04]  /*bd30*/  STL [R1+0xdb4], R117 ;  /* 0x000db47501007387 */ /* 0x0003e80000100800 */
[----:B-1----:R-:W2:Y:S04]  /*bd40*/  LDL.LU R117, [R1+0xdfc] ;  /* 0x000dfc0001757983 */ /* 0x002ea80000300800 */
[----:B------:R-:W-:Y:S04]  /*bd50*/  STL [R1+0xda4], R175 ;  /* 0x000da4af01007387 */ /* 0x000fe80000100800 */
[----:B------:R1:W-:Y:S02]  /*bd60*/  STL [R1+0xd98], R5 ;  /* 0x000d980501007387 */ /* 0x0003e40000100800 */
[----:B-1----:R-:W-:-:S04]  /*bd70*/  IMAD.MOV.U32 R5, RZ, RZ, c[0x0][0x188] ;  /* 0x00006200ff057624 */ /* 0x002fc800078e00ff */
[----:B------:R-:W-:-:S04]  /*bd80*/  IMAD R5, R5, 0x1d, RZ ;  /* 0x0000001d05057824 */ /* 0x000fc800078e02ff */
[----:B------:R-:W-:Y:S02]  /*bd90*/  IMAD.SHL.U32 R5, R5, 0x4, RZ ;  /* 0x0000000405057824 */ /* 0x000fe400078e00ff */
[----:B------:R-:W-:-:S03]  /*bda0*/  IMAD R175, R43, 0x1c, RZ ;  /* 0x0000001c2baf7824 */ /* 0x000fc600078e02ff */
[----:B------:R-:W-:Y:S01]  /*bdb0*/  IADD3 R5, P5, R5, R174, RZ ;  /* 0x000000ae05057210 */ /* 0x000fe20007fbe0ff */
[----:B------:R-:W-:-:S04]  /*bdc0*/  IMAD.SHL.U32 R175, R175, 0x4, RZ ;  /* 0x00000004afaf7824 */ /* 0x000fc800078e00ff */
[----:B------:R1:W-:Y:S02]  /*bdd0*/  STL [R1+0xd90], R5 ;  /* 0x000d900501007387 */ /* 0x0003e40000100800 */
[----:B-1----:R-:W-:Y:S02]  /*bde0*/  IMAD R5, R43, 0x1b, RZ ;  /* 0x0000001b2b057824 */ /* 0x002fe400078e02ff */
[C---:B------:R-:W-:Y:S01]  /*bdf0*/  IMAD.X R43, R6.reuse, 0x1, R243, P2 ;  /* 0x00000001062b7824 */ /* 0x040fe200010e06f3 */
[----:B------:R-:W-:Y:S01]  /*be00*/  IADD3 R175, P2, R175, R116, RZ ;  /* 0x00000074afaf7210 */ /* 0x000fe20007f5e0ff */
[----:B------:R-:W-:-:S03]  /*be10*/  IMAD.X R6, R6, 0x1, R241, P4 ;  /* 0x0000000106067824 */ /* 0x000fc600020e06f1 */
[----:B------:R1:W-:Y:S04]  /*be20*/  STL [R1+0xd94], R43 ;  /* 0x000d942b01007387 */ /* 0x0003e80000100800 */
[----:B-1----:R-:W3:Y:S04]  /*be30*/  LDL.LU R43, [R1+0xdf8] ;  /* 0x000df800012b7983 */ /* 0x002ee80000300800 */
[----:B------:R-:W-:Y:S04]  /*be40*/  STL [R1+0xd8c], R175 ;  /* 0x000d8caf01007387 */ /* 0x000fe80000100800 */
[----:B------:R1:W-:Y:S02]  /*be50*/  STL [R1+0xd88], R6 ;  /* 0x000d880601007387 */ /* 0x0003e40000100800 */
[----:B-1----:R-:W-:-:S04]  /*be60*/  IMAD.MOV.U32 R6, RZ, RZ, c[0x0][0x188] ;  /* 0x00006200ff067624 */ /* 0x002fc800078e00ff */
[----:B------:R-:W-:-:S04]  /*be70*/  IMAD R6, R6, 0x1c, RZ ;  /* 0x0000001c06067824 */ /* 0x000fc800078e02ff */
[----:B------:R-:W-:Y:S02]  /*be80*/  IMAD.SHL.U32 R6, R6, 0x4, RZ ;  /* 0x0000000406067824 */ /* 0x000fe400078e00ff */
[----:B------:R-:W-:-:S03]  /*be90*/  IMAD.MOV.U32 R175, RZ, RZ, c[0x0][0x188] ;  /* 0x00006200ffaf7624 */ /* 0x000fc600078e00ff */
[----:B------:R-:W-:Y:S01]  /*bea0*/  IADD3 R6, P4, R6, R174, RZ ;  /* 0x000000ae06067210 */ /* 0x000fe20007f9e0ff */
[----:B------:R-:W-:-:S04]  /*beb0*/  IMAD.SHL.U32 R5, R5, 0x4, RZ ;  /* 0x0000000405057824 */ /* 0x000fc800078e00ff */
[----:B------:R1:W-:Y:S02]  /*bec0*/  STL [R1+0xd80], R6 ;  /* 0x000d800601007387 */ /* 0x0003e40000100800 */
[----:B-1----:R-:W-:Y:S02]  /*bed0*/  IMAD R6, R175, 0x1a, RZ ;  /* 0x0000001aaf067824 */ /* 0x002fe400078e02ff */
[C---:B------:R-:W-:Y:S02]  /*bee0*/  IMAD.X R175, R7.reuse, 0x1, R243, P6 ;  /* 0x0000000107af7824 */ /* 0x040fe400030e06f3 */
[----:B------:R-:W-:-:S03]  /*bef0*/  IMAD.X R7, R7, 0x1, R241, P5 ;  /* 0x0000000107077824 */ /* 0x000fc600028e06f1 */
[----:B------:R1:W-:Y:S01]  /*bf00*/  STL [R1+0xd84], R175 ;  /* 0x000d84af01007387 */ /* 0x0003e20000100800 */
[----:B------:R-:W-:Y:S01]  /*bf10*/  IMAD.SHL.U32 R6, R6, 0x4, RZ ;  /* 0x0000000406067824 */ /* 0x000fe200078e00ff */
[----:B-1----:R-:W-:-:S05]  /*bf20*/  IADD3 R175, P6, R5, R116, RZ ;  /* 0x0000007405af7210 */ /* 0x002fca0007fde0ff */
[----:B------:R1:W-:Y:S04]  /*bf30*/  STL [R1+0xd7c], R175 ;  /* 0x000d7caf01007387 */ /* 0x0003e80000100800 */
[----:B------:R4:W-:Y:S01]  /*bf40*/  STL [R1+0xd78], R7 ;  /* 0x000d780701007387 */ /* 0x0009e20000100800 */
[----:B-1----:R-:W-:Y:S01]  /*bf50*/  IMAD.MOV.U32 R175, RZ, RZ, c[0x0][0x188] ;  /* 0x00006200ffaf7624 */ /* 0x002fe200078e00ff */
[----:B----4-:R-:W-:-:S03]  /*bf60*/  IADD3 R7, P5, R5, R174, RZ ;  /* 0x000000ae05077210 */ /* 0x010fc60007fbe0ff */
[----:B------:R-:W-:Y:S02]  /*bf70*/  IMAD R5, R175, 0x19, RZ ;  /* 0x00000019af057824 */ /* 0x000fe400078e02ff */
[C---:B------:R-:W-:Y:S01]  /*bf80*/  IMAD.X R175, R8.reuse, 0x1, R243, P2 ;  /* 0x0000000108af7824 */ /* 0x040fe200010e06f3 */
[----:B------:R1:W-:Y:S01]  /*bf90*/  STL [R1+0xd70], R7 ;  /* 0x000d700701007387 */ /* 0x0003e20000100800 */
[----:B------:R-:W-:-:S03]  /*bfa0*/  IMAD.X R8, R8, 0x1, R241, P4 ;  /* 0x0000000108087824 */ /* 0x000fc600020e06f1 */
[----:B------:R4:W-:Y:S01]  /*bfb0*/  STL [R1+0xd74], R175 ;  /* 0x000d74af01007387 */ /* 0x0009e20000100800 */
[----:B-1----:R-:W-:Y:S01]  /*bfc0*/  IADD3 R7, P2, R6, R116, RZ ;  /* 0x0000007406077210 */ /* 0x002fe20007f5e0ff */
[----:B------:R-:W-:-:S04]  /*bfd0*/  IMAD.SHL.U32 R5, R5, 0x4, RZ ;  /* 0x0000000405057824 */ /* 0x000fc800078e00ff */
[----:B------:R1:W-:Y:S01]  /*bfe0*/  STL [R1+0xd6c], R7 ;  /* 0x000d6c0701007387 */ /* 0x0003e20000100800 */
[----:B----4-:R-:W-:-:S03]  /*bff0*/  IMAD.MOV.U32 R175, RZ, RZ, c[0x0][0x188] ;  /* 0x00006200ffaf7624 */ /* 0x010fc600078e00ff */
[----:B------:R4:W-:Y:S01]  /*c000*/  STL [R1+0xd60], R8 ;  /* 0x000d600801007387 */ /* 0x0009e20000100800 */
[----:B-1----:R-:W-:Y:S01]  /*c010*/  IADD3 R7, P4, R6, R174, RZ ;  /* 0x000000ae06077210 */ /* 0x002fe20007f9e0ff */
[----:B----4-:R-:W-:-:S04]  /*c020*/  IMAD.X R8, R9, 0x1, R243, P6 ;  /* 0x0000000109087824 */ /* 0x010fc800030e06f3 */
[----:B------:R1:W-:Y:S01]  /*c030*/  STL [R1+0xd50], R7 ;  /* 0x000d500701007387 */ /* 0x0003e20000100800 */
[----:B------:R-:W-:-:S03]  /*c040*/  IMAD R6, R175, 0x18, RZ ;  /* 0x00000018af067824 */ /* 0x000fc600078e02ff */
[----:B------:R4:W-:Y:S01]  /*c050*/  STL [R1+0xd5c], R8 ;  /* 0x000d5c0801007387 */ /* 0x0009e20000100800 */
[----:B-1----:R-:W-:Y:S01]  /*c060*/  IADD3 R7, P6, R5, R116, RZ ;  /* 0x0000007405077210 */ /* 0x002fe20007fde0ff */
[----:B----4-:R-:W-:-:S04]  /*c070*/  IMAD.X R8, R9, 0x1, R241, P5 ;  /* 0x0000000109087824 */ /* 0x010fc800028e06f1 */
[----:B------:R1:W-:Y:S01]  /*c080*/  STL [R1+0xd48], R7 ;  /* 0x000d480701007387 */ /* 0x0003e20000100800 */
[----:B------:R-:W-:-:S03]  /*c090*/  IMAD.SHL.U32 R6, R6, 0x4, RZ ;  /* 0x0000000406067824 */ /* 0x000fc600078e00ff */
        /* <DEDUP_REMOVED lines=189> */
[----:B------:R-:W-:Y:S02]  /*cc70*/  IMAD R41, R41, 0x6, RZ ;  /* 0x0000000629297824 */ /* 0x000fe400078e02ff */
[----:B------:R-:W-:Y:S01]  /*cc80*/  IMAD.SHL.U32 R5, R5, 0x4, RZ ;  /* 0x0000000405057824 */ /* 0x000fe200078e00ff */
[----:B------:R4:W-:Y:S01]  /*cc90*/  STL [R1+0xc2c], R8 ;  /* 0x000c2c0801007387 */ /* 0x0009e20000100800 */
[----:B-1----:R-:W-:Y:S01]  /*cca0*/  IADD3 R7, P4, R6, R174, RZ ;  /* 0x000000ae06077210 */ /* 0x002fe20007f9e0ff */
[----:B----4-:R-:W-:-:S04]  /*ccb0*/  IMAD.X R8, R37, 0x1, R243, P6 ;  /* 0x0000000125087824 */ /* 0x010fc800030e06f3 */
[----:B------:R1:W-:Y:S01]  /*ccc0*/  STL [R1+0xc10], R7 ;  /* 0x000c100701007387 */ /* 0x0003e20000100800 */
[----:B------:R-:W-:Y:S01]  /*ccd0*/  SHF.R.S32.HI R38, RZ, 0x1f, R41 ;  /* 0x0000001fff267819 */ /* 0x000fe20000011429 */
[----:B------:R-:W-:Y:S02]  /*cce0*/  IMAD.SHL.U32 R6, R175, 0x4, RZ ;  /* 0x00000004af067824 */ /* 0x000fe400078e00ff */
[----:B------:R4:W-:Y:S01]  /*ccf0*/  STL [R1+0xc24], R8 ;  /* 0x000c240801007387 */ /* 0x0009e20000100800 */
[----:B------:R-:W-:Y:S02]  /*cd00*/  SHF.L.U64.HI R38, R41, 0x2, R38 ;  /* 0x0000000229267819 */ /* 0x000fe40000010226 */
[----:B-1----:R-:W-:Y:S01]  /*cd10*/  IADD3 R7, P6, R5, R116, RZ ;  /* 0x0000007405077210 */ /* 0x002fe20007fde0ff */
[----:B----4-:R-:W-:-:S04]  /*cd20*/  IMAD.X R8, R37, 0x1, R241, P5 ;  /* 0x0000000125087824 */ /* 0x010fc800028e06f1 */
[----:B------:R1:W-:Y:S01]  /*cd30*/  STL [R1+0xc08], R7 ;  /* 0x000c080701007387 */ /* 0x0003e20000100800 */
[----:B------:R-:W-:Y:S01]  /*cd40*/  IMAD.SHL.U32 R6, R6, 0x4, RZ ;  /* 0x0000000406067824 */ /* 0x000fe200078e00ff */
[----:B------:R-:W-:Y:S02]  /*cd50*/  SHF.R.S32.HI R39, RZ, 0x1f, R42 ;  /* 0x0000001fff277819 */ /* 0x000fe4000001142a */
[----:B------:R4:W-:Y:S01]  /*cd60*/  STL [R1+0xc1c], R8 ;  /* 0x000c1c0801007387 */ /* 0x0009e20000100800 */
[----:B-1----:R-:W-:Y:S01]  /*cd70*/  IADD3 R7, P5, R5, R174, RZ ;  /* 0x000000ae05077210 */ /* 0x002fe20007fbe0ff */
[----:B------:R-:W-:Y:S02]  /*cd80*/  IMAD R5, R175, 0x3, RZ ;  /* 0x00000003af057824 */ /* 0x000fe400078e02ff */
[----:B----4-:R-:W-:Y:S02]  /*cd90*/  IMAD.X R8, R38, 0x1, R243, P2 ;  /* 0x0000000126087824 */ /* 0x010fe400010e06f3 */
[----:B------:R1:W-:Y:S01]  /*cda0*/  STL [R1+0xc00], R7 ;  /* 0x000c000701007387 */ /* 0x0003e20000100800 */
[----:B------:R-:W-:Y:S01]  /*cdb0*/  SHF.L.U64.HI R39, R42, 0x2, R39 ;  /* 0x000000022a277819 */ /* 0x000fe20000010227 */
[----:B------:R-:W-:-:S02]  /*cdc0*/  IMAD.SHL.U32 R5, R5, 0x4, RZ ;  /* 0x0000000405057824 */ /* 0x000fc400078e00ff */
[----:B------:R4:W-:Y:S01]  /*cdd0*/  STL [R1+0xc14], R8 ;  /* 0x000c140801007387 */ /* 0x0009e20000100800 */
[----:B-1----:R-:W-:Y:S01]  /*cde0*/  IADD3 R7, P2, R6, R116, RZ ;  /* 0x0000007406077210 */ /* 0x002fe20007f5e0ff */
[----:B----4-:R-:W-:-:S04]  /*cdf0*/  IMAD.X R8, R38, 0x1, R241, P4 ;  /* 0x0000000126087824 */ /* 0x010fc800020e06f1 */
[----:B------:R1:W-:Y:S01]  /*ce00*/  STL [R1+0xbf8], R7 ;  /* 0x000bf80701007387 */ /* 0x0003e20000100800 */
[----:B------:R-:W-:-:S03]  /*ce10*/  SHF.R.S32.HI R40, RZ, 0x1f, R162 ;  /* 0x0000001fff287819 */ /* 0x000fc600000114a2 */
[----:B------:R4:W-:Y:S01]  /*ce20*/  STL [R1+0xc0c], R8 ;  /* 0x000c0c0801007387 */ /* 0x0009e20000100800 */
[----:B------:R-:W-:Y:S02]  /*ce30*/  SHF.L.U64.HI R40, R162, 0x2, R40 ;  /* 0x00000002a2287819 */ /* 0x000fe40000010228 */
[----:B-1----:R-:W-:Y:S01]  /*ce40*/  IADD3 R7, P4, R6, R174, RZ ;  /* 0x000000ae06077210 */ /* 0x002fe20007f9e0ff */
[----:B------:R-:W-:Y:S01]  /*ce50*/  IMAD.X R6, R39, 0x1, R243, P6 ;  /* 0x0000000127067824 */ /* 0x000fe200030e06f3 */
[----:B----4-:R-:W-:-:S03]  /*ce60*/  IADD3 R8, P6, R5, R116, RZ ;  /* 0x0000007405087210 */ /* 0x010fc60007fde0ff */
[----:B------:R1:W-:Y:S01]  /*ce70*/  STL [R1+0xbf0], R7 ;  /* 0x000bf00701007387 */ /* 0x0003e20000100800 */
[----:B------:R-:W-:-:S03]  /*ce80*/  IMAD.SHL.U32 R175, R175, 0x2, RZ ;  /* 0x00000002afaf7824 */ /* 0x000fc600078e00ff */
[----:B------:R4:W-:Y:S04]  /*ce90*/  STL [R1+0xc04], R6 ;  /* 0x000c040601007387 */ /* 0x0009e80000100800 */
[----:B------:R2:W-:Y:S01]  /*cea0*/  STL [R1+0xbe8], R8 ;  /* 0x000be80801007387 */ /* 0x0005e20000100800 */
[----:B-1----:R-:W-:Y:S02]  /*ceb0*/  IMAD.SHL.U32 R7, R175, 0x4, RZ ;  /* 0x00000004af077824 */ /* 0x002fe400078e00ff */
[----:B----4-:R-:W-:Y:S01]  /*cec0*/  IMAD.X R6, R39, 0x1, R241, P5 ;  /* 0x0000000127067824 */ /* 0x010fe200028e06f1 */
[----:B------:R-:W-:Y:S01]  /*ced0*/  IADD3 R5, P5, R5, R174, RZ ;  /* 0x000000ae05057210 */ /* 0x000fe20007fbe0ff */
[----:B--2---:R-:W-:-:S03]  /*cee0*/  IMAD.X R8, R40, 0x1, R243, P2 ;  /* 0x0000000128087824 */ /* 0x004fc600010e06f3 */
[----:B------:R-:W-:Y:S04]  /*cef0*/  STL [R1+0xbfc], R6 ;  /* 0x000bfc0601007387 */ /* 0x000fe80000100800 */
[----:B------:R-:W-:Y:S04]  /*cf00*/  STL [R1+0xbe0], R5 ;  /* 0x000be00501007387 */ /* 0x000fe80000100800 */
[----:B------:R1:W-:Y:S02]  /*cf10*/  STL [R1+0xbf4], R8 ;  /* 0x000bf40801007387 */ /* 0x0003e40000100800 */
[----:B-1----:R-:W-:-:S02]  /*cf20*/  IADD3 R8, P2, R7, R116, RZ ;  /* 0x0000007407087210 */ /* 0x002fc40007f5e0ff */
[----:B------:R-:W2:Y:S01]  /*cf30*/  LDL.LU R116, [R1+0xdf4] ;  /* 0x000df40001747983 */ /* 0x000ea20000300800 */
[----:B------:R-:W-:Y:S01]  /*cf40*/  IMAD.MOV.U32 R175, RZ, RZ, c[0x0][0x188] ;  /* 0x00006200ffaf7624 */ /* 0x000fe200078e00ff */
[----:B------:R-:W-:Y:S01]  /*cf50*/  SHF.R.S32.HI R41, RZ, 0x1f, R160 ;  /* 0x0000001fff297819 */ /* 0x000fe200000114a0 */
[----:B------:R-:W-:Y:S02]  /*cf60*/  IMAD.SHL.U32 R163, R163, 0x20, RZ ;  /* 0x00000020a3a37824 */ /* 0x000fe400078e00ff */
[C---:B------:R-:W-:Y:S01]  /*cf70*/  IMAD.SHL.U32 R5, R175.reuse, 0x20, RZ ;  /* 0x00000020af057824 */ /* 0x040fe200078e00ff */
[----:B------:R-:W-:Y:S01]  /*cf80*/  SHF.L.U64.HI R41, R160, 0x2, R41 ;  /* 0x00000002a0297819 */ /* 0x000fe20000010229 */
[----:B------:R-:W-:Y:S01]  /*cf90*/  IMAD.SHL.U32 R175, R175, 0x20, RZ ;  /* 0x00000020afaf7824 */ /* 0x000fe200078e00ff */
[----:B------:R-:W-:Y:S02]  /*cfa0*/  LEA R4, P1, R163, c[0x0][0x160], 0x3 ;  /* 0x00005800a3047a11 */ /* 0x000fe400078218ff */
[----:B------:R-:W-:Y:S01]  /*cfb0*/  SHF.R.S32.HI R5, RZ, 0x1f, R5 ;  /* 0x0000001fff057819 */ /* 0x000fe20000011405 */
[----:B------:R1:W-:Y:S01]  /*cfc0*/  STL [R1+0xbd8], R8 ;  /* 0x000bd80801007387 */ /* 0x0003e20000100800 */
[----:B------:R-:W-:Y:S01]  /*cfd0*/  IMAD.X R9, R40, 0x1, R241, P4 ;  /* 0x0000000128097824 */ /* 0x000fe200020e06f1 */
[----:B------:R-:W-:-:S02]  /*cfe0*/  SHF.R.S32.HI R42, RZ, 0x1f, R161 ;  /* 0x0000001fff2a7819 */ /* 0x000fc400000114a1 */
[----:B-1----:R-:W-:Y:S02]  /*cff0*/  IADD3 R8, P4, R7, R174, RZ ;  /* 0x000000ae07087210 */ /* 0x002fe40007f9e0ff */
[----:B------:R-:W-:Y:S01]  /*d000*/  SHF.L.U64.HI R7, R175, 0x2, R5 ;  /* 0x00000002af077819 */ /* 0x000fe20000010205 */
[----:B------:R-:W-:Y:S01]  /*d010*/  IMAD.X R7, R41, 0x1, R243, P6 ;  /* 0x0000000129077824 */ /* 0x000fe200030e06f3 */
[----:B------:R-:W4:Y:S01]  /*d020*/  LDL.LU R174, [R1+0xdf0] ;  /* 0x000df00001ae7983 */ /* 0x000f220000300800 */
[----:B------:R-:W-:-:S03]  /*d030*/  LEA.HI.X R5, R175, c[0x0][0x164], R5, 0x3, P1 ;  /* 0x00005900af057a11 */ /* 0x000fc600008f1c05 */
[----:B------:R1:W-:Y:S01]  /*d040*/  STL [R1+0xbec], R9 ;  /* 0x000bec0901007387 */ /* 0x0003e20000100800 */
[----:B------:R-:W-:-:S03]  /*d050*/  SHF.L.U64.HI R42, R161, 0x2, R42 ;  /* 0x00000002a12a7819 */ /* 0x000fc6000001022a */
[----:B------:R-:W-:Y:S04]  /*d060*/  STL [R1+0xbd0], R8 ;  /* 0x000bd00801007387 */ /* 0x000fe80000100800 */
[----:B------:R3:W-:Y:S01]  /*d070*/  STL [R1+0xbe4], R7 ;  /* 0x000be40701007387 */ /* 0x0007e20000100800 */
[----:B-1----:R-:W-:Y:S02]  /*d080*/  IMAD.X R9, R41, 0x1, R241, P5 ;  /* 0x0000000129097824 */ /* 0x002fe400028e06f1 */
[----:B---3--:R-:W-:-:S05]  /*d090*/  IMAD.MOV.U32 R7, RZ, RZ, c[0x0][0x188] ;  /* 0x00006200ff077624 */ /* 0x008fca00078e00ff */
[----:B------:R-:W-:-:S04]  /*d0a0*/  SHF.R.S32.HI R175, RZ, 0x1f, R7 ;  /* 0x0000001fffaf7819 */ /* 0x000fc80000011407 */
[----:B------:R-:W-:Y:S02]  /*d0b0*/  SHF.L.U64.HI R175, R7, 0x2, R175 ;  /* 0x0000000207af7819 */ /* 0x000fe400000102af */
[----:B--2---:R-:W-:-:S05]  /*d0c0*/  IADD3 R10, P1, R116, c[0x0][0x168], RZ ;  /* 0x00005a00740a7a10 */ /* 0x004fca0007f3e0ff */
[----:B------:R1:W-:Y:S04]  /*d0d0*/  STL [R1+0x9a8], R10 ;  /* 0x0009a80a01007387 */ /* 0x0003e80000100800 */
[----:B------:R2:W-:Y:S01]  /*d0e0*/  STL [R1+0xbdc], R9 ;  /* 0x000bdc0901007387 */ /* 0x0005e20000100800 */
[----:B-1----:R-:W-:Y:S01]  /*d0f0*/  IADD3 R10, P5, R117, c[0x0][0x168], RZ ;  /* 0x00005a00750a7a10 */ /* 0x002fe20007fbe0ff */
[----:B--2---:R-:W-:-:S04]  /*d100*/  IMAD.X R9, R42, 0x1, R243, P2 ;  /* 0x000000012a097824 */ /* 0x004fc800010e06f3 */
[----:B------:R1:W-:Y:S04]  /*d110*/  STL [R1+0x9b0], R10 ;  /* 0x0009b00a01007387 */ /* 0x0003e80000100800 */
[----:B------:R2:W-:Y:S01]  /*d120*/  STL [R1+0xbd4], R9 ;  /* 0x000bd40901007387 */ /* 0x0005e20000100800 */
[----:B-1----:R-:W-:Y:S01]  /*d130*/  IADD3 R10, P2, R118, c[0x0][0x168], RZ ;  /* 0x00005a00760a7a10 */ /* 0x002fe20007f5e0ff */
[----:B--2---:R-:W-:-:S04]  /*d140*/  IMAD.X R9, R42, 0x1, R241, P4 ;  /* 0x000000012a097824 */ /* 0x004fc800020e06f1 */
[----:B------:R1:W-:Y:S01]  /*d150*/  STL [R1+0x9b8], R10 ;  /* 0x0009b80a01007387 */ /* 0x0003e20000100800 */
[----:B------:R-:W-:-:S03]  /*d160*/  IADD3 R7, P4, R119, c[0x0][0x168], RZ ;  /* 0x00005a0077077a10 */ /* 0x000fc60007f9e0ff */
[----:B------:R-:W-:Y:S01]  /*d170*/  STL [R1+0xbcc], R9 ;  /* 0x000bcc0901007387 */ /* 0x000fe20000100800 */
[----:B-1----:R-:W-:-:S03]  /*d180*/  IMAD.X R10, R175, 0x1, R243, P0 ;  /* 0x00000001af0a7824 */ /* 0x002fc600000e06f3 */
[----:B------:R-:W2:Y:S04]  /*d190*/  LDL.LU R243, [R1+0xdec] ;  /* 0x000dec0001f37983 */ /* 0x000ea80000300800 */
[----:B------:R1:W-:Y:S04]  /*d1a0*/  STL [R1+0x9c0], R7 ;  /* 0x0009c00701007387 */ /* 0x0003e80000100800 */
[----:B------:R3:W-:Y:S01]  /*d1b0*/  STL [R1+0xbc8], R10 ;  /* 0x000bc80a01007387 */ /* 0x0007e20000100800 */
[----:B-1----:R-:W-:-:S03]  /*d1c0*/  IMAD.X R7, R175, 0x1, R241, P3 ;  /* 0x00000001af077824 */ /* 0x002fc600018e06f1 */
[----:B------:R-:W2:Y:S01]  /*d1d0*/  LDL.LU R241, [R1+0xde8] ;  /* 0x000de80001f17983 */ /* 0x000ea20000300800 */
[----:B------:R-:W-:Y:S02]  /*d1e0*/  IADD3 R9, P0, R157, c[0x0][0x168], RZ ;  /* 0x00005a009d097a10 */ /* 0x000fe40007f1e0ff */
[----:B---3--:R-:W-:-:S03]  /*d1f0*/  IADD3 R10, P3, R156, c[0x0][0x168], RZ ;  /* 0x00005a009c0a7a10 */ /* 0x008fc60007f7e0ff */
[----:B------:R4:W-:Y:S04]  /*d200*/  STL [R1+0x9c8], R9 ;  /* 0x0009c80901007387 */ /* 0x0009e80000100800 */
[----:B------:R1:W-:Y:S01]  /*d210*/  STL [R1+0xbc4], R7 ;  /* 0x000bc40701007387 */ /* 0x0003e20000100800 */
[----:B----4-:R-:W-:-:S03]  /*d220*/  IADD3.X R9, R174, c[0x0][0x16c], RZ, P1, !PT ;  /* 0x00005b00ae097a10 */ /* 0x010fc60000ffe4ff */
[----:B------:R-:W-:Y:S01]  /*d230*/  STL [R1+0x9d0], R10 ;  /* 0x0009d00a01007387 */ /* 0x000fe20000100800 */
[----:B-1----:R-:W-:-:S03]  /*d240*/  IADD3 R7, P1, R158, c[0x0][0x168], RZ ;  /* 0x00005a009e077a10 */ /* 0x002fc60007f3e0ff */
[----:B------:R-:W-:Y:S04]  /*d250*/  STL [R1+0x9a4], R9 ;  /* 0x0009a40901007387 */ /* 0x000fe80000100800 */
[----:B------:R1:W-:Y:S02]  /*d260*/  STL [R1+0x9d8], R7 ;  /* 0x0009d80701007387 */ /* 0x0003e40000100800 */
[----:B-1----:R-:W-:Y:S02]  /*d270*/  IADD3.X R7, R242, c[0x0][0x16c], RZ, P2, !PT ;  /* 0x00005b00f2077a10 */ /* 0x002fe400017fe4ff */
[----:B--2---:R-:W-:Y:S02]  /*d280*/  IADD3.X R10, R243, c[0x0][0x16c], RZ, P5, !PT ;  /* 0x00005b00f30a7a10 */ /* 0x004fe40002ffe4ff */
[----:B------:R-:W-:-:S03]  /*d290*/  IADD3 R9, P5, R159, c[0x0][0x168], RZ ;  /* 0x00005a009f097a10 */ /* 0x000fc60007fbe0ff */
[----:B------:R1:W-:Y:S04]  /*d2a0*/  STL [R1+0x9ac], R10 ;  /* 0x0009ac0a01007387 */ /* 0x0003e80000100800 */
[----:B------:R2:W-:Y:S01]  /*d2b0*/  STL [R1+0x9e0], R9 ;  /* 0x0009e00901007387 */ /* 0x0005e20000100800 */
[----:B-1----:R-:W-:-:S03]  /*d2c0*/  IADD3 R10, P2, R184, c[0x0][0x168], RZ ;  /* 0x00005a00b80a7a10 */ /* 0x002fc60007f5e0ff */
[----:B------:R1:W-:Y:S01]  /*d2d0*/  STL [R1+0x9b4], R7 ;  /* 0x0009b40701007387 */ /* 0x0003e20000100800 */
[----:B--2---:R-:W-:-:S03]  /*d2e0*/  IADD3.X R9, R241, c[0x0][0x16c], RZ, P4, !PT ;  /* 0x00005b00f1097a10 */ /* 0x004fc600027fe4ff */
[----:B------:R2:W-:Y:S04]  /*d2f0*/  STL [R1+0x9e8], R10 ;  /* 0x0009e80a01007387 */ /* 0x0005e80000100800 */
[----:B------:R3:W-:Y:S01]  /*d300*/  STL [R1+0x9bc], R9 ;  /* 0x0009bc0901007387 */ /* 0x0007e20000100800 */
[----:B-1----:R-:W-:Y:S02]  /*d310*/  IADD3 R7, P4, R173, c[0x0][0x168], RZ ;  /* 0x00005a00ad077a10 */ /* 0x002fe40007f9e0ff */
[----:B--2---:R-:W-:-:S03]  /*d320*/  IADD3.X R10, R240, c[0x0][0x16c], RZ, P0, !PT ;  /* 0x00005b00f00a7a10 */ /* 0x004fc600007fe4ff */
[----:B------:R1:W-:Y:S01]  /*d330*/  STL [R1+0x9f0], R7 ;  /* 0x0009f00701007387 */ /* 0x0003e20000100800 */
[----:B---3--:R-:W-:-:S03]  /*d340*/  IADD3 R9, P0, R185, c[0x0][0x168], RZ ;  /* 0x00005a00b9097a10 */ /* 0x008fc60007f1e0ff */
[----:B------:R2:W-:Y:S04]  /*d350*/  STL [R1+0x9c4], R10 ;  /* 0x0009c40a01007387 */ /* 0x0005e80000100800 */
[----:B------:R3:W-:Y:S01]  /*d360*/  STL [R1+0x9f8], R9 ;  /* 0x0009f80901007387 */ /* 0x0007e20000100800 */
[----:B-1----:R-:W-:Y:S02]  /*d370*/  IADD3.X R7, R239, c[0x0][0x16c], RZ, P3, !PT ;  /* 0x00005b00ef077a10 */ /* 0x002fe40001ffe4ff */
[----:B--2---:R-:W-:-:S03]  /*d380*/  IADD3 R10, P3, R186, c[0x0][0x168], RZ ;  /* 0x00005a00ba0a7a10 */ /* 0x004fc60007f7e0ff */
[----:B------:R1:W-:Y:S01]  /*d390*/  STL [R1+0x9cc], R7 ;  /* 0x0009cc0701007387 */ /* 0x0003e20000100800 */
[----:B---3--:R-:W-:-:S03]  /*d3a0*/  IADD3.X R9, R238, c[0x0][0x16c], RZ, P1, !PT ;  /* 0x00005b00ee097a10 */ /* 0x008fc60000ffe4ff */
        /* <DEDUP_REMOVED lines=25> */
[----:B------:R-:W3:Y:S01]  /*d540*/  LDL.LU R11, [R1+0x14] ;  /* 0x00001400010b7983 */ /* 0x000ee20000300800 */
[----:B-1----:R-:W-:-:S03]  /*d550*/  IADD3 R7, P1, R194, c[0x0][0x168], RZ ;  /* 0x00005a00c2077a10 */ /* 0x002fc60007f3e0ff */
[----:B------:R1:W-:Y:S04]  /*d560*/  STL [R1+0xa04], R9 ;  /* 0x000a040901007387 */ /* 0x0003e80000100800 */
[----:B--2---:R-:W2:Y:S04]  /*d570*/  LDL.LU R10, [R1+0x10] ;  /* 0x00001000010a7983 */ /* 0x004ea80000300800 */
[----:B------:R4:W-:Y:S04]  /*d580*/  STL [R1+0xa38], R7 ;  /* 0x000a380701007387 */ /* 0x0009e80000100800 */
[----:B------:R-:W2:Y:S01]  /*d590*/  LDL.LU R175, [R1+0x18] ;  /* 0x0000180001af7983 */ /* 0x000ea20000300800 */
[----:B-1----:R-:W-:-:S02]  /*d5a0*/  IADD3.X R9, R200, c[0x0][0x16c], RZ, P5, !PT ;  /* 0x00005b00c8097a10 */ /* 0x002fc40002ffe4ff */
[----:B------:R-:W-:Y:S01]  /*d5b0*/  IADD3 R12, P5, R197, c[0x0][0x168], RZ ;  /* 0x00005a00c50c7a10 */ /* 0x000fe20007fbe0ff */
[----:B----4-:R-:W4:Y:S04]  /*d5c0*/  LDL.LU R7, [R1+0x1c] ;  /* 0x00001c0001077983 */ /* 0x010f280000300800 */
[----:B------:R1:W-:Y:S04]  /*d5d0*/  STL [R1+0xa0c], R9 ;  /* 0x000a0c0901007387 */ /* 0x0003e80000100800 */
[----:B------:R1:W-:Y:S02]  /*d5e0*/  STL [R1+0xa40], R12 ;  /* 0x000a400c01007387 */ /* 0x0003e40000100800 */
[----:B-1----:R-:W-:-:S02]  /*d5f0*/  IADD3.X R9, R203, c[0x0][0x16c], RZ, P2, !PT ;  /* 0x00005b00cb097a10 */ /* 0x002fc400017fe4ff */
[----:B------:R-:W-:Y:S02]  /*d600*/  IADD3 R13, P2, R201, c[0x0][0x168], RZ ;  /* 0x00005a00c90d7a10 */ /* 0x000fe40007f5e0ff */
[----:B------:R-:W-:Y:S01]  /*d610*/  IADD3.X R12, R204, c[0x0][0x16c], RZ, P4, !PT ;  /* 0x00005b00cc0c7a10 */ /* 0x000fe200027fe4ff */
[----:B------:R1:W-:Y:S01]  /*d620*/  STL [R1+0xa14], R9 ;  /* 0x000a140901007387 */ /* 0x0003e20000100800 */
[----:B------:R-:W-:-:S03]  /*d630*/  IADD3 R14, P4, R198, c[0x0][0x168], RZ ;  /* 0x00005a00c60e7a10 */ /* 0x000fc60007f9e0ff */
[----:B-1----:R-:W4:Y:S04]  /*d640*/  LDL.LU R9, [R1+0x30] ;  /* 0x0000300001097983 */ /* 0x002f280000300800 */
[----:B------:R-:W-:Y:S04]  /*d650*/  STL [R1+0xa48], R13 ;  /* 0x000a480d01007387 */ /* 0x000fe80000100800 */
[----:B------:R1:W-:Y:S04]  /*d660*/  STL [R1+0xa1c], R12 ;  /* 0x000a1c0c01007387 */ /* 0x0003e80000100800 */
[----:B------:R1:W-:Y:S02]  /*d670*/  STL [R1+0xa50], R14 ;  /* 0x000a500e01007387 */ /* 0x0003e40000100800 */
[----:B-1----:R-:W-:-:S02]  /*d680*/  IADD3.X R12, R207, c[0x0][0x16c], RZ, P0, !PT ;  /* 0x00005b00cf0c7a10 */ /* 0x002fc400007fe4ff */
[----:B------:R-:W-:Y:S02]  /*d690*/  IADD3 R13, P0, R202, c[0x0][0x168], RZ ;  /* 0x00005a00ca0d7a10 */ /* 0x000fe40007f1e0ff */
[----:B------:R-:W-:Y:S01]  /*d6a0*/  IADD3.X R14, R208, c[0x0][0x16c], RZ, P3, !PT ;  /* 0x00005b00d00e7a10 */ /* 0x000fe20001ffe4ff */
[----:B------:R1:W-:Y:S04]  /*d6b0*/  STL [R1+0xa24], R12 ;  /* 0x000a240c01007387 */ /* 0x0003e80000100800 */
[----:B------:R1:W-:Y:S02]  /*d6c0*/  STL [R1+0xa58], R13 ;  /* 0x000a580d01007387 */ /* 0x0003e40000100800 */
[----:B-1----:R-:W-:Y:S02]  /*d6d0*/  IADD3 R12, P3, R205, c[0x0][0x168], RZ ;  /* 0x00005a00cd0c7a10 */ /* 0x002fe40007f7e0ff */
[----:B------:R1:W-:Y:S01]  /*d6e0*/  STL [R1+0xa2c], R14 ;  /* 0x000a2c0e01007387 */ /* 0x0003e20000100800 */
[----:B------:R-:W-:-:S03]  /*d6f0*/  IADD3.X R13, R211, c[0x0][0x16c], RZ, P1, !PT ;  /* 0x00005b00d30d7a10 */ /* 0x000fc60000ffe4ff */
[----:B------:R1:W-:Y:S02]  /*d700*/  STL [R1+0xa60], R12 ;  /* 0x000a600c01007387 */ /* 0x0003e40000100800 */
[----:B-1----:R-:W-:Y:S02]  /*d710*/  IADD3 R14, P1, R209, c[0x0][0x168], RZ ;  /* 0x00005a00d10e7a10 */ /* 0x002fe40007f3e0ff */
[----:B------:R1:W-:Y:S01]  /*d720*/  STL [R1+0xa34], R13 ;  /* 0x000a340d01007387 */ /* 0x0003e20000100800 */
[----:B------:R-:W-:-:S03]  /*d730*/  IADD3.X R12, R248, c[0x0][0x16c], RZ, P5, !PT ;  /* 0x00005b00f80c7a10 */ /* 0x000fc60002ffe4ff */
[----:B------:R1:W-:Y:S04]  /*d740*/  STL [R1+0xa68], R14 ;  /* 0x000a680e01007387 */ /* 0x0003e80000100800 */
[----:B------:R1:W-:Y:S02]  /*d750*/  STL [R1+0xa3c], R12 ;  /* 0x000a3c0c01007387 */ /* 0x0003e40000100800 */
[----:B-1----:R-:W-:Y:S02]  /*d760*/  IADD3 R13, P5, R206, c[0x0][0x168], RZ ;  /* 0x00005a00ce0d7a10 */ /* 0x002fe40007fbe0ff */
[----:B------:R-:W-:-:S03]  /*d770*/  IADD3.X R14, R249, c[0x0][0x16c], RZ, P2, !PT ;  /* 0x00005b00f90e7a10 */ /* 0x000fc600017fe4ff */
[----:B------:R1:W-:Y:S01]  /*d780*/  STL [R1+0xa70], R13 ;  /* 0x000a700d01007387 */ /* 0x0003e20000100800 */
[----:B------:R-:W-:-:S03]  /*d790*/  IADD3 R12, P2, R210, c[0x0][0x168], RZ ;  /* 0x00005a00d20c7a10 */ /* 0x000fc60007f5e0ff */
[----:B------:R1:W-:Y:S04]  /*d7a0*/  STL [R1+0xa44], R14 ;  /* 0x000a440e01007387 */ /* 0x0003e80000100800 */
[----:B------:R1:W-:Y:S02]  /*d7b0*/  STL [R1+0xa78], R12 ;  /* 0x000a780c01007387 */ /* 0x0003e40000100800 */
[----:B-1----:R-:W-:Y:S02]  /*d7c0*/  IADD3.X R13, R223, c[0x0][0x16c], RZ, P4, !PT ;  /* 0x00005b00df0d7a10 */ /* 0x002fe400027fe4ff */
[----:B------:R-:W-:-:S03]  /*d7d0*/  IADD3 R14, P4, R220, c[0x0][0x168], RZ ;  /* 0x00005a00dc0e7a10 */ /* 0x000fc60007f9e0ff */
        /* <DEDUP_REMOVED lines=14> */
[----:B------:R-:W-:Y:S04]  /*d8c0*/  STL [R1+0xa98], R14 ;  /* 0x000a980e01007387 */ /* 0x000fe80000100800 */
[----:B------:R2:W-:Y:S01]  /*d8d0*/  STL [R1+0xa6c], R12 ;  /* 0x000a6c0c01007387 */ /* 0x0005e20000100800 */
[----:B-1----:R-:W-:-:S05]  /*d8e0*/  IADD3 R13, P5, R218, c[0x0][0x168], RZ ;  /* 0x00005a00da0d7a10 */ /* 0x002fca0007fbe0ff */
[----:B------:R-:W-:Y:S01]  /*d8f0*/  STL [R1+0xaa0], R13 ;  /* 0x000aa00d01007387 */ /* 0x000fe20000100800 */
[----:B---3--:R-:W-:Y:S02]  /*d900*/  IADD3.X R11, R11, c[0x0][0x16c], RZ, P2, !PT ;  /* 0x00005b000b0b7a10 */ /* 0x008fe400017fe4ff */
[----:B--2---:R-:W-:-:S03]  /*d910*/  IADD3 R12, P2, R10, c[0x0][0x168], RZ ;  /* 0x00005a000a0c7a10 */ /* 0x004fc60007f5e0ff */
[----:B------:R1:W-:Y:S04]  /*d920*/  STL [R1+0xa74], R11 ;  /* 0x000a740b01007387 */ /* 0x0003e80000100800 */
[----:B------:R-:W-:Y:S01]  /*d930*/  STL [R1+0xaa8], R12 ;  /* 0x000aa80c01007387 */ /* 0x000fe20000100800 */
[----:B------:R-:W-:-:S03]  /*d940*/  IADD3.X R10, R175, c[0x0][0x16c], RZ, P4, !PT ;  /* 0x00005b00af0a7a10 */ /* 0x000fc600027fe4ff */
[----:B------:R-:W2:Y:S01]  /*d950*/  LDL.LU R175, [R1+0x3c] ;  /* 0x00003c0001af7983 */ /* 0x000ea20000300800 */
[----:B-1----:R-:W-:Y:S02]  /*d960*/  IADD3 R11, P4, R212, c[0x0][0x168], RZ ;  /* 0x00005a00d40b7a10 */ /* 0x002fe40007f9e0ff */
[----:B------:R-:W-:Y:S01]  /*d970*/  SHF.R.S32.HI R8, RZ, 0x5, R43 ;  /* 0x00000005ff087819 */ /* 0x000fe2000001142b */
[----:B------:R4:W-:Y:S04]  /*d980*/  STL [R1+0xa7c], R10 ;  /* 0x000a7c0a01007387 */ /* 0x0009e80000100800 */
[----:B------:R-:W-:Y:S04]  /*d990*/  STL [R1+0xab0], R11 ;  /* 0x000ab00b01007387 */ /* 0x000fe80000100800 */
[----:B------:R-:W3:Y:S01]  /*d9a0*/  LDL.LU R43, [R1+0x34] ;  /* 0x00003400012b7983 */ /* 0x000ee20000300800 */
[----:B----4-:R-:W-:-:S03]  /*d9b0*/  IADD3.X R10, R7, c[0x0][0x16c], RZ, P0, !PT ;  /* 0x00005b00070a7a10 */ /* 0x010fc600007fe4ff */
[----:B------:R-:W4:Y:S04]  /*d9c0*/  LDL.LU R7, [R1+0x40] ;  /* 0x0000400001077983 */ /* 0x000f280000300800 */
[----:B------:R1:W-:Y:S04]  /*d9d0*/  STL [R1+0xa84], R10 ;  /* 0x000a840a01007387 */ /* 0x0003e80000100800 */
[----:B------:R-:W3:Y:S01]  /*d9e0*/  LDL.LU R40, [R1+0x4c] ;  /* 0x00004c0001287983 */ /* 0x000ee20000300800 */
[----:B-1----:R-:W-:Y:S02]  /*d9f0*/  IADD3 R10, P0, R213, c[0x0][0x168], RZ ;  /* 0x00005a00d50a7a10 */ /* 0x002fe40007f1e0ff */
[----:B------:R-:W-:-:S03]  /*da00*/  IADD3.X R9, R9, c[0x0][0x16c], RZ, P3, !PT ;  /* 0x00005b0009097a10 */ /* 0x000fc60001ffe4ff */
[----:B------:R-:W-:Y:S04]  /*da10*/  STL [R1+0xab8], R10 ;  /* 0x000ab80a01007387 */ /* 0x000fe80000100800 */
[----:B------:R-:W3:Y:S04]  /*da20*/  LDL.LU R39, [R1+0x38] ;  /* 0x0000380001277983 */ /* 0x000ee80000300800 */
[----:B------:R1:W-:Y:S04]  /*da30*/  STL [R1+0xa8c], R9 ;  /* 0x000a8c0901007387 */ /* 0x0003e80000100800 */
[----:B------:R-:W3:Y:S04]  /*da40*/  LDL.LU R38, [R1+0x50] ;  /* 0x0000500001267983 */ /* 0x000ee80000300800 */
        /* <DEDUP_REMOVED lines=12> */
[----:B------:R-:W3:Y:S01]  /*db10*/  LDL.LU R17, [R1+0x68] ;  /* 0x0000680001117983 */ /* 0x000ee20000300800 */
[----:B-1----:R-:W-:-:S03]  /*db20*/  IADD3 R9, P3, R214, c[0x0][0x168], RZ ;  /* 0x00005a00d6097a10 */ /* 0x002fc60007f7e0ff */
[----:B------:R-:W3:Y:S04]  /*db30*/  LDL.LU R16, [R1+0x8c] ;  /* 0x00008c0001107983 */ /* 0x000ee80000300800 */
[----:B------:R-:W3:Y:S04]  /*db40*/  LDL.LU R10, [R1+0x78] ;  /* 0x00007800010a7983 */ /* 0x000ee80000300800 */
[----:B------:R-:W3:Y:S04]  /*db50*/  LDL.LU R15, [R1+0x90] ;  /* 0x00009000010f7983 */ /* 0x000ee80000300800 */
[----:B------:R-:W3:Y:S04]  /*db60*/  LDL.LU R14, [R1+0x84] ;  /* 0x00008400010e7983 */ /* 0x000ee80000300800 */
[----:B------:R1:W-:Y:S04]  /*db70*/  STL [R1+0xac0], R9 ;  /* 0x000ac00901007387 */ /* 0x0003e80000100800 */
[----:B------:R-:W3:Y:S04]  /*db80*/  LDL.LU R13, [R1+0x9c] ;  /* 0x00009c00010d7983 */ /* 0x000ee80000300800 */
[----:B------:R-:W3:Y:S04]  /*db90*/  LDL.LU R12, [R1+0x94] ;  /* 0x00009400010c7983 */ /* 0x000ee80000300800 */
[----:B------:R-:W3:Y:S04]  /*dba0*/  LDL.LU R11, [R1+0xa0] ;  /* 0x0000a000010b7983 */ /* 0x000ee80000300800 */
[----:B-1----:R-:W3:Y:S01]  /*dbb0*/  LDL.LU R9, [R1+0x88] ;  /* 0x0000880001097983 */ /* 0x002ee20000300800 */
[----:B--2---:R-:W-:-:S03]  /*dbc0*/  IADD3.X R41, R175, c[0x0][0x16c], RZ, P1, !PT ;  /* 0x00005b00af297a10 */ /* 0x004fc60000ffe4ff */
[----:B------:R-:W2:Y:S04]  /*dbd0*/  LDL.LU R175, [R1+0xac] ;  /* 0x0000ac0001af7983 */ /* 0x000ea80000300800 */
[----:B------:R4:W-:Y:S02]  /*dbe0*/  STL [R1+0xa94], R41 ;  /* 0x000a942901007387 */ /* 0x0009e40000100800 */
[----:B----4-:R-:W-:Y:S02]  /*dbf0*/  IADD3.X R41, R7, c[0x0][0x16c], RZ, P5, !PT ;  /* 0x00005b0007297a10 */ /* 0x010fe40002ffe4ff */
[----:B------:R-:W4:Y:S01]  /*dc00*/  LDL.LU R7, [R1+0x98] ;  /* 0x0000980001077983 */ /* 0x000f220000300800 */
[----:B---3--:R-:W-:-:S05]  /*dc10*/  IADD3 R42, P1, R43, c[0x0][0x168], RZ ;  /* 0x00005a002b2a7a10 */ /* 0x008fca0007f3e0ff */
[----:B------:R1:W-:Y:S04]  /*dc20*/  STL [R1+0xac8], R42 ;  /* 0x000ac82a01007387 */ /* 0x0003e80000100800 */
[----:B------:R3:W-:Y:S01]  /*dc30*/  STL [R1+0xa9c], R41 ;  /* 0x000a9c2901007387 */ /* 0x0007e20000100800 */
[----:B-1----:R-:W-:Y:S02]  /*dc40*/  IADD3 R42, P5, R215, c[0x0][0x168], RZ ;  /* 0x00005a00d72a7a10 */ /* 0x002fe40007fbe0ff */
[----:B---3--:R-:W-:Y:S02]  /*dc50*/  IADD3.X R41, R40, c[0x0][0x16c], RZ, P2, !PT ;  /* 0x00005b0028297a10 */ /* 0x008fe400017fe4ff */
[----:B------:R-:W-:Y:S01]  /*dc60*/  IADD3 R40, P2, R39, c[0x0][0x168], RZ ;  /* 0x00005a0027287a10 */ /* 0x000fe20007f5e0ff */
[----:B------:R-:W-:Y:S01]  /*dc70*/  STL [R1+0xad0], R42 ;  /* 0x000ad02a01007387 */ /* 0x000fe20000100800 */
[----:B------:R-:W-:-:S03]  /*dc80*/  IADD3.X R39, R38, c[0x0][0x16c], RZ, P4, !PT ;  /* 0x00005b0026277a10 */ /* 0x000fc600027fe4ff */
[----:B------:R-:W-:Y:S01]  /*dc90*/  STL [R1+0xaa4], R41 ;  /* 0x000aa42901007387 */ /* 0x000fe20000100800 */
[----:B------:R-:W-:-:S03]  /*dca0*/  IADD3 R38, P4, R37, c[0x0][0x168], RZ ;  /* 0x00005a0025267a10 */ /* 0x000fc60007f9e0ff */
        /* <DEDUP_REMOVED lines=28> */
[----:B------:R-:W-:Y:S04]  /*de70*/  STL [R1+0xb10], R18 ;  /* 0x000b101201007387 */ /* 0x000fe80000100800 */
[----:B------:R-:W3:Y:S04]  /*de80*/  LDL.LU R10, [R1+0xb0] ;  /* 0x0000b000010a7983 */ /* 0x000ee80000300800 */
[----:B------:R1:W-:Y:S04]  /*de90*/  STL [R1+0xae4], R16 ;  /* 0x000ae41001007387 */ /* 0x0003e80000100800 */
[----:B------:R-:W-:Y:S01]  /*dea0*/  STL [R1+0xb18], R17 ;  /* 0x000b181101007387 */ /* 0x000fe20000100800 */
[----:B-1----:R-:W-:-:S02]  /*deb0*/  IADD3.X R16, R15, c[0x0][0x16c], RZ, P3, !PT ;  /* 0x00005b000f107a10 */ /* 0x002fc40001ffe4ff */
[----:B------:R-:W-:Y:S02]  /*dec0*/  IADD3 R15, P3, R14, c[0x0][0x168], RZ ;  /* 0x00005a000e0f7a10 */ /* 0x000fe40007f7e0ff */
[----:B------:R-:W-:Y:S02]  /*ded0*/  IADD3.X R14, R13, c[0x0][0x16c], RZ, P1, !PT ;  /* 0x00005b000d0e7a10 */ /* 0x000fe40000ffe4ff */
[----:B------:R-:W-:Y:S01]  /*dee0*/  IADD3 R13, P1, R12, c[0x0][0x168], RZ ;  /* 0x00005a000c0d7a10 */ /* 0x000fe20007f3e0ff */
[----:B------:R-:W-:Y:S01]  /*def0*/  STL [R1+0xaec], R16 ;  /* 0x000aec1001007387 */ /* 0x000fe20000100800 */
[----:B------:R-:W-:-:S03]  /*df00*/  IADD3.X R11, R11, c[0x0][0x16c], RZ, P5, !PT ;  /* 0x00005b000b0b7a10 */ /* 0x000fc60002ffe4ff */
[----:B------:R-:W-:Y:S01]  /*df10*/  STL [R1+0xb20], R15 ;  /* 0x000b200f01007387 */ /* 0x000fe20000100800 */
[----:B------:R-:W-:-:S03]  /*df20*/  IADD3 R12, P5, R9, c[0x0][0x168], RZ ;  /* 0x00005a00090c7a10 */ /* 0x000fc60007fbe0ff */
[----:B------:R-:W-:Y:S04]  /*df30*/  STL [R1+0xaf4], R14 ;  /* 0x000af40e01007387 */ /* 0x000fe80000100800 */
[----:B------:R-:W-:Y:S04]  /*df40*/  STL [R1+0xb28], R13 ;  /* 0x000b280d01007387 */ /* 0x000fe80000100800 */
[----:B------:R-:W3:Y:S04]  /*df50*/  LDL.LU R9, [R1+0xa4] ;  /* 0x0000a40001097983 */ /* 0x000ee80000300800 */
[----:B------:R2:W-:Y:S04]  /*df60*/  STL [R1+0xafc], R11 ;  /* 0x000afc0b01007387 */ /* 0x0005e80000100800 */
[----:B------:R-:W-:Y:S04]  /*df70*/  STL [R1+0xb30], R12 ;  /* 0x000b300c01007387 */ /* 0x000fe80000100800 */
[----:B------:R-:W3:Y:S01]  /*df80*/  LDL.LU R116, [R1+0xbc] ;  /* 0x0000bc0001747983 */ /* 0x000ee20000300800 */
[----:B--2---:R-:W-:-:S03]  /*df90*/  IADD3.X R11, R175, c[0x0][0x16c], RZ, P2, !PT ;  /* 0x00005b00af0b7a10 */ /* 0x004fc600017fe4ff */
[----:B------:R-:W2:Y:S04]  /*dfa0*/  LDL.LU R175, [R1+0xb4] ;  /* 0x0000b40001af7983 */ /* 0x000ea80000300800 */
[----:B------:R-:W-:Y:S04]  /*dfb0*/  STL [R1+0xb04], R11 ;  /* 0x000b040b01007387 */ /* 0x000fe80000100800 */
[----:B------:R-:W2:Y:S04]  /*dfc0*/  LDL.LU R43, [R1+0xc0] ;  /* 0x0000c000012b7983 */ /* 0x000ea80000300800 */
[----:B------:R-:W2:Y:S01]  /*dfd0*/  LDL.LU R40, [R1+0xa8] ;  /* 0x0000a80001287983 */ /* 0x000ea20000300800 */
[----:B----4-:R-:W-:-:S05]  /*dfe0*/  IADD3 R7, P2, R7, c[0x0][0x168], RZ ;  /* 0x00005a0007077a10 */ /* 0x010fca0007f5e0ff */
[----:B------:R1:W-:Y:S04]  /*dff0*/  STL [R1+0xb38], R7 ;  /* 0x000b380701007387 */ /* 0x0003e80000100800 */
[----:B------:R-:W4:Y:S04]  /*e000*/  LDL.LU R39, [R1+0xcc] ;  /* 0x0000cc0001277983 */ /* 0x000f280000300800 */
        /* <DEDUP_REMOVED lines=15> */
[----:B-1----:R-:W4:Y:S04]  /*e100*/  LDL.LU R7, [R1+0x118] ;  /* 0x0001180001077983 */ /* 0x002f280000300800 */
[----:B------:R-:W4:Y:S04]  /*e110*/  LDL.LU R15, [R1+0xf8] ;  /* 0x0000f800010f7983 */ /* 0x000f280000300800 */
[----:B------:R-:W4:Y:S01]  /*e120*/  LDL.LU R14, [R1+0x11c] ;  /* 0x00011c00010e7983 */ /* 0x000f220000300800 */
[----:B---3--:R-:W-:-:S05]  /*e130*/  IADD3.X R10, R10, c[0x0][0x16c], RZ, P4, !PT ;  /* 0x00005b000a0a7a10 */ /* 0x008fca00027fe4ff */
[----:B------:R1:W-:Y:S04]  /*e140*/  STL [R1+0xb0c], R10 ;  /* 0x000b0c0a01007387 */ /* 0x0003e80000100800 */
[----:B------:R-:W3:Y:S04]  /*e150*/  LDL.LU R13, [R1+0x114] ;  /* 0x00011400010d7983 */ /* 0x000ee80000300800 */
[----:B------:R-:W3:Y:S04]  /*e160*/  LDL.LU R12, [R1+0x170] ;  /* 0x00017000010c7983 */ /* 0x000ee80000300800 */
[----:B------:R-:W3:Y:S04]  /*e170*/  LDL.LU R11, [R1+0x174] ;  /* 0x00017400010b7983 */ /* 0x000ee80000300800 */
[----:B-1----:R-:W3:Y:S01]  /*e180*/  LDL.LU R10, [R1+0x178] ;  /* 0x00017800010a7983 */ /* 0x002ee20000300800 */
[----:B------:R-:W-:-:S03]  /*e190*/  IADD3 R41, P4, R9, c[0x0][0x168], RZ ;  /* 0x00005a0009297a10 */ /* 0x000fc60007f9e0ff */
[----:B------:R-:W3:Y:S04]  /*e1a0*/  LDL.LU R9, [R1+0x17c] ;  /* 0x00017c0001097983 */ /* 0x000ee80000300800 */
[----:B------:R2:W-:Y:S01]  /*e1b0*/  STL [R1+0xb40], R41 ;  /* 0x000b402901007387 */ /* 0x0005e20000100800 */
[----:B------:R-:W-:Y:S02]  /*e1c0*/  IADD3.X R42, R116, c[0x0][0x16c], RZ, P0, !PT ;  /* 0x00005b00742a7a10 */ /* 0x000fe400007fe4ff */
[----:B--2---:R-:W-:Y:S02]  /*e1d0*/  IADD3 R41, P0, R175, c[0x0][0x168], RZ ;  /* 0x00005a00af297a10 */ /* 0x004fe40007f1e0ff */
[----:B------:R-:W2:Y:S04]  /*e1e0*/  LDL.LU R175, [R1+0x188] ;  /* 0x0001880001af7983 */ /* 0x000ea80000300800 */
[----:B------:R1:W-:Y:S04]  /*e1f0*/  STL [R1+0xb14], R42 ;  /* 0x000b142a01007387 */ /* 0x0003e80000100800 */
[----:B------:R4:W-:Y:S01]  /*e200*/  STL [R1+0xb48], R41 ;  /* 0x000b482901007387 */ /* 0x0009e20000100800 */
[----:B-1----:R-:W-:-:S02]  /*e210*/  IADD3.X R42, R43, c[0x0][0x16c], RZ, P3, !PT ;  /* 0x00005b002b2a7a10 */ /* 0x002fc40001ffe4ff */
[----:B----4-:R-:W-:Y:S02]  /*e220*/  IADD3 R41, P3, R40, c[0x0][0x168], RZ ;  /* 0x00005a0028297a10 */ /* 0x010fe40007f7e0ff */
[----:B------:R-:W-:Y:S02]  /*e230*/  IADD3.X R40, R39, c[0x0][0x16c], RZ, P1, !PT ;  /* 0x00005b0027287a10 */ /* 0x000fe40000ffe4ff */
[----:B------:R-:W-:Y:S02]  /*e240*/  IADD3 R39, P1, R38, c[0x0][0x168], RZ ;  /* 0x00005a0026277a10 */ /* 0x000fe40007f3e0ff */
[----:B------:R-:W-:Y:S02]  /*e250*/  IADD3.X R38, R37, c[0x0][0x16c], RZ, P5, !PT ;  /* 0x00005b0025267a10 */ /* 0x000fe40002ffe4ff */
[----:B------:R-:W-:Y:S01]  /*e260*/  IADD3 R37, P5, R36, c[0x0][0x168], RZ ;  /* 0x00005a0024257a10 */ /* 0x000fe20007fbe0ff */
[----:B------:R-:W1:Y:S01]  /*e270*/  S2R R6, SR_TID.X ;  /* 0x0000000000067919 */ /* 0x000e620000002100 */
[----:B------:R-:W-:-:S02]  /*e280*/  IADD3.X R36, R27, c[0x0][0x16c], RZ, P2, !PT ;  /* 0x00005b001b247a10 */ /* 0x000fc400017fe4ff */
[----:B------:R-:W-:Y:S02]  /*e290*/  IADD3 R27, P2, R26, c[0x0][0x168], RZ ;  /* 0x00005a001a1b7a10 */ /* 0x000fe40007f5e0ff */
[----:B------:R-:W-:Y:S02]  /*e2a0*/  IADD3.X R26, R25, c[0x0][0x16c], RZ, P4, !PT ;  /* 0x00005b00191a7a10 */ /* 0x000fe400027fe4ff */
[----:B------:R-:W-:Y:S02]  /*e2b0*/  IADD3 R25, P4, R24, c[0x0][0x168], RZ ;  /* 0x00005a0018197a10 */ /* 0x000fe40007f9e0ff */
[----:B------:R-:W-:Y:S02]  /*e2c0*/  IADD3.X R24, R23, c[0x0][0x16c], RZ, P0, !PT ;  /* 0x00005b0017187a10 */ /* 0x000fe400007fe4ff */
[----:B------:R-:W-:Y:S02]  /*e2d0*/  IADD3 R23, P0, R22, c[0x0][0x168], RZ ;  /* 0x00005a0016177a10 */ /* 0x000fe40007f1e0ff */
[----:B------:R-:W-:-:S02]  /*e2e0*/  IADD3.X R22, R21, c[0x0][0x16c], RZ, P3, !PT ;  /* 0x00005b0015167a10 */ /* 0x000fc40001ffe4ff */
[----:B------:R-:W-:Y:S02]  /*e2f0*/  IADD3 R21, P3, R20, c[0x0][0x168], RZ ;  /* 0x00005a0014157a10 */ /* 0x000fe40007f7e0ff */
[----:B------:R-:W-:Y:S02]  /*e300*/  IADD3.X R20, R19, c[0x0][0x16c], RZ, P1, !PT ;  /* 0x00005b0013147a10 */ /* 0x000fe40000ffe4ff */
[----:B------:R-:W-:Y:S02]  /*e310*/  IADD3 R19, P1, R18, c[0x0][0x168], RZ ;  /* 0x00005a0012137a10 */ /* 0x000fe40007f3e0ff */
[----:B------:R-:W-:Y:S02]  /*e320*/  IADD3.X R18, R17, c[0x0][0x16c], RZ, P5, !PT ;  /* 0x00005b0011127a10 */ /* 0x000fe40002ffe4ff */
[----:B------:R-:W-:Y:S02]  /*e330*/  IADD3 R17, P5, R16, c[0x0][0x168], RZ ;  /* 0x00005a0010117a10 */ /* 0x000fe40007fbe0ff */
[----:B------:R-:W-:-:S02]  /*e340*/  IADD3.X R16, R7, c[0x0][0x16c], RZ, P2, !PT ;  /* 0x00005b0007107a10 */ /* 0x000fc400017fe4ff */
[----:B------:R-:W4:Y:S04]  /*e350*/  S2R R7, SR_TID.X ;  /* 0x0000000000077919 */ /* 0x000f280000002100 */
[----:B------:R-:W-:Y:S04]  /*e360*/  STL [R1+0xb1c], R42 ;  /* 0x000b1c2a01007387 */ /* 0x000fe80000100800 */
[----:B------:R-:W-:Y:S04]  /*e370*/  STL [R1+0xb50], R41 ;  /* 0x000b502901007387 */ /* 0x000fe80000100800 */
[----:B------:R-:W-:Y:S04]  /*e380*/  STL [R1+0xb24], R40 ;  /* 0x000b242801007387 */ /* 0x000fe80000100800 */
[----:B------:R-:W-:Y:S04]  /*e390*/  STL [R1+0xb58], R39 ;  /* 0x000b582701007387 */ /* 0x000fe80000100800 */
[----:B------:R-:W-:Y:S01]  /*e3a0*/  STL [R1+0xb2c], R38 ;  /* 0x000b2c2601007387 */ /* 0x000fe20000100800 */
[----:B-1----:R-:W-:-:S03]  /*e3b0*/  LOP3.LUT R6, R6, 0x3, RZ, 0xc0, !PT ;  /* 0x0000000306067812 */ /* 0x002fc600078ec0ff */
[----:B------:R-:W-:Y:S04]  /*e3c0*/  STL [R1+0xb60], R37 ;  /* 0x000b602501007387 */ /* 0x000fe80000100800 */
[----:B------:R-:W-:Y:S04]  /*e3d0*/  STL [R1+0xb34], R36 ;  /* 0x000b342401007387 */ /* 0x000fe80000100800 */
[----:B------:R-:W-:Y:S04]  /*e3e0*/  STL [R1+0xb68], R27 ;  /* 0x000b681b01007387 */ /* 0x000fe80000100800 */
[----:B------:R-:W-:Y:S04]  /*e3f0*/  STL [R1+0xb3c], R26 ;  /* 0x000b3c1a01007387 */ /* 0x000fe80000100800 */
[----:B------:R-:W-:Y:S01]  /*e400*/  STL [R1+0xb70], R25 ;  /* 0x000b701901007387 */ /* 0x000fe20000100800 */
[----:B------:R-:W-:-:S03]  /*e410*/  IMAD R6, R6, 0x420, RZ ;  /* 0x0000042006067824 */ /* 0x000fc600078e02ff */
[----:B------:R-:W-:Y:S01]  /*e420*/  STL [R1+0xb44], R24 ;  /* 0x000b441801007387 */ /* 0x000fe20000100800 */
[----:B------:R-:W-:-:S03]  /*e430*/  IADD3 R15, P2, R15, c[0x0][0x168], RZ ;  /* 0x00005a000f0f7a10 */ /* 0x000fc60007f5e0ff */
[----:B------:R-:W-:Y:S01]  /*e440*/  STL [R1+0xb78], R23 ;  /* 0x000b781701007387 */ /* 0x000fe20000100800 */
[----:B------:R-:W-:-:S03]  /*e450*/  IADD3.X R14, R14, c[0x0][0x16c], RZ, P4, !PT ;  /* 0x00005b000e0e7a10 */ /* 0x000fc600027fe4ff */
[----:B------:R-:W-:Y:S01]  /*e460*/  STL [R1+0xb4c], R22 ;  /* 0x000b4c1601007387 */ /* 0x000fe20000100800 */
[----:B---3--:R-:W-:-:S03]  /*e470*/  IADD3 R13, P4, R13, c[0x0][0x168], RZ ;  /* 0x00005a000d0d7a10 */ /* 0x008fc60007f9e0ff */
[----:B------:R-:W-:Y:S01]  /*e480*/  STL [R1+0xb80], R21 ;  /* 0x000b801501007387 */ /* 0x000fe20000100800 */
[----:B------:R-:W-:-:S03]  /*e490*/  IADD3.X R12, R12, c[0x0][0x16c], RZ, P0, !PT ;  /* 0x00005b000c0c7a10 */ /* 0x000fc600007fe4ff */
[----:B------:R-:W-:Y:S01]  /*e4a0*/  STL [R1+0xb54], R20 ;  /* 0x000b541401007387 */ /* 0x000fe20000100800 */
[----:B----4-:R-:W-:-:S03]  /*e4b0*/  LOP3.LUT R7, R6, 0x5c, R7, 0x78, !PT ;  /* 0x0000005c06077812 */ /* 0x010fc600078e7807 */
[----:B------:R-:W-:Y:S01]  /*e4c0*/  STL [R1+0xb88], R19 ;  /* 0x000b881301007387 */ /* 0x000fe20000100800 */
[----:B------:R-:W-:-:S03]  /*e4d0*/  IADD3.X R11, R11, c[0x0][0x16c], RZ, P3, !PT ;  /* 0x00005b000b0b7a10 */ /* 0x000fc60001ffe4ff */
[----:B------:R-:W-:Y:S01]  /*e4e0*/  STL [R1+0xb5c], R18 ;  /* 0x000b5c1201007387 */ /* 0x000fe20000100800 */
[----:B------:R-:W-:-:S03]  /*e4f0*/  IADD3.X R6, R10, c[0x0][0x16c], RZ, P1, !PT ;  /* 0x00005b000a067a10 */ /* 0x000fc60000ffe4ff */
[----:B------:R-:W-:Y:S04]  /*e500*/  STL [R1+0xb90], R17 ;  /* 0x000b901101007387 */ /* 0x000fe80000100800 */
[----:B------:R-:W-:Y:S01]  /*e510*/  STL [R1+0xb64], R16 ;  /* 0x000b641001007387 */ /* 0x000fe20000100800 */
[----:B------:R-:W-:-:S03]  /*e520*/  IADD3.X R9, R9, c[0x0][0x16c], RZ, P5, !PT ;  /* 0x00005b0009097a10 */ /* 0x000fc60002ffe4ff */
[----:B------:R-:W-:Y:S04]  /*e530*/  STL [R1+0xb98], R15 ;  /* 0x000b980f01007387 */ /* 0x000fe80000100800 */
[----:B------:R-:W-:Y:S04]  /*e540*/  STL [R1+0xb6c], R14 ;  /* 0x000b6c0e01007387 */ /* 0x000fe80000100800 */
[----:B------:R-:W-:Y:S04]  /*e550*/  STL [R1+0xba0], R13 ;  /* 0x000ba00d01007387 */ /* 0x000fe80000100800 */
[----:B------:R-:W-:Y:S04]  /*e560*/  STL [R1+0xb74], R12 ;  /* 0x000b740c01007387 */ /* 0x000fe80000100800 */
[----:B------:R-:W-:Y:S04]  /*e570*/  STL [R1+0xb7c], R11 ;  /* 0x000b7c0b01007387 */ /* 0x000fe80000100800 */
[----:B------:R1:W-:Y:S02]  /*e580*/  STL [R1+0xb84], R6 ;  /* 0x000b840601007387 */ /* 0x0003e40000100800 */
[----:B-1----:R-:W-:-:S02]  /*e590*/  IADD3.X R6, R2, c[0x0][0x16c], RZ, P2, !PT ;  /* 0x00005b0002067a10 */ /* 0x002fc400017fe4ff */
[----:B------:R1:W5:Y:S04]  /*e5a0*/  LDL.LU R2, [R1+0xde4] ;  /* 0x000de40001027983 */ /* 0x0003680000300800 */
[----:B------:R3:W-:Y:S02]  /*e5b0*/  STL [R1+0xb8c], R9 ;  /* 0x000b8c0901007387 */ /* 0x0007e40000100800 */
[----:B---3--:R-:W-:Y:S02]  /*e5c0*/  IADD3.X R9, R252, c[0x0][0x16c], RZ, P4, !PT ;  /* 0x00005b00fc097a10 */ /* 0x008fe400027fe4ff */
[----:B------:R1:W5:Y:S04]  /*e5d0*/  LDL.LU R252, [R1+0xde0] ;  /* 0x000de00001fc7983 */ /* 0x0003680000300800 */
[----:B------:R2:W-:Y:S01]  /*e5e0*/  STL [R1+0xb94], R6 ;  /* 0x000b940601007387 */ /* 0x0005e20000100800 */
[----:B------:R-:W-:Y:S01]  /*e5f0*/  CS2R R56, SRZ ;  /* 0x0000000000387805 */ /* 0x000fe2000001ff00 */
        /* <DEDUP_REMOVED lines=14> */
[----:B--2---:R-:W-:-:S02]  /*e6e0*/  LOP3.LUT R6, R175, 0x400, R0, 0xf8, !PT ;  /* 0x00000400af067812 */ /* 0x004fc400078ef800 */
[----:B------:R1:W5:Y:S04]  /*e6f0*/  LDL.LU R0, [R1+0xddc] ;  /* 0x000ddc0001007983 */ /* 0x0003680000300800 */
[----:B------:R-:W-:Y:S04]  /*e700*/  STL [R1+0xb9c], R9 ;  /* 0x000b9c0901007387 */ /* 0x000fe80000100800 */
[----:B------:R2:W-:Y:S04]  /*e710*/  STL [R1+0xbb8], R6 ;  /* 0x000bb80601007387 */ /* 0x0005e80000100800 */
        /* <DEDUP_REMOVED lines=32> */
[----:B--2---:R-:W-:-:S03]  /*e920*/  LOP3.LUT R6, R6, 0x40, RZ, 0x3c, !PT ;  /* 0x0000004006067812 */ /* 0x004fc600078e3cff */
        /* <DEDUP_REMOVED lines=72> */
[----:B------:R-:W-:-:S02]  /*edb0*/  IADD3 R8, R8, -0x2, RZ ;  /* 0xfffffffe08087810 */ /* 0x000fc40007ffe0ff */
[----:B-1----:R-:W-:Y:S02]  /*edc0*/  LOP3.LUT R7, R7, 0x20, RZ, 0x3c, !PT ;  /* 0x0000002007077812 */ /* 0x002fe400078e3cff */
.L_x_2:
[----:B------:R-:W2:Y:S01]  /*edd0*/  LDL.LU R6, [R1+0x994] ;  /* 0x0009940001067983 */ /* 0x000ea20000300800 */
[----:B------:R-:W-:-:S04]  /*ede0*/  DEPBAR.LE SB0, 0x2 ;  /* 0x000080800000791a */ /* 0x000fc80000000000 */
[----:B------:R-:W1:Y:S04]  /*edf0*/  S2R R7, SR_TID.X ;  /* 0x0000000000077919 */ /* 0x000e680000002100 */
[----:B------:R-:W3:Y:S04]  /*ee00*/  LDL R8, [R1+0xbb8] ;  /* 0x000bb80001087983 */ /* 0x000ee80000100800 */
[----:B------:R-:W4:Y:S04]  /*ee10*/  S2R R10, SR_TID.X ;  /* 0x00000000000a7919 */ /* 0x000f280000002100 */
[----:B-----5:R-:W-:Y:S04]  /*ee20*/  STL [R1+0xeac], R252 ;  /* 0x000eacfc01007387 */ /* 0x020fe80000100800 */
[----:B------:R-:W-:Y:S04]  /*ee30*/  STL [R1+0xea8], R4 ;  /* 0x000ea80401007387 */ /* 0x000fe80000100800 */
[----:B------:R-:W-:Y:S01]  /*ee40*/  STL [R1+0xea4], R5 ;  /* 0x000ea40501007387 */ /* 0x000fe20000100800 */
[----:B-1----:R-:W-:-:S03]  /*ee50*/  LOP3.LUT R9, R7, 0x3, RZ, 0xc0, !PT ;  /* 0x0000000307097812 */ /* 0x002fc600078ec0ff */
[----:B------:R1:W-:Y:S02]  /*ee60*/  STL [R1+0xe9c], R0 ;  /* 0x000e9c0001007387 */ /* 0x0003e40000100800 */
[C---:B------:R-:W-:Y:S02]  /*ee70*/  IMAD R7, R9.reuse, 0x420, RZ ;  /* 0x0000042009077824 */ /* 0x040fe400078e02ff */
[----:B------:R-:W-:Y:S01]  /*ee80*/  STL [R1+0xe98], R2 ;  /* 0x000e980201007387 */ /* 0x000fe20000100800 */
[----:B------:R-:W-:-:S03]  /*ee90*/  IMAD R9, R9, 0x420, RZ ;  /* 0x0000042009097824 */ /* 0x000fc600078e02ff */
[----:B------:R-:W-:Y:S01]  /*eea0*/  STL [R1+0xe84], R3 ;  /* 0x000e840301007387 */ /* 0x000fe20000100800 */
[--C-:B----4-:R-:W-:Y:S02]  /*eeb0*/  LOP3.LUT R7, R7, 0x5c, R10.reuse, 0x78, !PT ;  /* 0x0000005c07077812 */ /* 0x110fe400078e780a */
[----:B------:R-:W-:Y:S02]  /*eec0*/  LOP3.LUT R9, R9, 0x5c, R10, 0x78, !PT ;  /* 0x0000005c09097812 */ /* 0x000fe400078e780a */
[----:B------:R-:W-:Y:S01]  /*eed0*/  LOP3.LUT R7, R7, 0x20, RZ, 0x3c, !PT ;  /* 0x0000002007077812 */ /* 0x000fe200078e3cff */
[----:B------:R-:W-:Y:S01]  /*eee0*/  BAR.SYNC.DEFER_BLOCKING 0x0 ;  /* 0x0000000000007b1d */ /* 0x000fe20000010000 */
[----:B--2---:R-:W-:-:S04]  /*eef0*/  IADD3 R6, R6, 0x1, RZ ;  /* 0x0000000106067810 */ /* 0x004fc80007ffe0ff */
[----:B------:R-:W-:-:S04]  /*ef00*/  ISETP.GT.AND P0, PT, R6, 0x1, PT ;  /* 0x000000010600780c */ /* 0x000fc80003f04270 */
[----:B-1----:R-:W-:-:S05]  /*ef10*/  SEL R0, R6, RZ, !P0 ;  /* 0x000000ff06007207 */ /* 0x002fca0004000000 */
[C---:B------:R-:W-:Y:S01]  /*ef20*/  IMAD R17, R0.reuse, 0x8000, R9 ;  /* 0x0000800000117824 */ /* 0x040fe200078e0209 */
[----:B------:R-:W-:Y:S01]  /*ef30*/  STL [R1+0x994], R0 ;  /* 0x0009940001007387 */ /* 0x000fe20000100800 */
[C---:B------:R-:W-:Y:S02]  /*ef40*/  IMAD R7, R0.reuse, 0x8000, R7 ;  /* 0x0000800000077824 */ /* 0x040fe400078e0207 */
[----:B---3--:R-:W-:Y:S01]  /*ef50*/  IMAD R6, R0, 0x8000, R8 ;  /* 0x0000800000067824 */ /* 0x008fe200078e0208 */
[----:B------:R-:W-:Y:S04]  /*ef60*/  STL [R1+0x460], R17 ;  /* 0x0004601101007387 */ /* 0x000fe80000100800 */
[----:B------:R-:W2:Y:S04]  /*ef70*/  LDL.LU.64 R188, [R1+0x370] ;  /* 0x0003700001bc7983 */ /* 0x000ea80000300a00 */
[----:B------:R-:W2:Y:S04]  /*ef80*/  LDL.LU.64 R190, [R1+0x378] ;  /* 0x0003780001be7983 */ /* 0x000ea80000300a00 */
[----:B------:R-:W3:Y:S04]  /*ef90*/  LDL.LU.64 R184, [R1+0x120] ;  /* 0x0001200001b87983 */ /* 0x000ee80000300a00 */
[----:B------:R-:W3:Y:S04]  /*efa0*/  LDL.LU.64 R186, [R1+0x128] ;  /* 0x0001280001ba7983 */ /* 0x000ee80000300a00 */
[----:B------:R-:W4:Y:S04]  /*efb0*/  LDL.LU.64 R40, [R1+0x360] ;  /* 0x0003600001287983 */ /* 0x000f280000300a00 */
[----:B------:R-:W4:Y:S04]  /*efc0*/  LDL.LU.64 R42, [R1+0x368] ;  /* 0x00036800012a7983 */ /* 0x000f280000300a00 */
[----:B------:R-:W4:Y:S04]  /*efd0*/  LDL.LU.64 R36, [R1+0x100] ;  /* 0x0001000001247983 */ /* 0x000f280000300a00 */
[----:B------:R-:W4:Y:S04]  /*efe0*/  LDL.LU.64 R38, [R1+0x108] ;  /* 0x0001080001267983 */ /* 0x000f280000300a00 */
[----:B------:R-:W-:Y:S04]  /*eff0*/  LDS R240, [R17] ;  /* 0x0000000011f07984 */ /* 0x000fe80000000800 */
[----:B------:R-:W-:Y:S04]  /*f000*/  LDS R242, [R17+0x1000] ;  /* 0x0010000011f27984 */ /* 0x000fe80000000800 */
[----:B------:R-:W-:Y:S04]  /*f010*/  LDS R241, [R7] ;  /* 0x0000000007f17984 */ /* 0x000fe80000000800 */
[----:B------:R-:W-:Y:S04]  /*f020*/  LDS R243, [R7+0x1000] ;  /* 0x0010000007f37984 */ /* 0x000fe80000000800 */
[----:B------:R-:W-:Y:S04]  /*f030*/  LDSM.16.M88.4 R20, [R6+0x10000] ;  /* 0x010000000614783b */ /* 0x000fe80000000200 */
[----:B------:R-:W-:Y:S04]  /*f040*/  LDS R116, [R17+0x80] ;  /* 0x0000800011747984 */ /* 0x000fe80000000800 */
        /* <DEDUP_REMOVED lines=10> */
[----:B------:R-:W1:Y:S04]  /*f0f0*/  LDS R199, [R7+0x1180] ;  /* 0x0011800007c77984 */ /* 0x000e680000000800 */
[----:B------:R-:W-:Y:S04]  /*f100*/  LDS R236, [R17+0x200] ;  /* 0x0002000011ec7984 */ /* 0x000fe80000000800 */
[----:B------:R-:W-:Y:S04]  /*f110*/  LDS R238, [R17+0x1200] ;  /* 0x0012000011ee7984 */ /* 0x000fe80000000800 */
[----:B------:R-:W-:Y:S04]  /*f120*/  LDS R237, [R7+0x200] ;  /* 0x0002000007ed7984 */ /* 0x000fe80000000800 */
[----:B------:R-:W-:Y:S04]  /*f130*/  LDS R239, [R7+0x1200] ;  /* 0x0012000007ef7984 */ /* 0x000fe80000000800 */
[----:B------:R-:W1:Y:S04]  /*f140*/  LDSM.16.M88.4 R24, [R6+0x10800] ;  /* 0x010800000618783b */ /* 0x000e680000000200 */
[----:B------:R-:W-:Y:S04]  /*f150*/  LDS R8, [R17+0x280] ;  /* 0x0002800011087984 */ /* 0x000fe80000000800 */
[----:B------:R-:W-:Y:S04]  /*f160*/  LDS R10, [R17+0x1280] ;  /* 0x00128000110a7984 */ /* 0x000fe80000000800 */
[----:B------:R-:W-:Y:S04]  /*f170*/  LDS R9, [R7+0x280] ;  /* 0x0002800007097984 */ /* 0x000fe80000000800 */
[----:B------:R-:W1:Y:S04]  /*f180*/  LDS R11, [R7+0x1280] ;  /* 0x00128000070b7984 */ /* 0x000e680000000800 */
[----:B------:R-:W-:Y:S04]  /*f190*/  LDS R12, [R17+0x300] ;  /* 0x00030000110c7984 */ /* 0x000fe80000000800 */
[----:B------:R-:W-:Y:S04]  /*f1a0*/  LDS R14, [R17+0x1300] ;  /* 0x00130000110e7984 */ /* 0x000fe80000000800 */
[----:B------:R-:W-:Y:S04]  /*f1b0*/  LDS R13, [R7+0x300] ;  /* 0x00030000070d7984 */ /* 0x000fe80000000800 */
[----:B------:R-:W2:Y:S04]  /*f1c0*/  LDS R15, [R7+0x1300] ;  /* 0x00130000070f7984 */ /* 0x000ea80000000800 */
[----:B------:R-:W-:Y:S04]  /*f1d0*/  LDS R16, [R17+0x380] ;  /* 0x0003800011107984 */ /* 0x000fe80000000800 */
[----:B------:R-:W-:Y:S04]  /*f1e0*/  LDS R18, [R17+0x1380] ;  /* 0x0013800011127984 */ /* 0x000fe80000000800 */
[----:B------:R-:W-:Y:S04]  /*f1f0*/  LDS R17, [R7+0x380] ;  /* 0x0003800007117984 */ /* 0x000fe80000000800 */
[----:B------:R-:W2:Y:S01]  /*f200*/  LDS R19, [R7+0x1380] ;  /* 0x0013800007137984 */ /* 0x000ea20000000800 */
[-C--:B-1----:R-:W-:Y:S03]  /*f210*/  HMMA.1688.F32.TF32 R76, R196, R20.reuse, R76 ;  /* 0x00000014c44c723c */ /* 0x082fe6000008104c */
[----:B------:R-:W-:Y:S04]  /*f220*/  STL [R1+0x12d4], R22 ;  /* 0x0012d41601007387 */ /* 0x000fe80000100800 */
[----:B------:R-:W-:Y:S04]  /*f230*/  STL [R1+0x12d0], R23 ;  /* 0x0012d01701007387 */ /* 0x000fe80000100800 */
[----:B------:R-:W-:Y:S04]  /*f240*/  STL [R1+0x12d8], R26 ;  /* 0x0012d81a01007387 */ /* 0x000fe80000100800 */
[----:B------:R-:W-:Y:S01]  /*f250*/  STL [R1+0x12cc], R27 ;  /* 0x0012cc1b01007387 */ /* 0x000fe20000100800 */
[-C--:B------:R-:W-:Y:S08]  /*f260*/  HMMA.1688.F32.TF32 R140, R8, R20.reuse, R140 ;  /* 0x00000014088c723c */ /* 0x080ff0000008108c */
[-C--:B--2---:R-:W-:Y:S08]  /*f270*/  HMMA.1688.F32.TF32 R192, R240, R20.reuse, R188 ;  /* 0x00000014f0c0723c */ /* 0x084ff000000810bc */
[-C--:B---3--:R-:W-:Y:S08]  /*f280*/  HMMA.1688.F32.TF32 R188, R116, R20.reuse, R184 ;  /* 0x0000001474bc723c */ /* 0x088ff000000810b8 */
[-C--:B------:R-:W-:Y:S08]  /*f290*/  HMMA.1688.F32.TF32 R184, R156, R20.reuse, R56 ;  /* 0x000000149cb8723c */ /* 0x080ff00000081038 */
[-C--:B------:R-:W-:Y:S01]  /*f2a0*/  HMMA.1688.F32.TF32 R56, R236, R20.reuse, R152 ;  /* 0x00000014ec38723c */ /* 0x080fe20000081098 */
[----:B------:R-:W-:Y:S04]  /*f2b0*/  STL.64 [R1+0x3e0], R192 ;  /* 0x0003e0c001007387 */ /* 0x000fe80000100a00 */
[----:B------:R-:W-:Y:S04]  /*f2c0*/  STL.64 [R1+0x3e8], R194 ;  /* 0x0003e8c201007387 */ /* 0x000fe80000100a00 */
[----:B------:R-:W-:Y:S04]  /*f2d0*/  STL.64 [R1+0x3f0], R188 ;  /* 0x0003f0bc01007387 */ /* 0x000fe80000100a00 */
[----:B------:R-:W-:Y:S04]  /*f2e0*/  STL.64 [R1+0x3f8], R190 ;  /* 0x0003f8be01007387 */ /* 0x000fe80000100a00 */
[----:B------:R-:W-:Y:S04]  /*f2f0*/  STL.64 [R1+0x450], R184 ;  /* 0x000450b801007387 */ /* 0x000fe80000100a00 */
[----:B------:R-:W-:Y:S04]  /*f300*/  STL.64 [R1+0x458], R186 ;  /* 0x000458ba01007387 */ /* 0x000fe80000100a00 */
[----:B------:R-:W-:Y:S04]  /*f310*/  STL.64 [R1+0x4c0], R76 ;  /* 0x0004c04c01007387 */ /* 0x000fe80000100a00 */
[----:B------:R1:W-:Y:S04]  /*f320*/  STL.64 [R1+0x4c8], R78 ;  /* 0x0004c84e01007387 */ /* 0x0003e80000100a00 */
[----:B------:R-:W-:Y:S04]  /*f330*/  STL.64 [R1+0x4f0], R56 ;  /* 0x0004f03801007387 */ /* 0x000fe80000100a00 */
[----:B------:R2:W-:Y:S01]  /*f340*/  STL.64 [R1+0x4f8], R58 ;  /* 0x0004f83a01007387 */ /* 0x0005e20000100a00 */
[-C--:B-1----:R-:W-:Y:S08]  /*f350*/  HMMA.1688.F32.TF32 R76, R12, R20.reuse, R132 ;  /* 0x000000140c4c723c */ /* 0x082ff00000081084 */
[----:B--2---:R-:W-:Y:S08]  /*f360*/  HMMA.1688.F32.TF32 R56, R16, R20, R164 ;  /* 0x000000141038723c */ /* 0x004ff000000810a4 */
[-C--:B----4-:R-:W-:Y:S08]  /*f370*/  HMMA.1688.F32.TF32 R40, R240, R24.reuse, R40 ;  /* 0x00000018f028723c */ /* 0x090ff00000081028 */
[-C--:B------:R-:W-:Y:S01]  /*f380*/  HMMA.1688.F32.TF32 R20, R116, R24.reuse, R36 ;  /* 0x000000187414723c */ /* 0x080fe20000081024 */
[----:B------:R1:W-:Y:S04]  /*f390*/  STL.64 [R1+0x510], R140 ;  /* 0x0005108c01007387 */ /* 0x0003e80000100a00 */
[----:B------:R2:W-:Y:S04]  /*f3a0*/  STL.64 [R1+0x518], R142 ;  /* 0x0005188e01007387 */ /* 0x0005e80000100a00 */
[----:B------:R-:W-:Y:S04]  /*f3b0*/  STL.64 [R1+0x540], R76 ;  /* 0x0005404c01007387 */ /* 0x000fe80000100a00 */
[----:B------:R-:W-:Y:S04]  /*f3c0*/  STL.64 [R1+0x548], R78 ;  /* 0x0005484e01007387 */ /* 0x000fe80000100a00 */
[----:B------:R-:W-:Y:S04]  /*f3d0*/  STL.64 [R1+0x690], R56 ;  /* 0x0006903801007387 */ /* 0x000fe80000100a00 */
[----:B------:R-:W-:Y:S04]  /*f3e0*/  STL.64 [R1+0x698], R58 ;  /* 0x0006983a01007387 */ /* 0x000fe80000100a00 */
[----:B-1----:R-:W3:Y:S04]  /*f3f0*/  LDL.LU.64 R140, [R1+0x5e0] ;  /* 0x0005e000018c7983 */ /* 0x002ee80000300a00 */
[----:B------:R-:W-:Y:S04]  /*f400*/  STL.64 [R1+0x350], R40 ;  /* 0x0003502801007387 */ /* 0x000fe80000100a00 */
[----:B------:R1:W-:Y:S04]  /*f410*/  STL.64 [R1+0x358], R42 ;  /* 0x0003582a01007387 */ /* 0x0003e80000100a00 */
[----:B--2---:R-:W3:Y:S04]  /*f420*/  LDL.LU.64 R142, [R1+0x5e8] ;  /* 0x0005e800018e7983 */ /* 0x004ee80000300a00 */
[----:B------:R-:W-:Y:S04]  /*f430*/  STL.64 [R1+0x370], R20 ;  /* 0x0003701401007387 */ /* 0x000fe80000100a00 */
[----:B------:R2:W-:Y:S04]  /*f440*/  STL.64 [R1+0x378], R22 ;  /* 0x0003781601007387 */ /* 0x0005e80000100a00 */
[----:B------:R-:W4:Y:S04]  /*f450*/  LDL.LU.64 R132, [R1+0x160] ;  /* 0x0001600001847983 */ /* 0x000f280000300a00 */
[----:B------:R-:W4:Y:S01]  /*f460*/  LDL.LU.64 R134, [R1+0x168] ;  /* 0x0001680001867983 */ /* 0x000f220000300a00 */
[-C--:B-1----:R-:W-:Y:S03]  /*f470*/  HMMA.1688.F32.TF32 R40, R156, R24.reuse, R52 ;  /* 0x000000189c28723c */ /* 0x082fe60000081034 */
[----:B------:R-:W4:Y:S04]  /*f480*/  LDL.LU.64 R76, [R1+0x20] ;  /* 0x00002000014c7983 */ /* 0x000f280000300a00 */
[----:B------:R-:W4:Y:S01]  /*f490*/  LDL.LU.64 R78, [R1+0x28] ;  /* 0x00002800014e7983 */ /* 0x000f220000300a00 */
[-C--:B--2---:R-:W-:Y:S08]  /*f4a0*/  HMMA.1688.F32.TF32 R20, R196, R24.reuse, R28 ;  /* 0x00000018c414723c */ /* 0x084ff0000008101c */
[-C--:B------:R-:W-:Y:S08]  /*f4b0*/  HMMA.1688.F32.TF32 R36, R236, R24.reuse, R148 ;  /* 0x00000018ec24723c */ /* 0x080ff00000081094 */
[-C--:B------:R-:W-:Y:S01]  /*f4c0*/  HMMA.1688.F32.TF32 R28, R8, R24.reuse, R136 ;  /* 0x00000018081c723c */ /* 0x080fe20000081088 */
[----:B------:R-:W-:Y:S04]  /*f4d0*/  STL.64 [R1+0x3b0], R40 ;  /* 0x0003b02801007387 */ /* 0x000fe80000100a00 */
[----:B------:R-:W-:Y:S04]  /*f4e0*/  STL.64 [R1+0x3b8], R42 ;  /* 0x0003b82a01007387 */ /* 0x000fe80000100a00 */
[----:B------:R-:W-:Y:S04]  /*f4f0*/  STL.64 [R1+0x430], R20 ;  /* 0x0004301401007387 */ /* 0x000fe80000100a00 */
[----:B------:R1:W-:Y:S04]  /*f500*/  STL.64 [R1+0x438], R22 ;  /* 0x0004381601007387 */ /* 0x0003e80000100a00 */
[----:B------:R-:W-:Y:S04]  /*f510*/  STL.64 [R1+0x4a0], R36 ;  /* 0x0004a02401007387 */ /* 0x000fe80000100a00 */
[----:B------:R-:W-:Y:S04]  /*f520*/  STL.64 [R1+0x4a8], R38 ;  /* 0x0004a82601007387 */ /* 0x000fe80000100a00 */
[----:B------:R-:W2:Y:S01]  /*f530*/  LDL.LU.64 R52, [R1+0x660] ;  /* 0x0006600001347983 */ /* 0x000ea20000300a00 */
[-C--:B-1----:R-:W-:Y:S03]  /*f540*/  HMMA.1688.F32.TF32 R20, R12, R24.reuse, R32 ;  /* 0x000000180c14723c */ /* 0x082fe60000081020 */
[----:B------:R-:W-:Y:S04]  /*f550*/  STL.64 [R1+0x4e0], R28 ;  /* 0x0004e01c01007387 */ /* 0x000fe80000100a00 */
[----:B------:R1:W-:Y:S04]  /*f560*/  STL.64 [R1+0x4e8], R30 ;  /* 0x0004e81e01007387 */ /* 0x0003e80000100a00 */
[----:B------:R-:W2:Y:S04]  /*f570*/  LDL.LU.64 R54, [R1+0x668] ;  /* 0x0006680001367983 */ /* 0x000ea80000300a00 */
[----:B------:R-:W-:Y:S01]  /*f580*/  LDSM.16.M88.4 R32, [R6+0x11800] ;  /* 0x011800000620783b */ /* 0x000fe20000000200 */
[----:B-1----:R-:W-:Y:S03]  /*f590*/  HMMA.1688.F32.TF32 R28, R16, R24, R168 ;  /* 0x00000018101c723c */ /* 0x002fe600000810a8 */
[----:B------:R-:W-:Y:S04]  /*f5a0*/  LDSM.16.M88.4 R36, [R6+0x12000] ;  /* 0x012000000624783b */ /* 0x000fe80000000200 */
[----:B------:R1:W-:Y:S04]  /*f5b0*/  STL.64 [R1+0x500], R20 ;  /* 0x0005001401007387 */ /* 0x0003e80000100a00 */
[----:B------:R-:W-:Y:S04]  /*f5c0*/  STL.64 [R1+0x508], R22 ;  /* 0x0005081601007387 */ /* 0x000fe80000100a00 */
[----:B------:R-:W-:Y:S08]  /*f5d0*/  LDSM.16.M88.4 R40, [R6+0x12800] ;  /* 0x012800000628783b */ /* 0x000ff00000000200 */
[----:B------:R-:W-:Y:S01]  /*f5e0*/  STL [R1+0x5d0], R28 ;  /* 0x0005d01c01007387 */ /* 0x000fe20000100800 */
[----:B------:R-:W-:-:S02]  /*f5f0*/  IMAD.MOV.U32 R24, RZ, RZ, R29 ;  /* 0x000000ffff187224 */ /* 0x000fc400078e001d */
[----:B-1----:R-:W-:Y:S01]  /*f600*/  IMAD.MOV.U32 R21, RZ, RZ, R30 ;  /* 0x000000ffff157224 */ /* 0x002fe200078e001e */
[----:B------:R-:W2:Y:S01]  /*f610*/  LDL.LU.64 R56, [R1+0x150] ;  /* 0x0001500001387983 */ /* 0x000ea20000300a00 */
[----:B------:R-:W-:-:S03]  /*f620*/  IMAD.MOV.U32 R20, RZ, RZ, R31 ;  /* 0x000000ffff147224 */ /* 0x000fc600078e001f */
[----:B------:R-:W1:Y:S04]  /*f630*/  LDSM.16.M88.4 R28, [R6+0x11000] ;  /* 0x01100000061c783b */ /* 0x000e680000000200 */
[----:B------:R-:W2:Y:S04]  /*f640*/  LDL.LU.64 R58, [R1+0x158] ;  /* 0x00015800013a7983 */ /* 0x000ea80000300a00 */
[----:B------:R-:W-:Y:S04]  /*f650*/  STL [R1+0x1198], R20 ;  /* 0x0011981401007387 */ /* 0x000fe80000100800 */
[----:B------:R-:W-:Y:S04]  /*f660*/  STL [R1+0x1194], R24 ;  /* 0x0011941801007387 */ /* 0x000fe80000100800 */
[----:B------:R3:W-:Y:S04]  /*f670*/  STL [R1+0x1190], R21 ;  /* 0x0011901501007387 */ /* 0x0007e80000100800 */
[----:B-1----:R-:W-:Y:S04]  /*f680*/  STL [R1+0x12c4], R30 ;  /* 0x0012c41e01007387 */ /* 0x002fe80000100800 */
[----:B------:R-:W-:Y:S04]  /*f690*/  STL [R1+0x12c0], R31 ;  /* 0x0012c01f01007387 */ /* 0x000fe80000100800 */
[----:B------:R-:W-:Y:S04]  /*f6a0*/  STL [R1+0x12dc], R34 ;  /* 0x0012dc2201007387 */ /* 0x000fe80000100800 */
[----:B------:R-:W-:Y:S04]  /*f6b0*/  STL [R1+0x12c8], R35 ;  /* 0x0012c82301007387 */ /* 0x000fe80000100800 */
[----:B------:R-:W-:Y:S04]  /*f6c0*/  STL [R1+0x1294], R38 ;  /* 0x0012942601007387 */ /* 0x000fe80000100800 */
[----:B------:R-:W-:Y:S04]  /*f6d0*/  STL [R1+0x1290], R39 ;  /* 0x0012902701007387 */ /* 0x000fe80000100800 */
[----:B------:R-:W-:Y:S04]  /*f6e0*/  STL [R1+0x128c], R42 ;  /* 0x00128c2a01007387 */ /* 0x000fe80000100800 */
[----:B------:R-:W-:Y:S01]  /*f6f0*/  STL [R1+0x1288], R43 ;  /* 0x0012882b01007387 */ /* 0x000fe20000100800 */
[-C--:B---3--:R-:W-:Y:S08]  /*f700*/  HMMA.1688.F32.TF32 R20, R240, R28.reuse, R140 ;  /* 0x0000001cf014723c */ /* 0x088ff0000008108c */
[-C--:B----4-:R-:W-:Y:S11]  /*f710*/  HMMA.1688.F32.TF32 R132, R116, R28.reuse, R132 ;  /* 0x0000001c7484723c */ /* 0x090ff60000081084 */
[----:B------:R-:W-:Y:S04]  /*f720*/  @!UPT UIADD3 URZ, URZ, URZ, URZ ;  /* 0x0000003f3f3ff290 */ /* 0x000fe8000fffe03f */
[----:B------:R1:W-:Y:S04]  /*f730*/  STL.64 [R1+0x200], R20 ;  /* 0x0002001401007387 */ /* 0x0003e80000100a00 */
[----:B------:R3:W-:Y:S04]  /*f740*/  STL.64 [R1+0x208], R22 ;  /* 0x0002081601007387 */ /* 0x0007e80000100a00 */
[----:B-1----:R-:W4:Y:S04]  /*f750*/  LDL.LU.64 R20, [R1] ;  /* 0x0000000001147983 */ /* 0x002f280000300a00 */
[----:B------:R-:W-:Y:S04]  /*f760*/  STL.64 [R1+0x1e0], R132 ;  /* 0x0001e08401007387 */ /* 0x000fe80000100a00 */
[----:B------:R-:W-:Y:S04]  /*f770*/  STL.64 [R1+0x1e8], R134 ;  /* 0x0001e88601007387 */ /* 0x000fe80000100a00 */
[----:B---3--:R-:W4:Y:S01]  /*f780*/  LDL.LU.64 R22, [R1+0x8] ;  /* 0x0000080001167983 */ /* 0x008f220000300a00 */
[-C--:B------:R-:W-:Y:S08]  /*f790*/  HMMA.1688.F32.TF32 R24, R156, R28.reuse, R76 ;  /* 0x0000001c9c18723c */ /* 0x080ff0000008104c */
[-C--:B------:R-:W-:Y:S08]  /*f7a0*/  HMMA.1688.F32.TF32 R72, R196, R28.reuse, R72 ;  /* 0x0000001cc448723c */ /* 0x080ff00000081048 */
[-C--:B------:R-:W-:Y:S07]  /*f7b0*/  HMMA.1688.F32.TF32 R80, R236, R28.reuse, R80 ;  /* 0x0000001cec50723c */ /* 0x080fee0000081050 */
[----:B------:R1:W-:Y:S01]  /*f7c0*/  STL.64 [R1+0x330], R24 ;  /* 0x0003301801007387 */ /* 0x0003e20000100a00 */
[-C--:B------:R-:W-:Y:S03]  /*f7d0*/  HMMA.1688.F32.TF32 R76, R8, R28.reuse, R96 ;  /* 0x0000001c084c723c */ /* 0x080fe60000081060 */
[----:B------:R3:W-:Y:S04]  /*f7e0*/  STL.64 [R1+0x338], R26 ;  /* 0x0003381a01007387 */ /* 0x0007e80000100a00 */
[----:B-1----:R-:W4:Y:S04]  /*f7f0*/  LDL.LU.64 R24, [R1+0x6f0] ;  /* 0x0006f00001187983 */ /* 0x002f280000300a00 */
[----:B---3--:R-:W3:Y:S04]  /*f800*/  LDL.LU.64 R26, [R1+0x6f8] ;  /* 0x0006f800011a7983 */ /* 0x008ee80000300a00 */
[----:B------:R-:W-:Y:S04]  /*f810*/  STL.64 [R1+0x390], R72 ;  /* 0x0003904801007387 */ /* 0x000fe80000100a00 */
[----:B------:R1:W-:Y:S01]  /*f820*/  STL.64 [R1+0x398], R74 ;  /* 0x0003984a01007387 */ /* 0x0003e20000100a00 */
[-C--:B------:R-:W-:Y:S08]  /*f830*/  HMMA.1688.F32.TF32 R48, R16, R28.reuse, R48 ;  /* 0x0000001c1030723c */ /* 0x080ff00000081030 */
[----:B-1----:R-:W-:Y:S01]  /*f840*/  HMMA.1688.F32.TF32 R72, R12, R28, R112 ;  /* 0x0000001c0c48723c */ /* 0x002fe20000081070 */
[----:B------:R-:W-:Y:S04]  /*f850*/  STL.64 [R1+0x420], R80 ;  /* 0x0004205001007387 */ /* 0x000fe80000100a00 */
[----:B------:R-:W-:Y:S04]  /*f860*/  STL.64 [R1+0x428], R82 ;  /* 0x0004285201007387 */ /* 0x000fe80000100a00 */
[----:B------:R-:W-:Y:S01]  /*f870*/  STL.64 [R1+0x4b0], R76 ;  /* 0x0004b04c01007387 */ /* 0x000fe20000100a00 */
[-C--:B--2---:R-:W-:Y:S03]  /*f880*/  HMMA.1688.F32.TF32 R28, R240, R32.reuse, R52 ;  /* 0x00000020f01c723c */ /* 0x084fe60000081034 */
[----:B------:R-:W-:Y:S04]  /*f890*/  STL.64 [R1+0x4b8], R78 ;  /* 0x0004b84e01007387 */ /* 0x000fe80000100a00 */
[----:B------:R-:W-:Y:S04]  /*f8a0*/  LDSM.16.M88.4 R76, [R6+0x17000] ;  /* 0x01700000064c783b */ /* 0x000fe80000000200 */
[----:B------:R-:W-:Y:S04]  /*f8b0*/  LDSM.16.M88.4 R80, [R6+0x17800] ;  /* 0x017800000650783b */ /* 0x000fe80000000200 */
[----:B------:R-:W-:Y:S04]  /*f8c0*/  STL.64 [R1+0x4d0], R72 ;  /* 0x0004d04801007387 */ /* 0x000fe80000100a00 */
[----:B------:R-:W-:Y:S04]  /*f8d0*/  STL.64 [R1+0x4d8], R74 ;  /* 0x0004d84a01007387 */ /* 0x000fe80000100a00 */
[----:B------:R-:W2:Y:S04]  /*f8e0*/  LDL.LU.64 R52, [R1+0x230] ;  /* 0x0002300001347983 */ /* 0x000ea80000300a00 */
[----:B------:R-:W-:Y:S04]  /*f8f0*/  STL.64 [R1+0x590], R48 ;  /* 0x0005903001007387 */ /* 0x000fe80000100a00 */
[----:B------:R-:W-:Y:S04]  /*f900*/  STL.64 [R1+0x598], R50 ;  /* 0x0005983201007387 */ /* 0x000fe80000100a00 */
[----:B------:R-:W2:Y:S04]  /*f910*/  LDL.LU.64 R54, [R1+0x238] ;  /* 0x0002380001367983 */ /* 0x000ea80000300a00 */
[----:B------:R-:W-:Y:S04]  /*f920*/  STL.64 [R1+0xf0], R28 ;  /* 0x0000f01c01007387 */ /* 0x000fe80000100a00 */
[----:B------:R1:W-:Y:S04]  /*f930*/  STL.64 [R1+0xf8], R30 ;  /* 0x0000f81e01007387 */ /* 0x0003e80000100a00 */
[----:B------:R-:W-:Y:S01]  /*f940*/  LDSM.16.M88.4 R72, [R6+0x16800] ;  /* 0x016800000648783b */ /* 0x000fe20000000200 */
[-C--:B-1----:R-:W-:Y:S08]  /*f950*/  HMMA.1688.F32.TF32 R28, R116, R32.reuse, R56 ;  /* 0x00000020741c723c */ /* 0x082ff00000081038 */
[----:B------:R-:W-:Y:S11]  /*f960*/  HMMA.1688.F32.TF32 R48, R196, R32, R68 ;  /* 0x00000020c430723c */ /* 0x000ff60000081044 */
[----:B------:R-:W-:Y:S05]  /*f970*/  @!UPT UIADD3 URZ, URZ, URZ, URZ ;  /* 0x0000003f3f3ff290 */ /* 0x000fea000fffe03f */
[----:B------:R-:W-:Y:S02]  /*f980*/  IMAD.MOV.U32 R0, RZ, RZ, R31 ;  /* 0x000000ffff007224 */ /* 0x000fe400078e001f */
[----:B------:R-:W-:Y:S01]  /*f990*/  IMAD.MOV.U32 R3, RZ, RZ, R29 ;  /* 0x000000ffff037224 */ /* 0x000fe200078e001d */
[----:B------:R4:W-:Y:S01]  /*f9a0*/  STL [R1+0x110], R28 ;  /* 0x0001101c01007387 */ /* 0x0009e20000100800 */
[----:B------:R-:W-:-:S03]  /*f9b0*/  IMAD.MOV.U32 R2, RZ, RZ, R30 ;  /* 0x000000ffff027224 */ /* 0x000fc600078e001e */
[----:B------:R-:W-:Y:S01]  /*f9c0*/  STL [R1+0x1218], R0 ;  /* 0x0012180001007387 */ /* 0x000fe20000100800 */
[-C--:B------:R-:W-:Y:S03]  /*f9d0*/  HMMA.1688.F32.TF32 R56, R236, R32.reuse, R84 ;  /* 0x00000020ec38723c */ /* 0x080fe60000081054 */
[----:B------:R-:W-:Y:S04]  /*f9e0*/  STL [R1+0x1214], R3 ;  /* 0x0012140301007387 */ /* 0x000fe80000100800 */
[----:B------:R-:W-:Y:S01]  /*f9f0*/  STL [R1+0x1210], R2 ;  /* 0x0012100201007387 */ /* 0x000fe20000100800 */
[-C--:B----4-:R-:W-:Y:S03]  /*fa00*/  HMMA.1688.F32.TF32 R28, R156, R32.reuse, R20 ;  /* 0x000000209c1c723c */ /* 0x090fe60000081014 */
[----:B------:R-:W4:Y:S04]  /*fa10*/  LDL.LU.64 R20, [R1+0x790] ;  /* 0x0007900001147983 */ /* 0x000f280000300a00 */
[----:B------:R-:W4:Y:S11]  /*fa20*/  LDL.LU.64 R22, [R1+0x798] ;  /* 0x0007980001167983 */ /* 0x000f360000300a00 */
[----:B------:R-:W-:Y:S05]  /*fa30*/  @!UPT UIADD3 URZ, URZ, URZ, URZ ;  /* 0x0000003f3f3ff290 */ /* 0x000fea000fffe03f */
[----:B------:R-:W-:Y:S04]  /*fa40*/  STL.64 [R1+0x1b0], R28 ;  /* 0x0001b01c01007387 */ /* 0x000fe80000100a00 */
[----:B------:R-:W-:Y:S04]  /*fa50*/  STL.64 [R1+0x1b8], R30 ;  /* 0x0001b81e01007387 */ /* 0x000fe80000100a00 */
[----:B------:R1:W-:Y:S04]  /*fa60*/  STL.64 [R1+0x310], R48 ;  /* 0x0003103001007387 */ /* 0x0003e80000100a00 */
[----:B------:R3:W-:Y:S04]  /*fa70*/  STL.64 [R1+0x318], R50 ;  /* 0x0003183201007387 */ /* 0x0007e80000100a00 */
[----:B-1----:R-:W4:Y:S04]  /*fa80*/  LDL.LU.64 R48, [R1+0x3c0] ;  /* 0x0003c00001307983 */ /* 0x002f280000300a00 */
[----:B------:R-:W-:Y:S04]  /*fa90*/  STL.64 [R1+0x380], R56 ;  /* 0x0003803801007387 */ /* 0x000fe80000100a00 */
[----:B------:R1:W-:Y:S04]  /*faa0*/  STL.64 [R1+0x388], R58 ;  /* 0x0003883a01007387 */ /* 0x0003e80000100a00 */
[----:B---3--:R-:W3:Y:S01]  /*fab0*/  LDL.LU.64 R50, [R1+0x3c8] ;  /* 0x0003c80001327983 */ /* 0x008ee20000300a00 */
[-C--:B------:R-:W-:Y:S08]  /*fac0*/  HMMA.1688.F32.TF32 R28, R8, R32.reuse, R100 ;  /* 0x00000020081c723c */ /* 0x080ff00000081064 */
[----:B------:R-:W-:Y:S08]  /*fad0*/  HMMA.1688.F32.TF32 R68, R12, R32, R120 ;  /* 0x000000200c44723c */ /* 0x000ff00000081078 */
[----:B-1----:R-:W-:Y:S07]  /*fae0*/  HMMA.1688.F32.TF32 R56, R240, R36, R24 ;  /* 0x00000024f038723c */ /* 0x002fee0000081018 */
[----:B------:R-:W-:Y:S04]  /*faf0*/  STL.64 [R1+0x440], R28 ;  /* 0x0004401c01007387 */ /* 0x000fe80000100a00 */
[----:B------:R1:W-:Y:S02]  /*fb00*/  STL.64 [R1+0x448], R30 ;  /* 0x0004481e01007387 */ /* 0x0003e40000100a00 */
[----:B-1----:R-:W-:Y:S02]  /*fb10*/  HMMA.1688.F32.TF32 R28, R16, R32, R44 ;  /* 0x00000020101c723c */ /* 0x002fe4000008102c */
[----:B------:R-:W-:Y:S04]  /*fb20*/  STL.64 [R1+0x490], R68 ;  /* 0x0004904401007387 */ /* 0x000fe80000100a00 */
[----:B------:R-:W-:Y:S05]  /*fb30*/  STL.64 [R1+0x498], R70 ;  /* 0x0004984601007387 */ /* 0x000fea0000100a00 */
[----:B------:R-:W-:-:S02]  /*fb40*/  IMAD.MOV.U32 R27, RZ, RZ, R56 ;  /* 0x000000ffff1b7224 */ /* 0x000fc400078e0038 */
[----:B------:R-:W-:Y:S01]  /*fb50*/  IMAD.MOV.U32 R35, RZ, RZ, R57 ;  /* 0x000000ffff237224 */ /* 0x000fe200078e0039 */
[----:B------:R-:W-:Y:S01]  /*fb60*/  LDSM.16.M88.4 R68, [R6+0x16000] ;  /* 0x016000000644783b */ /* 0x000fe20000000200 */
[----:B--2---:R-:W-:Y:S03]  /*fb70*/  HMMA.1688.F32.TF32 R44, R116, R36, R52 ;  /* 0x00000024742c723c */ /* 0x004fe60000081034 */
[----:B------:R-:W-:Y:S05]  /*fb80*/  LDSM.16.M88.4 R52, [R6+0x14000] ;  /* 0x014000000634783b */ /* 0x000fea0000000200 */
[----:B------:R-:W-:Y:S04]  /*fb90*/  STL.64 [R1+0x530], R28 ;  /* 0x0005301c01007387 */ /* 0x000fe80000100a00 */
[----:B------:R1:W-:Y:S02]  /*fba0*/  STL.64 [R1+0x538], R30 ;  /* 0x0005381e01007387 */ /* 0x0003e40000100a00 */
[----:B-1----:R-:W-:-:S02]  /*fbb0*/  IMAD.MOV.U32 R31, RZ, RZ, R59 ;  /* 0x000000ffff1f7224 */ /* 0x002fc400078e003b */
[----:B------:R-:W-:-:S08]  /*fbc0*/  IMAD.MOV.U32 R30, RZ, RZ, R58 ;  /* 0x000000ffff1e7224 */ /* 0x000fd000078e003a */
[----:B------:R-:W-:Y:S01]  /*fbd0*/  IMAD.MOV.U32 R2, RZ, RZ, R47 ;  /* 0x000000ffff027224 */ /* 0x000fe200078e002f */
[----:B------:R-:W-:Y:S04]  /*fbe0*/  STL [R1+0x12ec], R31 ;  /* 0x0012ec1f01007387 */ /* 0x000fe80000100800 */
[----:B------:R1:W-:Y:S01]  /*fbf0*/  STL [R1+0x12e8], R30 ;  /* 0x0012e81e01007387 */ /* 0x0003e20000100800 */
[----:B------:R-:W-:Y:S02]  /*fc00*/  IMAD.MOV.U32 R3, RZ, RZ, R46 ;  /* 0x000000ffff037224 */ /* 0x000fe400078e002e */
[----:B------:R-:W-:Y:S01]  /*fc10*/  IMAD.MOV.U32 R0, RZ, RZ, R45 ;  /* 0x000000ffff007224 */ /* 0x000fe200078e002d */
[----:B------:R-:W-:Y:S01]  /*fc20*/  LDSM.16.M88.4 R56, [R6+0x14800] ;  /* 0x014800000638783b */ /* 0x000fe20000000200 */
[-C--:B-1----:R-:W-:Y:S03]  /*fc30*/  HMMA.1688.F32.TF32 R28, R156, R36.reuse, R244 ;  /* 0x000000249c1c723c */ /* 0x082fe600000810f4 */
[----:B------:R-:W-:Y:S04]  /*fc40*/  STL [R1+0x12e4], R27 ;  /* 0x0012e41b01007387 */ /* 0x000fe80000100800 */
[----:B------:R1:W-:Y:S04]  /*fc50*/  STL [R1+0x12e0], R35 ;  /* 0x0012e02301007387 */ /* 0x0003e80000100800 */
[----:B------:R-:W-:Y:S04]  /*fc60*/  STL [R1+0xd0], R44 ;  /* 0x0000d02c01007387 */ /* 0x000fe80000100800 */
[----:B------:R-:W-:Y:S01]  /*fc70*/  STL [R1+0x1224], R2 ;  /* 0x0012240201007387 */ /* 0x000fe20000100800 */
[-C--:B-1----:R-:W-:Y:S03]  /*fc80*/  HMMA.1688.F32.TF32 R32, R196, R36.reuse, R64 ;  /* 0x00000024c420723c */ /* 0x082fe60000081040 */
[----:B------:R-:W-:Y:S04]  /*fc90*/  STL [R1+0x1220], R3 ;  /* 0x0012200301007387 */ /* 0x000fe80000100800 */
[----:B------:R-:W-:Y:S01]  /*fca0*/  STL [R1+0x121c], R0 ;  /* 0x00121c0001007387 */ /* 0x000fe20000100800 */
[-C--:B------:R-:W-:Y:S03]  /*fcb0*/  HMMA.1688.F32.TF32 R24, R236, R36.reuse, R88 ;  /* 0x00000024ec18723c */ /* 0x080fe60000081058 */
[----:B------:R-:W-:Y:S04]  /*fcc0*/  STL.64 [R1+0xe0], R28 ;  /* 0x0000e01c01007387 */ /* 0x000fe80000100a00 */
[----:B------:R1:W-:Y:S04]  /*fcd0*/  STL.64 [R1+0xe8], R30 ;  /* 0x0000e81e01007387 */ /* 0x0003e80000100a00 */
[----:B------:R-:W2:Y:S04]  /*fce0*/  LDSM.16.M88.4 R44, [R6+0x13000] ;  /* 0x01300000062c783b */ /* 0x000ea80000000200 */
[----:B------:R-:W-:Y:S01]  /*fcf0*/  LDSM.16.M88.4 R64, [R6+0x15800] ;  /* 0x015800000640783b */ /* 0x000fe20000000200 */
[-C--:B-1----:R-:W-:Y:S03]  /*fd00*/  HMMA.1688.F32.TF32 R28, R8, R36.reuse, R104 ;  /* 0x00000024081c723c */ /* 0x082fe60000081068 */
[----:B------:R-:W-:Y:S04]  /*fd10*/  STL.64 [R1+0x170], R32 ;  /* 0x0001702001007387 */ /* 0x000fe80000100a00 */
[----:B------:R1:W-:Y:S04]  /*fd20*/  STL.64 [R1+0x178], R34 ;  /* 0x0001782201007387 */ /* 0x0003e80000100a00 */
[----:B------:R-:W-:Y:S04]  /*fd30*/  STL.64 [R1+0x300], R24 ;  /* 0x0003001801007387 */ /* 0x000fe80000100a00 */
[----:B------:R2:W-:Y:S01]  /*fd40*/  STL.64 [R1+0x308], R26 ;  /* 0x0003081a01007387 */ /* 0x0005e20000100a00 */
[-C--:B-1----:R-:W-:Y:S07]  /*fd50*/  HMMA.1688.F32.TF32 R32, R12, R36.reuse, R124 ;  /* 0x000000240c20723c */ /* 0x082fee000008107c */
[----:B------:R-:W-:Y:S01]  /*fd60*/  STL.64 [R1+0x3d0], R28 ;  /* 0x0003d01c01007387 */ /* 0x000fe20000100a00 */
[----:B--2---:R-:W-:Y:S03]  /*fd70*/  HMMA.1688.F32.TF32 R24, R16, R36, R160 ;  /* 0x000000241018723c */ /* 0x004fe600000810a0 */
[----:B------:R4:W-:Y:S11]  /*fd80*/  STL.64 [R1+0x3d8], R30 ;  /* 0x0003d81e01007387 */ /* 0x0009f60000100a00 */
[----:B------:R-:W-:Y:S01]  /*fd90*/  @!UPT UIADD3 URZ, URZ, URZ, URZ ;  /* 0x0000003f3f3ff290 */ /* 0x000fe2000fffe03f */
[----:B------:R-:W-:Y:S04]  /*fda0*/  STL.64 [R1+0x410], R32 ;  /* 0x0004102001007387 */ /* 0x000fe80000100a00 */
[----:B------:R1:W-:Y:S04]  /*fdb0*/  STL.64 [R1+0x418], R34 ;  /* 0x0004182201007387 */ /* 0x0003e80000100a00 */
[----:B------:R-:W-:Y:S04]  /*fdc0*/  STL.64 [R1+0x580], R24 ;  /* 0x0005801801007387 */ /* 0x000fe80000100a00 */
[----:B------:R2:W-:Y:S01]  /*fdd0*/  STL.64 [R1+0x588], R26 ;  /* 0x0005881a01007387 */ /* 0x0005e20000100a00 */
[-C--:B----4-:R-:W-:Y:S11]  /*fde0*/  HMMA.1688.F32.TF32 R28, R240, R40.reuse, R20 ;  /* 0x00000028f01c723c */ /* 0x090ff60000081014 */
[----:B------:R-:W-:Y:S11]  /*fdf0*/  @!UPT UIADD3 URZ, URZ, URZ, URZ ;  /* 0x0000003f3f3ff290 */ /* 0x000ff6000fffe03f */
[----:B------:R-:W-:Y:S02]  /*fe00*/  @!UPT UIADD3 URZ, URZ, URZ, URZ ;  /* 0x0000003f3f3ff290 */ /* 0x000fe4000fffe03f */
[----:B-1----:R-:W-:Y:S02]  /*fe10*/  IMAD.MOV.U32 R34, RZ, RZ, R28 ;  /* 0x000000ffff227224 */ /* 0x002fe400078e001c */
[----:B--2---:R-:W-:Y:S02]  /*fe20*/  IMAD.MOV.U32 R26, RZ, RZ, R29 ;  /* 0x000000ffff1a7224 */ /* 0x004fe400078e001d */
[----:B------:R-:W-:Y:S02]  /*fe30*/  IMAD.MOV.U32 R22, RZ, RZ, R30 ;  /* 0x000000ffff167224 */ /* 0x000fe400078e001e */
[----:B------:R-:W-:Y:S02]  /*fe40*/  IMAD.MOV.U32 R23, RZ, RZ, R31 ;  /* 0x000000ffff177224 */ /* 0x000fe400078e001f */
[-C--:B---3--:R-:W-:Y:S03]  /*fe50*/  HMMA.1688.F32.TF32 R28, R116, R40.reuse, R48 ;  /* 0x00000028741c723c */ /* 0x088fe60000081030 */
[----:B------:R1:W-:Y:S04]  /*fe60*/  STL.64 [R1+0x1300], R22 ;  /* 0x0013001601007387 */ /* 0x0003e80000100a00 */
[----:B------:R-:W2:Y:S11]  /*fe70*/  LDSM.16.M88.4 R48, [R6+0x13800] ;  /* 0x013800000630783b */ /* 0x000eb60000000200 */
[----:B------:R-:W-:Y:S06]  /*fe80*/  @!UPT UIADD3 URZ, URZ, URZ, URZ ;  /* 0x0000003f3f3ff290 */ /* 0x000fec000fffe03f */
[----:B------:R-:W-:Y:S02]  /*fe90*/  IMAD.MOV.U32 R3, RZ, RZ, R28 ;  /* 0x000000ffff037224 */ /* 0x000fe400078e001c */
[----:B------:R-:W-:Y:S02]  /*fea0*/  IMAD.MOV.U32 R0, RZ, RZ, R29 ;  /* 0x000000ffff007224 */ /* 0x000fe400078e001d */
[----:B------:R-:W-:Y:S02]  /*feb0*/  IMAD.MOV.U32 R37, RZ, RZ, R30 ;  /* 0x000000ffff257224 */ /* 0x000fe400078e001e */
[----:B------:R-:W-:Y:S02]  /*fec0*/  IMAD.MOV.U32 R36, RZ, RZ, R31 ;  /* 0x000000ffff247224 */ /* 0x000fe400078e001f */
[-C--:B------:R-:W-:Y:S03]  /*fed0*/  HMMA.1688.F32.TF32 R28, R156, R40.reuse, R144 ;  /* 0x000000289c1c723c */ /* 0x080fe60000081090 */
[----:B------:R-:W-:Y:S04]  /*fee0*/  STL [R1+0x125c], R36 ;  /* 0x00125c2401007387 */ /* 0x000fe80000100800 */
[----:B------:R3:W-:Y:S01]  /*fef0*/  STL [R1+0x1258], R37 ;  /* 0x0012582501007387 */ /* 0x0007e20000100800 */
[-C--:B-1----:R-:W-:Y:S03]  /*ff00*/  HMMA.1688.F32.TF32 R20, R196, R40.reuse, R60 ;  /* 0x00000028c414723c */ /* 0x082fe6000008103c */
[----:B------:R-:W-:Y:S04]  /*ff10*/  STL [R1+0x1254], R0 ;  /* 0x0012540001007387 */ /* 0x000fe80000100800 */
[----:B------:R-:W-:Y:S01]  /*ff20*/  STL [R1+0x1250], R3 ;  /* 0x0012500301007387 */ /* 0x000fe20000100800 */
[-C--:B---3--:R-:W-:Y:S03]  /*ff30*/  HMMA.1688.F32.TF32 R36, R236, R40.reuse, R92 ;  /* 0x00000028ec24723c */ /* 0x088fe6000008105c */
[----:B------:R-:W1:Y:S04]  /*ff40*/  LDSM.16.M88.4 R60, [R6+0x15000] ;  /* 0x01500000063c783b */ /* 0x000e680000000200 */
[----:B------:R-:W-:Y:S04]  /*ff50*/  STL.64 [R1+0x90], R28 ;  /* 0x0000901c01007387 */ /* 0x000fe80000100a00 */
[----:B------:R3:W-:Y:S02]  /*ff60*/  STL.64 [R1+0x98], R30 ;  /* 0x0000981e01007387 */ /* 0x0007e40000100a00 */
[-C--:B---3--:R-:W-:Y:S02]  /*ff70*/  HMMA.1688.F32.TF32 R28, R8, R40.reuse, R108 ;  /* 0x00000028081c723c */ /* 0x088fe4000008106c */
[----:B------:R-:W-:Y:S04]  /*ff80*/  STL.64 [R1+0xc0], R20 ;  /* 0x0000c01401007387 */ /* 0x000fe80000100a00 */
[----:B------:R3:W-:Y:S04]  /*ff90*/  STL.64 [R1+0xc8], R22 ;  /* 0x0000c81601007387 */ /* 0x0007e80000100a00 */
[----:B------:R-:W-:Y:S04]  /*ffa0*/  STL.64 [R1+0x1a0], R36 ;  /* 0x0001a02401007387 */ /* 0x000fe80000100a00 */
[----:B------:R-:W-:Y:S01]  /*ffb0*/  STL.64 [R1+0x1a8], R38 ;  /* 0x0001a82601007387 */ /* 0x000fe20000100a00 */
[-C--:B---3--:R-:W-:Y:S03]  /*ffc0*/  HMMA.1688.F32.TF32 R20, R12, R40.reuse, R128 ;  /* 0x000000280c14723c */ /* 0x088fe60000081080 */
[----:B------:R-:W-:Y:S05]  /*ffd0*/  STL.64 [R1+0x1310], R14 ;  /* 0x0013100e01007387 */ /* 0x000fea0000100a00 */
[----:B------:R-:W-:Y:S04]  /*ffe0*/  STL.64 [R1+0x360], R28 ;  /* 0x0003601c01007387 */ /* 0x000fe80000100a00 */
[----:B------:R-:W-:Y:S04]  /*fff0*/  STL.64 [R1+0x368], R30 ;  /* 0x0003681e01007387 */ /* 0x000fe80000100a00 */
[----:B------:R3:W-:Y:S02]  /*10000*/  STL.64 [R1+0x1308], R12 ;  /* 0x0013080c01007387 */ /* 0x0007e40000100a00 */
[----:B---3--:R-:W-:Y:S05]  /*10010*/  HMMA.1688.F32.TF32 R12, R16, R40, R172 ;  /* 0x00000028100c723c */ /* 0x008fea00000810ac */
[----:B------:R-:W-:Y:S04]  /*10020*/  STL.64 [R1+0x3c0], R20 ;  /* 0x0003c01401007387 */ /* 0x000fe80000100a00 */
[----:B------:R-:W-:Y:S04]  /*10030*/  STL.64 [R1+0x3c8], R22 ;  /* 0x0003c81601007387 */ /* 0x000fe80000100a00 */
[----:B------:R-:W3:Y:S04]  /*10040*/  LDL.LU.64 R28, [R1+0x980] ;  /* 0x00098000011c7983 */ /* 0x000ee80000300a00 */
[----:B------:R-:W3:Y:S06]  /*10050*/  LDL.LU.64 R30, [R1+0x988] ;  /* 0x00098800011e7983 */ /* 0x000eec0000300a00 */
[----:B------:R4:W-:Y:S04]  /*10060*/  STL.64 [R1+0x520], R12 ;  /* 0x0005200c01007387 */ /* 0x0009e80000100a00 */
[----:B------:R1:W-:Y:S04]  /*10070*/  STL.64 [R1+0x528], R14 ;  /* 0x0005280e01007387 */ /* 0x0003e80000100a00 */
[----:B----4-:R-:W4:Y:S04]  /*10080*/  LDL.LU.64 R12, [R1+0x970] ;  /* 0x00097000010c7983 */ /* 0x010f280000300a00 */
[----:B-1----:R-:W4:Y:S04]  /*10090*/  LDL.LU.64 R14, [R1+0x978] ;  /* 0x00097800010e7983 */ /* 0x002f280000300a00 */
[----:B------:R-:W3:Y:S04]  /*100a0*/  LDL.LU.64 R84, [R1+0x960] ;  /* 0x0009600001547983 */ /* 0x000ee80000300a00 */
[----:B------:R-:W3:Y:S04]  /*100b0*/  LDL.LU.64 R86, [R1+0x968] ;  /* 0x0009680001567983 */ /* 0x000ee80000300a00 */
[----:B------:R-:W3:Y:S04]  /*100c0*/  LDL.LU.64 R36, [R1+0x950] ;  /* 0x0009500001247983 */ /* 0x000ee80000300a00 */
[----:B------:R-:W3:Y:S04]  /*100d0*/  LDL.LU.64 R38, [R1+0x958] ;  /* 0x0009580001267983 */ /* 0x000ee80000300a00 */
[----:B------:R-:W3:Y:S04]  /*100e0*/  LDL.LU.64 R20, [R1+0x940] ;  /* 0x0009400001147983 */ /* 0x000ee80000300a00 */
[----:B------:R-:W3:Y:S04]  /*100f0*/  LDL.LU.64 R22, [R1+0x948] ;  /* 0x0009480001167983 */ /* 0x000ee80000300a00 */
[----:B------:R-:W-:Y:S04]  /*10100*/  STL.64 [R1+0x1320], R18 ;  /* 0x0013201201007387 */ /* 0x000fe80000100a00 */
[----:B------:R-:W-:Y:S04]  /*10110*/  STL.64 [R1+0x1318], R16 ;  /* 0x0013181001007387 */ /* 0x000fe80000100a00 */
[----:B------:R-:W-:Y:S04]  /*10120*/  STL [R1+0x1298], R46 ;  /* 0x0012982e01007387 */ /* 0x000fe80000100800 */
[----:B------:R-:W-:Y:S04]  /*10130*/  STL [R1+0x1284], R47 ;  /* 0x0012842f01007387 */ /* 0x000fe80000100800 */
[----:B--2---:R-:W-:Y:S04]  /*10140*/  STL [R1+0x1264], R50 ;  /* 0x0012643201007387 */ /* 0x004fe80000100800 */
[----:B------:R-:W-:Y:S04]  /*10150*/  STL [R1+0x1260], R51 ;  /* 0x0012603301007387 */ /* 0x000fe80000100800 */
        /* <DEDUP_REMOVED lines=13> */
[----:B------:R4:W-:Y:S02]  /*10230*/  STL [R1+0x1328], R7 ;  /* 0x0013280701007387 */ /* 0x0009e40000100800 */
[C---:B----4-:R-:W-:Y:S02]  /*10240*/  HMMA.1688.F32.TF32 R4, R240.reuse, R48, R12 ;  /* 0x00000030f004723c */ /* 0x050fe4000008100c */
[----:B------:R-:W2:Y:S04]  /*10250*/  LDL.LU.64 R12, [R1+0x930] ;  /* 0x00093000010c7983 */ /* 0x000ea80000300a00 */
[----:B------:R-:W2:Y:S11]  /*10260*/  LDL.LU.64 R14, [R1+0x938] ;  /* 0x00093800010e7983 */ /* 0x000eb60000300a00 */
[----:B------:R-:W-:Y:S07]  /*10270*/  @!UPT UIADD3 URZ, URZ, URZ, URZ ;  /* 0x0000003f3f3ff290 */ /* 0x000fee000fffe03f */
[----:B------:R-:W-:Y:S02]  /*10280*/  IMAD.MOV.U32 R74, RZ, RZ, R4 ;  /* 0x000000ffff4a7224 */ /* 0x000fe400078e0004 */
[----:B------:R-:W-:Y:S02]  /*10290*/  IMAD.MOV.U32 R75, RZ, RZ, R5 ;  /* 0x000000ffff4b7224 */ /* 0x000fe400078e0005 */
[----:B------:R-:W-:Y:S02]  /*102a0*/  IMAD.MOV.U32 R70, RZ, RZ, R6 ;  /* 0x000000ffff467224 */ /* 0x000fe400078e0006 */
[----:B------:R-:W-:Y:S02]  /*102b0*/  IMAD.MOV.U32 R71, RZ, RZ, R7 ;  /* 0x000000ffff477224 */ /* 0x000fe400078e0007 */
[----:B---3--:R-:W-:Y:S11]  /*102c0*/  HMMA.1688.F32.TF32 R4, R240, R52, R84 ;  /* 0x00000034f004723c */ /* 0x008ff60000081054 */
[----:B------:R-:W-:Y:S11]  /*102d0*/  @!UPT UIADD3 URZ, URZ, URZ, URZ ;  /* 0x0000003f3f3ff290 */ /* 0x000ff6000fffe03f */
[----:B------:R-:W-:Y:S02]  /*102e0*/  @!UPT UIADD3 URZ, URZ, URZ, URZ ;  /* 0x0000003f3f3ff290 */ /* 0x000fe4000fffe03f */
[----:B------:R-:W-:Y:S02]  /*102f0*/  IMAD.MOV.U32 R66, RZ, RZ, R4 ;  /* 0x000000ffff427224 */ /* 0x000fe400078e0004 */
[----:B------:R-:W-:Y:S02]  /*10300*/  IMAD.MOV.U32 R67, RZ, RZ, R5 ;  /* 0x000000ffff437224 */ /* 0x000fe400078e0005 */
[----:B------:R-:W-:Y:S01]  /*10310*/  IMAD.MOV.U32 R62, RZ, RZ, R6 ;  /* 0x000000ffff3e7224 */ /* 0x000fe200078e0006 */
[----:B------:R-:W3:Y:S01]  /*10320*/  LDL.LU.64 R4, [R1+0x920] ;  /* 0x0009200001047983 */ /* 0x000ee20000300a00 */
[----:B------:R-:W-:-:S03]  /*10330*/  IMAD.MOV.U32 R63, RZ, RZ, R7 ;  /* 0x000000ffff3f7224 */ /* 0x000fc600078e0007 */
[----:B------:R-:W3:Y:S01]  /*10340*/  LDL.LU.64 R6, [R1+0x928] ;  /* 0x0009280001067983 */ /* 0x000ee20000300a00 */
[C---:B------:R-:W-:Y:S03]  /*10350*/  HMMA.1688.F32.TF32 R16, R240.reuse, R56, R36 ;  /* 0x00000038f010723c */ /* 0x040fe60000081024 */
[----:B------:R-:W4:Y:S04]  /*10360*/  LDL.LU.64 R92, [R1+0x910] ;  /* 0x00091000015c7983 */ /* 0x000f280000300a00 */
[----:B------:R-:W4:Y:S01]  /*10370*/  LDL.LU.64 R94, [R1+0x918] ;  /* 0x00091800015e7983 */ /* 0x000f220000300a00 */
[C---:B------:R-:W-:Y:S11]  /*10380*/  HMMA.1688.F32.TF32 R88, R240.reuse, R44, R28 ;  /* 0x0000002cf058723c */ /* 0x040ff6000008101c */
[----:B------:R-:W-:Y:S05]  /*10390*/  @!UPT UIADD3 URZ, URZ, URZ, URZ ;  /* 0x0000003f3f3ff290 */ /* 0x000fea000fffe03f */
[----:B------:R-:W-:Y:S02]  /*103a0*/  IMAD.MOV.U32 R58, RZ, RZ, R16 ;  /* 0x000000ffff3a7224 */ /* 0x000fe400078e0010 */
[----:B------:R-:W-:Y:S02]  /*103b0*/  IMAD.MOV.U32 R46, RZ, RZ, R17 ;  /* 0x000000ffff2e7224 */ /* 0x000fe400078e0011 */
[----:B------:R-:W-:Y:S02]  /*103c0*/  IMAD.MOV.U32 R38, RZ, RZ, R18 ;  /* 0x000000ffff267224 */ /* 0x000fe400078e0012 */
[----:B------:R-:W-:Y:S02]  /*103d0*/  IMAD.MOV.U32 R39, RZ, RZ, R19 ;  /* 0x000000ffff277224 */ /* 0x000fe400078e0013 */
[----:B------:R-:W-:Y:S01]  /*103e0*/  HMMA.1688.F32.TF32 R16, R240, R60, R20 ;  /* 0x0000003cf010723c */ /* 0x000fe20000081014 */
[----:B------:R-:W-:Y:S02]  /*103f0*/  IMAD.MOV.U32 R31, RZ, RZ, R88 ;  /* 0x000000ffff1f7224 */ /* 0x000fe400078e0058 */
[----:B------:R-:W-:-:S02]  /*10400*/  IMAD.MOV.U32 R30, RZ, RZ, R89 ;  /* 0x000000ffff1e7224 */ /* 0x000fc400078e0059 */
[----:B------:R-:W-:Y:S01]  /*10410*/  IMAD.MOV.U32 R27, RZ, RZ, R90 ;  /* 0x000000ffff1b7224 */ /* 0x000fe200078e005a */
[----:B------:R-:W4:Y:S01]  /*10420*/  LDL.LU.64 R88, [R1+0x900] ;  /* 0x0009000001587983 */ /* 0x000f220000300a00 */
[----:B------:R-:W-:-:S03]  /*10430*/  IMAD.MOV.U32 R35, RZ, RZ, R91 ;  /* 0x000000ffff237224 */ /* 0x000fc600078e005b */
[----:B------:R-:W4:Y:S04]  /*10440*/  LDL.LU.64 R90, [R1+0x908] ;  /* 0x00090800015a7983 */ /* 0x000f280000300a00 */
[----:B------:R-:W4:Y:S04]  /*10450*/  LDL.LU.64 R84, [R1+0x8f0] ;  /* 0x0008f00001547983 */ /* 0x000f280000300a00 */
[----:B------:R-:W4:Y:S04]  /*10460*/  LDL.LU.64 R86, [R1+0x8f8] ;  /* 0x0008f80001567983 */ /* 0x000f280000300a00 */
[----:B------:R-:W4:Y:S02]  /*10470*/  LDL.LU.64 R20, [R1+0x8e0] ;  /* 0x0008e00001147983 */ /* 0x000f240000300a00 */
[----:B------:R-:W-:-:S02]  /*10480*/  IMAD.MOV.U32 R42, RZ, RZ, R16 ;  /* 0x000000ffff2a7224 */ /* 0x000fc400078e0010 */
[----:B------:R-:W-:Y:S01]  /*10490*/  IMAD.MOV.U32 R43, RZ, RZ, R17 ;  /* 0x000000ffff2b7224 */ /* 0x000fe200078e0011 */
[----:B------:R-:W4:Y:S01]  /*104a0*/  LDL.LU.64 R22, [R1+0x8e8] ;  /* 0x0008e80001167983 */ /* 0x000f220000300a00 */
[----:B------:R-:W-:Y:S02]  /*104b0*/  IMAD.MOV.U32 R47, RZ, RZ, R18 ;  /* 0x000000ffff2f7224 */ /* 0x000fe400078e0012 */
[----:B------:R-:W-:Y:S01]  /*104c0*/  IMAD.MOV.U32 R59, RZ, RZ, R19 ;  /* 0x000000ffff3b7224 */ /* 0x000fe200078e0013 */
[----:B------:R-:W4:Y:S04]  /*104d0*/  LDL.LU.64 R16, [R1+0x8d0] ;  /* 0x0008d00001107983 */ /* 0x000f280000300a00 */
[----:B------:R-:W4:Y:S01]  /*104e0*/  LDL.LU.64 R18, [R1+0x8d8] ;  /* 0x0008d80001127983 */ /* 0x000f220000300a00 */
[----:B--2---:R-:W-:Y:S11]  /*104f0*/  HMMA.1688.F32.TF32 R12, R240, R64, R12 ;  /* 0x00000040f00c723c */ /* 0x004ff6000008100c */
[----:B------:R-:W-:Y:S11]  /*10500*/  @!UPT UIADD3 URZ, URZ, URZ, URZ ;  /* 0x0000003f3f3ff290 */ /* 0x000ff6000fffe03f */
[----:B------:R-:W-:Y:S02]  /*10510*/  @!UPT UIADD3 URZ, URZ, URZ, URZ ;  /* 0x0000003f3f3ff290 */ /* 0x000fe4000fffe03f */
[----:B------:R-:W-:Y:S02]  /*10520*/  IMAD.MOV.U32 R54, RZ, RZ, R12 ;  /* 0x000000ffff367224 */ /* 0x000fe400078e000c */
[----:B------:R-:W-:Y:S02]  /*10530*/  IMAD.MOV.U32 R55, RZ, RZ, R13 ;  /* 0x000000ffff377224 */ /* 0x000fe400078e000d */
[----:B------:R-:W-:Y:S01]  /*10540*/  IMAD.MOV.U32 R50, RZ, RZ, R14 ;  /* 0x000000ffff327224 */ /* 0x000fe200078e000e */
[----:B------:R-:W2:Y:S01]  /*10550*/  LDL.LU.64 R12, [R1+0x8c0] ;  /* 0x0008c000010c7983 */ /* 0x000ea20000300a00 */
[----:B------:R-:W-:-:S03]  /*10560*/  IMAD.MOV.U32 R51, RZ, RZ, R15 ;  /* 0x000000ffff337224 */ /* 0x000fc600078e000f */
[----:B------:R-:W2:Y:S01]  /*10570*/  LDL.LU.64 R14, [R1+0x8c8] ;  /* 0x0008c800010e7983 */ /* 0x000ea20000300a00 */
        /* <DEDUP_REMOVED lines=9> */
[C---:B----4-:R-:W-:Y:S08]  /*10610*/  HMMA.1688.F32.TF32 R248, R240.reuse, R72, R92 ;  /* 0x00000048f0f8723c */ /* 0x050ff0000008105c */
[C---:B------:R-:W-:Y:S08]  /*10620*/  HMMA.1688.F32.TF32 R244, R240.reuse, R76, R88 ;  /* 0x0000004cf0f4723c */ /* 0x040ff00000081058 */
[----:B------:R-:W-:Y:S01]  /*10630*/  HMMA.1688.F32.TF32 R240, R240, R80, R84 ;  /* 0x00000050f0f0723c */ /* 0x000fe20000081054 */
[----:B------:R-:W-:Y:S07]  /*10640*/  STL.64 [R1+0x12f8], R38 ;  /* 0x0012f82601007387 */ /* 0x000fee0000100a00 */
[C---:B------:R-:W-:Y:S01]  /*10650*/  HMMA.1688.F32.TF32 R84, R116.reuse, R48, R16 ;  /* 0x000000307454723c */ /* 0x040fe20000081010 */
[----:B------:R-:W-:Y:S07]  /*10660*/  STL.64 [R1+0x12f0], R36 ;  /* 0x0012f02401007387 */ /* 0x000fee0000100a00 */
[----:B------:R-:W-:Y:S01]  /*10670*/  HMMA.1688.F32.TF32 R20, R116, R44, R20 ;  /* 0x0000002c7414723c */ /* 0x000fe20000081014 */
        /* <DEDUP_REMOVED lines=8> */
[----:B------:R-:W4:Y:S04]  /*10700*/  LDL.LU.64 R96, [R1+0x890] ;  /* 0x0008900001607983 */ /* 0x000f280000300a00 */
[----:B------:R-:W4:Y:S04]  /*10710*/  LDL.LU.64 R98, [R1+0x898] ;  /* 0x0008980001627983 */ /* 0x000f280000300a00 */
[----:B------:R-:W4:Y:S04]  /*10720*/  LDL.LU.64 R100, [R1+0x880] ;  /* 0x0008800001647983 */ /* 0x000f280000300a00 */
[----:B------:R-:W4:Y:S04]  /*10730*/  LDL.LU.64 R102, [R1+0x888] ;  /* 0x0008880001667983 */ /* 0x000f280000300a00 */
[----:B------:R-:W4:Y:S04]  /*10740*/  LDL.LU.64 R104, [R1+0x870] ;  /* 0x0008700001687983 */ /* 0x000f280000300a00 */
[----:B------:R-:W4:Y:S04]  /*10750*/  LDL.LU.64 R106, [R1+0x878] ;  /* 0x00087800016a7983 */ /* 0x000f280000300a00 */
[----:B-1----:R-:W4:Y:S04]  /*10760*/  LDL.LU.64 R84, [R1+0x860] ;  /* 0x0008600001547983 */ /* 0x002f280000300a00 */
[----:B------:R-:W4:Y:S01]  /*10770*/  LDL.LU.64 R86, [R1+0x868] ;  /* 0x0008680001567983 */ /* 0x000f220000300a00 */
[----:B------:R-:W-:-:S02]  /*10780*/  IMAD.MOV.U32 R79, RZ, RZ, R20 ;  /* 0x000000ffff4f7224 */ /* 0x000fc400078e0014 */
[----:B------:R-:W-:Y:S02]  /*10790*/  IMAD.MOV.U32 R2, RZ, RZ, R21 ;  /* 0x000000ffff027224 */ /* 0x000fe400078e0015 */
[----:B------:R-:W-:Y:S02]  /*107a0*/  IMAD.MOV.U32 R41, RZ, RZ, R22 ;  /* 0x000000ffff297224 */ /* 0x000fe400078e0016 */
[----:B------:R-:W-:Y:S01]  /*107b0*/  IMAD.MOV.U32 R40, RZ, RZ, R23 ;  /* 0x000000ffff287224 */ /* 0x000fe200078e0017 */
[C---:B--2---:R-:W-:Y:S11]  /*107c0*/  HMMA.1688.F32.TF32 R88, R116.reuse, R52, R12 ;  /* 0x000000347458723c */ /* 0x044ff6000008100c */
[----:B------:R-:W-:Y:S11]  /*107d0*/  @!UPT UIADD3 URZ, URZ, URZ, URZ ;  /* 0x0000003f3f3ff290 */ /* 0x000ff6000fffe03f */
[----:B------:R-:W-:Y:S01]  /*107e0*/  @!UPT UIADD3 URZ, URZ, URZ, URZ ;  /* 0x0000003f3f3ff290 */ /* 0x000fe2000fffe03f */
[----:B------:R-:W-:Y:S04]  /*107f0*/  STL.64 [R1+0x11f8], R90 ;  /* 0x0011f85a01007387 */ /* 0x000fe80000100a00 */
[----:B------:R1:W-:Y:S04]  /*10800*/  STL.64 [R1+0x11f0], R88 ;  /* 0x0011f05801007387 */ /* 0x0003e80000100a00 */
[----:B------:R-:W2:Y:S04]  /*10810*/  LDL.LU.64 R36, [R1+0x850] ;  /* 0x0008500001247983 */ /* 0x000ea80000300a00 */
[----:B------:R-:W2:Y:S04]  /*10820*/  LDL.LU.64 R38, [R1+0x858] ;  /* 0x0008580001267983 */ /* 0x000ea80000300a00 */
[----:B------:R-:W2:Y:S04]  /*10830*/  LDL.LU.64 R20, [R1+0x840] ;  /* 0x0008400001147983 */ /* 0x000ea80000300a00 */
[----:B------:R-:W2:Y:S04]  /*10840*/  LDL.LU.64 R22, [R1+0x848] ;  /* 0x0008480001167983 */ /* 0x000ea80000300a00 */
[----:B------:R-:W2:Y:S04]  /*10850*/  LDL.LU.64 R16, [R1+0x830] ;  /* 0x0008300001107983 */ /* 0x000ea80000300a00 */
[----:B------:R-:W2:Y:S04]  /*10860*/  LDL.LU.64 R18, [R1+0x838] ;  /* 0x0008380001127983 */ /* 0x000ea80000300a00 */
[----:B------:R-:W2:Y:S04]  /*10870*/  LDL.LU.64 R124, [R1+0x820] ;  /* 0x00082000017c7983 */ /* 0x000ea80000300a00 */
[----:B------:R-:W2:Y:S01]  /*10880*/  LDL.LU.64 R126, [R1+0x828] ;  /* 0x00082800017e7983 */ /* 0x000ea20000300a00 */
[C---:B---3--:R-:W-:Y:S03]  /*10890*/  HMMA.1688.F32.TF32 R92, R116.reuse, R56, R4 ;  /* 0x00000038745c723c */ /* 0x048fe60000081004 */
[----:B------:R-:W3:Y:S04]  /*108a0*/  LDL.LU.64 R12, [R1+0x810] ;  /* 0x00081000010c7983 */ /* 0x000ee80000300a00 */
        /* <DEDUP_REMOVED lines=13> */
[----:B------:R-:W-:Y:S04]  /*10980*/  STL.64 [R1+0x1208], R94 ;  /* 0x0012085e01007387 */ /* 0x000fe80000100a00 */
[----:B------:R2:W-:Y:S04]  /*10990*/  STL.64 [R1+0x1200], R92 ;  /* 0x0012005c01007387 */ /* 0x0005e80000100a00 */
[----:B-1----:R-:W3:Y:S04]  /*109a0*/  LDL.LU.64 R88, [R1+0x7a0] ;  /* 0x0007a00001587983 */ /* 0x002ee80000300a00 */
[----:B------:R-:W3:Y:S01]  /*109b0*/  LDL.LU.64 R90, [R1+0x7a8] ;  /* 0x0007a800015a7983 */ /* 0x000ee20000300a00 */
[C---:B----4-:R-:W-:Y:S08]  /*109c0*/  HMMA.1688.F32.TF32 R96, R116.reuse, R60, R96 ;  /* 0x0000003c7460723c */ /* 0x050ff00000081060 */
[C---:B------:R-:W-:Y:S08]  /*109d0*/  HMMA.1688.F32.TF32 R100, R116.reuse, R64, R100 ;  /* 0x000000407464723c */ /* 0x040ff00000081064 */
[C---:B------:R-:W-:Y:S08]  /*109e0*/  HMMA.1688.F32.TF32 R104, R116.reuse, R68, R104 ;  /* 0x000000447468723c */ /* 0x040ff00000081068 */
[C---:B------:R-:W-:Y:S01]  /*109f0*/  HMMA.1688.F32.TF32 R108, R116.reuse, R72, R84 ;  /* 0x00000048746c723c */ /* 0x040fe20000081054 */
[----:B------:R-:W4:Y:S04]  /*10a00*/  LDL.LU.64 R84, [R1+0x780] ;  /* 0x0007800001547983 */ /* 0x000f280000300a00 */
[----:B------:R-:W4:Y:S03]  /*10a10*/  LDL.LU.64 R86, [R1+0x788] ;  /* 0x0007880001567983 */ /* 0x000f260000300a00 */
[C---:B--2---:R-:W-:Y:S01]  /*10a20*/  HMMA.1688.F32.TF32 R112, R116.reuse, R76, R36 ;  /* 0x0000004c7470723c */ /* 0x044fe20000081024 */
[----:B------:R-:W2:Y:S04]  /*10a30*/  LDL.LU.64 R36, [R1+0x770] ;  /* 0x0007700001247983 */ /* 0x000ea80000300a00 */
[----:B------:R-:W2:Y:S03]  /*10a40*/  LDL.LU.64 R38, [R1+0x778] ;  /* 0x0007780001267983 */ /* 0x000ea60000300a00 */
[----:B------:R-:W-:Y:S01]  /*10a50*/  HMMA.1688.F32.TF32 R116, R116, R80, R20 ;  /* 0x000000507474723c */ /* 0x000fe20000081014 */
[----:B------:R-:W2:Y:S04]  /*10a60*/  LDL.LU.64 R20, [R1+0x750] ;  /* 0x0007500001147983 */ /* 0x000ea80000300a00 */
[----:B------:R-:W2:Y:S03]  /*10a70*/  LDL.LU.64 R22, [R1+0x758] ;  /* 0x0007580001167983 */ /* 0x000ea60000300a00 */
[C---:B------:R-:W-:Y:S01]  /*10a80*/  HMMA.1688.F32.TF32 R120, R156.reuse, R44, R16 ;  /* 0x0000002c9c78723c */ /* 0x040fe20000081010 */
[----:B------:R-:W2:Y:S04]  /*10a90*/  LDL.LU.64 R16, [R1+0x740] ;  /* 0x0007400001107983 */ /* 0x000ea80000300a00 */
[----:B------:R-:W2:Y:S03]  /*10aa0*/  LDL.LU.64 R18, [R1+0x748] ;  /* 0x0007480001127983 */ /* 0x000ea60000300a00 */
[C---:B---3--:R-:W-:Y:S01]  /*10ab0*/  HMMA.1688.F32.TF32 R128, R156.reuse, R52, R12 ;  /* 0x000000349c80723c */ /* 0x048fe2000008100c */
[----:B------:R-:W3:Y:S04]  /*10ac0*/  LDL.LU.64 R12, [R1+0x730] ;  /* 0x00073000010c7983 */ /* 0x000ee80000300a00 */
[----:B------:R-:W3:Y:S03]  /*10ad0*/  LDL.LU.64 R14, [R1+0x738] ;  /* 0x00073800010e7983 */ /* 0x000ee60000300a00 */
[C---:B------:R-:W-:Y:S01]  /*10ae0*/  HMMA.1688.F32.TF32 R136, R156.reuse, R60, R4 ;  /* 0x0000003c9c88723c */ /* 0x040fe20000081004 */
[----:B------:R-:W3:Y:S04]  /*10af0*/  LDL.LU.64 R4, [R1+0x720] ;  /* 0x0007200001047983 */ /* 0x000ee80000300a00 */
[----:B------:R-:W3:Y:S04]  /*10b00*/  LDL.LU.64 R6, [R1+0x728] ;  /* 0x0007280001067983 */ /* 0x000ee80000300a00 */
[----:B------:R-:W3:Y:S01]  /*10b10*/  LDL.LU.64 R192, [R1+0x710] ;  /* 0x0007100001c07983 */ /* 0x000ee20000300a00 */
[C---:B------:R-:W-:Y:S03]  /*10b20*/  HMMA.1688.F32.TF32 R124, R156.reuse, R48, R124 ;  /* 0x000000309c7c723c */ /* 0x040fe6000008107c */
[----:B------:R-:W3:Y:S04]  /*10b30*/  LDL.LU.64 R194, [R1+0x718] ;  /* 0x0007180001c27983 */ /* 0x000ee80000300a00 */
[----:B------:R-:W3:Y:S01]  /*10b40*/  LDL.LU.64 R200, [R1+0x700] ;  /* 0x0007000001c87983 */ /* 0x000ee20000300a00 */
[C---:B------:R-:W-:Y:S03]  /*10b50*/  HMMA.1688.F32.TF32 R132, R156.reuse, R56, R132 ;  /* 0x000000389c84723c */ /* 0x040fe60000081084 */
[----:B------:R-:W3:Y:S04]  /*10b60*/  LDL.LU.64 R202, [R1+0x708] ;  /* 0x0007080001ca7983 */ /* 0x000ee80000300a00 */
[----:B------:R-:W3:Y:S01]  /*10b70*/  LDL.LU.64 R92, [R1+0x6e0] ;  /* 0x0006e000015c7983 */ /* 0x000ee20000300a00 */
[C---:B------:R-:W-:Y:S03]  /*10b80*/  HMMA.1688.F32.TF32 R140, R156.reuse, R64, R140 ;  /* 0x000000409c8c723c */ /* 0x040fe6000008108c */
[----:B------:R-:W3:Y:S05]  /*10b90*/  LDL.LU.64 R94, [R1+0x6e8] ;  /* 0x0006e800015e7983 */ /* 0x000eea0000300a00 */
[C---:B------:R-:W-:Y:S08]  /*10ba0*/  HMMA.1688.F32.TF32 R144, R156.reuse, R68, R144 ;  /* 0x000000449c90723c */ /* 0x040ff00000081090 */
[C---:B------:R-:W-:Y:S08]  /*10bb0*/  HMMA.1688.F32.TF32 R148, R156.reuse, R72, R148 ;  /* 0x000000489c94723c */ /* 0x040ff00000081094 */
[C---:B------:R-:W-:Y:S08]  /*10bc0*/  HMMA.1688.F32.TF32 R152, R156.reuse, R76, R152 ;  /* 0x0000004c9c98723c */ /* 0x040ff00000081098 */
[----:B------:R-:W-:Y:S01]  /*10bd0*/  HMMA.1688.F32.TF32 R156, R156, R80, R88 ;  /* 0x000000509c9c723c */ /* 0x000fe20000081058 */
[----:B------:R-:W3:Y:S04]  /*10be0*/  LDL.LU.64 R88, [R1+0x6d0] ;  /* 0x0006d00001587983 */ /* 0x000ee80000300a00 */
[----:B------:R-:W3:Y:S03]  /*10bf0*/  LDL.LU.64 R90, [R1+0x6d8] ;  /* 0x0006d800015a7983 */ /* 0x000ee60000300a00 */
[C---:B----4-:R-:W-:Y:S01]  /*10c00*/  HMMA.1688.F32.TF32 R160, R196.reuse, R44, R84 ;  /* 0x0000002cc4a0723c */ /* 0x050fe20000081054 */
[----:B------:R-:W4:Y:S04]  /*10c10*/  LDL.LU.64 R84, [R1+0x6c0] ;  /* 0x0006c00001547983 */ /* 0x000f280000300a00 */
[----:B------:R-:W4:Y:S03]  /*10c20*/  LDL.LU.64 R86, [R1+0x6c8] ;  /* 0x0006c80001567983 */ /* 0x000f260000300a00 */
[C---:B--2---:R-:W-:Y:S01]  /*10c30*/  HMMA.1688.F32.TF32 R164, R196.reuse, R48, R36 ;  /* 0x00000030c4a4723c */ /* 0x044fe20000081024 */
[----:B------:R-:W2:Y:S04]  /*10c40*/  LDL.LU.64 R36, [R1+0x6b0] ;  /* 0x0006b00001247983 */ /* 0x000ea80000300a00 */
[----:B------:R-:W2:Y:S03]  /*10c50*/  LDL.LU.64 R38, [R1+0x6b8] ;  /* 0x0006b80001267983 */ /* 0x000ea60000300a00 */
[C---:B------:R-:W-:Y:S01]  /*10c60*/  HMMA.1688.F32.TF32 R168, R196.reuse, R52, R20 ;  /* 0x00000034c4a8723c */ /* 0x040fe20000081014 */
        /* <DEDUP_REMOVED lines=11> */
[----:B------:R-:W3:Y:S01]  /*10d20*/  LDL R243, [R1+0x460] ;  /* 0x0004600001f37983 */ /* 0x000ee20000100800 */
[C---:B------:R-:W-:Y:S08]  /*10d30*/  HMMA.1688.F32.TF32 R176, R196.reuse, R60, R176 ;  /* 0x0000003cc4b0723c */ /* 0x040ff000000810b0 */
[C---:B------:R-:W-:Y:S08]  /*10d40*/  HMMA.1688.F32.TF32 R180, R196.reuse, R64, R180 ;  /* 0x00000040c4b4723c */ /* 0x040ff000000810b4 */
[C---:B------:R-:W-:Y:S08]  /*10d50*/  HMMA.1688.F32.TF32 R192, R196.reuse, R76, R192 ;  /* 0x0000004cc4c0723c */ /* 0x040ff000000810c0 */
[----:B------:R-:W-:Y:S08]  /*10d60*/  HMMA.1688.F32.TF32 R196, R196, R80, R200 ;  /* 0x00000050c4c4723c */ /* 0x000ff000000810c8 */
[C---:B------:R-:W-:Y:S08]  /*10d70*/  HMMA.1688.F32.TF32 R200, R236.reuse, R44, R92 ;  /* 0x0000002cecc8723c */ /* 0x040ff0000008105c */
[C---:B------:R-:W-:Y:S08]  /*10d80*/  HMMA.1688.F32.TF32 R224, R236.reuse, R68, R224 ;  /* 0x00000044ece0723c */ /* 0x040ff000000810e0 */
[C---:B------:R-:W-:Y:S08]  /*10d90*/  HMMA.1688.F32.TF32 R204, R236.reuse, R48, R88 ;  /* 0x00000030eccc723c */ /* 0x040ff00000081058 */
[C---:B------:R-:W-:Y:S08]  /*10da0*/  HMMA.1688.F32.TF32 R228, R236.reuse, R72, R228 ;  /* 0x00000048ece4723c */ /* 0x040ff000000810e4 */
[C---:B------:R-:W-:Y:S08]  /*10db0*/  HMMA.1688.F32.TF32 R232, R236.reuse, R76, R232 ;  /* 0x0000004cece8723c */ /* 0x040ff000000810e8 */
[C---:B----4-:R-:W-:Y:S08]  /*10dc0*/  HMMA.1688.F32.TF32 R208, R236.reuse, R52, R84 ;  /* 0x00000034ecd0723c */ /* 0x050ff00000081054 */
[C---:B--2---:R-:W-:Y:S08]  /*10dd0*/  HMMA.1688.F32.TF32 R212, R236.reuse, R56, R36 ;  /* 0x00000038ecd4723c */ /* 0x044ff00000081024 */
[----:B------:R-:W-:Y:S11]  /*10de0*/  HMMA.1688.F32.TF32 R216, R236, R60, R20 ;  /* 0x0000003cecd8723c */ /* 0x000ff60000081014 */
[----:B------:R-:W-:Y:S04]  /*10df0*/  @!UPT UIADD3 URZ, URZ, URZ, URZ ;  /* 0x0000003f3f3ff290 */ /* 0x000fe8000fffe03f */
[----:B------:R1:W-:Y:S01]  /*10e00*/  STL [R1+0x11d8], R214 ;  /* 0x0011d8d601007387 */ /* 0x0003e20000100800 */
[----:B---3--:R-:W-:Y:S03]  /*10e10*/  HMMA.1688.F32.TF32 R4, R8, R44, R4 ;  /* 0x0000002c0804723c */ /* 0x008fe60000081004 */
[----:B------:R2:W-:Y:S04]  /*10e20*/  STL [R1+0x11d4], R215 ;  /* 0x0011d4d701007387 */ /* 0x0005e80000100800 */
[----:B------:R3:W-:Y:S01]  /*10e30*/  STL [R1+0x11d0], R219 ;  /* 0x0011d0db01007387 */ /* 0x0007e20000100800 */
[----:B------:R-:W-:Y:S11]  /*10e40*/  HMMA.1688.F32.TF32 R220, R236, R64, R16 ;  /* 0x00000040ecdc723c */ /* 0x000ff60000081010 */
[----:B------:R-:W-:Y:S05]  /*10e50*/  @!UPT UIADD3 URZ, URZ, URZ, URZ ;  /* 0x0000003f3f3ff290 */ /* 0x000fea000fffe03f */
[----:B-1----:R-:W-:Y:S02]  /*10e60*/  IMAD.MOV.U32 R214, RZ, RZ, R4 ;  /* 0x000000ffffd67224 */ /* 0x002fe400078e0004 */
[----:B--2---:R-:W-:Y:S02]  /*10e70*/  IMAD.MOV.U32 R215, RZ, RZ, R5 ;  /* 0x000000ffffd77224 */ /* 0x004fe400078e0005 */
[----:B---3--:R-:W-:Y:S01]  /*10e80*/  IMAD.MOV.U32 R219, RZ, RZ, R6 ;  /* 0x000000ffffdb7224 */ /* 0x008fe200078e0006 */
[----:B------:R-:W2:Y:S01]  /*10e90*/  LDL.LU.64 R4, [R1+0x640] ;  /* 0x0006400001047983 */ /* 0x000ea20000300a00 */
[----:B------:R-:W-:-:S03]  /*10ea0*/  IMAD.MOV.U32 R252, RZ, RZ, R7 ;  /* 0x000000fffffc7224 */ /* 0x000fc600078e0007 */
[----:B------:R-:W2:Y:S04]  /*10eb0*/  LDL.LU.64 R6, [R1+0x648] ;  /* 0x0006480001067983 */ /* 0x000ea80000300a00 */
[----:B------:R-:W3:Y:S04]  /*10ec0*/  LDL.LU.64 R84, [R1+0x190] ;  /* 0x0001900001547983 */ /* 0x000ee80000300a00 */
[----:B------:R-:W3:Y:S01]  /*10ed0*/  LDL.LU.64 R86, [R1+0x198] ;  /* 0x0001980001567983 */ /* 0x000ee20000300a00 */
[----:B------:R-:W-:Y:S03]  /*10ee0*/  HMMA.1688.F32.TF32 R236, R236, R80, R12 ;  /* 0x00000050ecec723c */ /* 0x000fe6000008100c */
[----:B------:R-:W4:Y:S04]  /*10ef0*/  LDL.LU.64 R16, [R1+0x630] ;  /* 0x0006300001107983 */ /* 0x000f280000300a00 */
        /* <DEDUP_REMOVED lines=14> */
[----:B------:R-:W4:Y:S01]  /*10fe0*/  LDL.LU.64 R90, [R1+0x348] ;  /* 0x00034800015a7983 */ /* 0x000f220000300a00 */
[C---:B--2---:R-:W-:Y:S08]  /*10ff0*/  HMMA.1688.F32.TF32 R4, R8.reuse, R48, R4 ;  /* 0x000000300804723c */ /* 0x044ff00000081004 */
[C---:B---3--:R-:W-:Y:S08]  /*11000*/  HMMA.1688.F32.TF32 R84, R8.reuse, R52, R84 ;  /* 0x000000340854723c */ /* 0x048ff00000081054 */
[C---:B----4-:R-:W-:Y:S08]  /*11010*/  HMMA.1688.F32.TF32 R16, R8.reuse, R56, R16 ;  /* 0x000000380810723c */ /* 0x050ff00000081010 */
[C---:B------:R-:W-:Y:S01]  /*11020*/  HMMA.1688.F32.TF32 R12, R8.reuse, R60, R12 ;  /* 0x0000003c080c723c */ /* 0x040fe2000008100c */
[----:B------:R-:W-:Y:S04]  /*11030*/  STL.64 [R1+0x1c0], R4 ;  /* 0x0001c00401007387 */ /* 0x000fe80000100a00 */
[----:B------:R1:W-:Y:S04]  /*11040*/  STL.64 [R1+0x1c8], R6 ;  /* 0x0001c80601007387 */ /* 0x0003e80000100a00 */
[----:B-1----:R-:W2:Y:S04]  /*11050*/  LDL.LU R7, [R1+0x1328] ;  /* 0x0013280001077983 */ /* 0x002ea80000300800 */
[----:B------:R1:W-:Y:S04]  /*11060*/  STL.64 [R1+0x190], R84 ;  /* 0x0001905401007387 */ /* 0x0003e80000100a00 */
[----:B------:R3:W-:Y:S04]  /*11070*/  STL.64 [R1+0x198], R86 ;  /* 0x0001985601007387 */ /* 0x0007e80000100a00 */
[----:B-1----:R-:W4:Y:S04]  /*11080*/  LDL.LU.64 R84, [R1+0x270] ;  /* 0x0002700001547983 */ /* 0x002f280000300a00 */
[----:B---3--:R-:W4:Y:S04]  /*11090*/  LDL.LU.64 R86, [R1+0x278] ;  /* 0x0002780001567983 */ /* 0x008f280000300a00 */
[----:B------:R-:W-:Y:S04]  /*110a0*/  STL.64 [R1+0x180], R16 ;  /* 0x0001801001007387 */ /* 0x000fe80000100a00 */
[----:B------:R1:W-:Y:S04]  /*110b0*/  STL.64 [R1+0x188], R18 ;  /* 0x0001881201007387 */ /* 0x0003e80000100a00 */
[----:B-1----:R-:W4:Y:S04]  /*110c0*/  LDL.LU.64 R18, [R1+0x1320] ;  /* 0x0013200001127983 */ /* 0x002f280000300a00 */
[----:B------:R-:W4:Y:S04]  /*110d0*/  LDL.LU.64 R16, [R1+0x1318] ;  /* 0x0013180001107983 */ /* 0x000f280000300a00 */
[----:B------:R-:W-:Y:S04]  /*110e0*/  STL.64 [R1+0x160], R12 ;  /* 0x0001600c01007387 */ /* 0x000fe80000100a00 */
[----:B------:R1:W-:Y:S04]  /*110f0*/  STL.64 [R1+0x168], R14 ;  /* 0x0001680e01007387 */ /* 0x0003e80000100a00 */
[----:B-1----:R-:W3:Y:S04]  /*11100*/  LDL.LU.64 R14, [R1+0x1310] ;  /* 0x00131000010e7983 */ /* 0x002ee80000300a00 */
[----:B------:R-:W3:Y:S01]  /*11110*/  LDL.LU.64 R12, [R1+0x1308] ;  /* 0x00130800010c7983 */ /* 0x000ee20000300a00 */
[C---:B------:R-:W-:Y:S08]  /*11120*/  HMMA.1688.F32.TF32 R244, R8.reuse, R64, R244 ;  /* 0x0000004008f4723c */ /* 0x040ff000000810f4 */
[C---:B------:R-:W-:Y:S08]  /*11130*/  HMMA.1688.F32.TF32 R36, R8.reuse, R68, R36 ;  /* 0x000000440824723c */ /* 0x040ff00000081024 */
[C---:B------:R-:W-:Y:S08]  /*11140*/  HMMA.1688.F32.TF32 R20, R8.reuse, R72, R20 ;  /* 0x000000480814723c */ /* 0x040ff00000081014 */
[C---:B------:R-:W-:Y:S08]  /*11150*/  HMMA.1688.F32.TF32 R248, R8.reuse, R76, R248 ;  /* 0x0000004c08f8723c */ /* 0x040ff000000810f8 */
[----:B------:R-:W-:Y:S01]  /*11160*/  HMMA.1688.F32.TF32 R8, R8, R80, R92 ;  /* 0x000000500808723c */ /* 0x000fe2000008105c */
[----:B------:R1:W-:Y:S04]  /*11170*/  STL.64 [R1+0x150], R244 ;  /* 0x000150f401007387 */ /* 0x0003e80000100a00 */
[----:B------:R1:W-:Y:S04]  /*11180*/  STL.64 [R1+0x158], R246 ;  /* 0x000158f601007387 */ /* 0x0003e80000100a00 */
[----:B-1----:R-:W2:Y:S04]  /*11190*/  LDL.LU.64 R244, [R1+0x2f0] ;  /* 0x0002f00001f47983 */ /* 0x002ea80000300a00 */
[----:B------:R-:W2:Y:S04]  /*111a0*/  LDL.LU.64 R246, [R1+0x2f8] ;  /* 0x0002f80001f67983 */ /* 0x000ea80000300a00 */
[----:B------:R1:W-:Y:S04]  /*111b0*/  STL.64 [R1+0x140], R36 ;  /* 0x0001402401007387 */ /* 0x0003e80000100a00 */
[----:B------:R1:W-:Y:S04]  /*111c0*/  STL.64 [R1+0x148], R38 ;  /* 0x0001482601007387 */ /* 0x0003e80000100a00 */
[----:B-1----:R-:W2:Y:S04]  /*111d0*/  LDL.LU.64 R36, [R1+0x260] ;  /* 0x0002600001247983 */ /* 0x002ea80000300a00 */
[----:B------:R-:W2:Y:S04]  /*111e0*/  LDL.LU.64 R38, [R1+0x268] ;  /* 0x0002680001267983 */ /* 0x000ea80000300a00 */
[----:B------:R-:W-:Y:S04]  /*111f0*/  STL.64 [R1+0x130], R20 ;  /* 0x0001301401007387 */ /* 0x000fe80000100a00 */
[----:B------:R1:W-:Y:S04]  /*11200*/  STL.64 [R1+0x138], R22 ;  /* 0x0001381601007387 */ /* 0x0003e80000100a00 */
[----:B-1----:R-:W2:Y:S04]  /*11210*/  LDL.LU.64 R22, [R1+0x1300] ;  /* 0x0013000001167983 */ /* 0x002ea80000300a00 */
[----:B------:R-:W-:Y:S04]  /*11220*/  STL.64 [R1+0x120], R248 ;  /* 0x000120f801007387 */ /* 0x000fe80000100a00 */
[----:B------:R-:W-:Y:S01]  /*11230*/  STL.64 [R1+0x128], R250 ;  /* 0x000128fa01007387 */ /* 0x000fe20000100a00 */
[-C--:B---3--:R-:W-:Y:S11]  /*11240*/  HMMA.1688.F32.TF32 R88, R12, R44.reuse, R88 ;  /* 0x0000002c0c58723c */ /* 0x088ff60000081058 */
[----:B------:R-:W-:Y:S11]  /*11250*/  @!UPT UIADD3 URZ, URZ, URZ, URZ ;  /* 0x0000003f3f3ff290 */ /* 0x000ff6000fffe03f */
[----:B------:R-:W-:Y:S01]  /*11260*/  @!UPT UIADD3 URZ, URZ, URZ, URZ ;  /* 0x0000003f3f3ff290 */ /* 0x000fe2000fffe03f */
[----:B------:R-:W-:Y:S04]  /*11270*/  STL.64 [R1+0x340], R88 ;  /* 0x0003405801007387 */ /* 0x000fe80000100a00 */
[----:B------:R-:W-:Y:S04]  /*11280*/  STL.64 [R1+0x100], R8 ;  /* 0x0001000801007387 */ /* 0x000fe80000100a00 */
[----:B------:R4:W-:Y:S02]  /*11290*/  STL.64 [R1+0x108], R10 ;  /* 0x0001080a01007387 */ /* 0x0009e40000100a00 */
[----:B----4-:R-:W-:Y:S01]  /*112a0*/  HMMA.1688.F32.TF32 R8, R16, R44, R84 ;  /* 0x0000002c1008723c */ /* 0x010fe20000081054 */
[----:B------:R-:W-:Y:S01]  /*112b0*/  IMAD.MOV.U32 R20, RZ, RZ, R91 ;  /* 0x000000ffff147224 */ /* 0x000fe200078e005b */
[----:B------:R1:W-:Y:S04]  /*112c0*/  STL [R1+0x348], R90 ;  /* 0x0003485a01007387 */ /* 0x0003e80000100800 */
[----:B------:R-:W3:Y:S04]  /*112d0*/  LDL.LU.64 R88, [R1+0x2d0] ;  /* 0x0002d00001587983 */ /* 0x000ee80000300a00 */
[----:B-1----:R-:W3:Y:S04]  /*112e0*/  LDL.LU.64 R90, [R1+0x2d8] ;  /* 0x0002d800015a7983 */ /* 0x002ee80000300a00 */
[----:B------:R-:W-:Y:S04]  /*112f0*/  STL [R1+0x119c], R20 ;  /* 0x00119c1401007387 */ /* 0x000fe80000100800 */
[----:B------:R-:W4:Y:S04]  /*11300*/  LDL.LU.64 R92, [R1+0x5b0] ;  /* 0x0005b000015c7983 */ /* 0x000f280000300a00 */
[----:B------:R-:W4:Y:S04]  /*11310*/  LDL.LU.64 R94, [R1+0x5b8] ;  /* 0x0005b800015e7983 */ /* 0x000f280000300a00 */
[----:B------:R-:W-:Y:S04]  /*11320*/  STL.64 [R1+0x480], R8 ;  /* 0x0004800801007387 */ /* 0x000fe80000100a00 */
[----:B------:R2:W-:Y:S04]  /*11330*/  STL.64 [R1+0x488], R10 ;  /* 0x0004880a01007387 */ /* 0x0005e80000100a00 */
[----:B------:R-:W4:Y:S04]  /*11340*/  LDL.LU.64 R84, [R1+0x5a0] ;  /* 0x0005a00001547983 */ /* 0x000f280000300a00 */
[----:B------:R-:W4:Y:S01]  /*11350*/  LDL.LU.64 R86, [R1+0x5a8] ;  /* 0x0005a80001567983 */ /* 0x000f220000300a00 */
[----:B--2---:R-:W-:Y:S11]  /*11360*/  HMMA.1688.F32.TF32 R8, R12, R48, R244 ;  /* 0x000000300c08723c */ /* 0x004ff600000810f4 */
[----:B------:R-:W-:Y:S11]  /*11370*/  @!UPT UIADD3 URZ, URZ, URZ, URZ ;  /* 0x0000003f3f3ff290 */ /* 0x000ff6000fffe03f */
[----:B------:R-:W-:Y:S01]  /*11380*/  @!UPT UIADD3 URZ, URZ, URZ, URZ ;  /* 0x0000003f3f3ff290 */ /* 0x000fe2000fffe03f */
[----:B------:R-:W-:Y:S01]  /*11390*/  STL.64 [R1+0x2f0], R8 ;  /* 0x0002f00801007387 */ /* 0x000fe20000100a00 */
[----:B------:R-:W-:-:S03]  /*113a0*/  IMAD.MOV.U32 R20, RZ, RZ, R11 ;  /* 0x000000ffff147224 */ /* 0x000fc600078e000b */
[----:B------:R1:W-:Y:S02]  /*113b0*/  STL [R1+0x2f8], R10 ;  /* 0x0002f80a01007387 */ /* 0x0003e40000100800 */
[----:B-1----:R-:W-:Y:S02]  /*113c0*/  HMMA.1688.F32.TF32 R8, R16, R48, R36 ;  /* 0x000000301008723c */ /* 0x002fe40000081024 */
[----:B------:R1:W-:Y:S04]  /*113d0*/  STL [R1+0x11a0], R20 ;  /* 0x0011a01401007387 */ /* 0x0003e80000100800 */
[----:B------:R-:W2:Y:S04]  /*113e0*/  LDL.LU.64 R36, [R1+0x570] ;  /* 0x0005700001247983 */ /* 0x000ea80000300a00 */
[----:B------:R-:W2:Y:S11]  /*113f0*/  LDL.LU.64 R38, [R1+0x578] ;  /* 0x0005780001267983 */ /* 0x000eb60000300a00 */
[----:B------:R-:W-:Y:S02]  /*11400*/  @!UPT UIADD3 URZ, URZ, URZ, URZ ;  /* 0x0000003f3f3ff290 */ /* 0x000fe4000fffe03f */
[----:B------:R-:W-:Y:S04]  /*11410*/  STL.64 [R1+0x470], R8 ;  /* 0x0004700801007387 */ /* 0x000fe80000100a00 */
[----:B------:R-:W-:Y:S04]  /*11420*/  STL.64 [R1+0x478], R10 ;  /* 0x0004780a01007387 */ /* 0x000fe80000100a00 */
[----:B------:R-:W-:Y:S04]  /*11430*/  LDS R8, [R243+0x2000] ;  /* 0x00200000f3087984 */ /* 0x000fe80000000800 */
[----:B------:R-:W-:Y:S04]  /*11440*/  LDS R10, [R243+0x3000] ;  /* 0x00300000f30a7984 */ /* 0x000fe80000000800 */
[----:B------:R-:W-:Y:S04]  /*11450*/  LDS R9, [R7+0x2000] ;  /* 0x0020000007097984 */ /* 0x000fe80000000800 */
[----:B------:R-:W1:Y:S01]  /*11460*/  LDS R11, [R7+0x3000] ;  /* 0x00300000070b7984 */ /* 0x000e620000000800 */
[C---:B---3--:R-:W-:Y:S08]  /*11470*/  HMMA.1688.F32.TF32 R88, R12.reuse, R52, R88 ;  /* 0x000000340c58723c */ /* 0x048ff00000081058 */
[C---:B----4-:R-:W-:Y:S08]  /*11480*/  HMMA.1688.F32.TF32 R92, R12.reuse, R56, R92 ;  /* 0x000000380c5c723c */ /* 0x050ff0000008105c */
[----:B------:R-:W-:Y:S07]  /*11490*/  HMMA.1688.F32.TF32 R84, R12, R60, R84 ;  /* 0x0000003c0c54723c */ /* 0x000fee0000081054 */
[----:B------:R3:W-:Y:S01]  /*114a0*/  STL [R1+0x2d0], R88 ;  /* 0x0002d05801007387 */ /* 0x0007e20000100800 */
[----:B-1----:R-:W-:-:S03]  /*114b0*/  IMAD.MOV.U32 R20, RZ, RZ, R89 ;  /* 0x000000ffff147224 */ /* 0x002fc600078e0059 */
[----:B------:R1:W-:Y:S04]  /*114c0*/  STL.64 [R1+0x2d8], R90 ;  /* 0x0002d85a01007387 */ /* 0x0003e80000100a00 */
[----:B---3--:R-:W3:Y:S04]  /*114d0*/  LDL.LU.64 R88, [R1+0x560] ;  /* 0x0005600001587983 */ /* 0x008ee80000300a00 */
[----:B-1----:R-:W3:Y:S04]  /*114e0*/  LDL.LU.64 R90, [R1+0x568] ;  /* 0x00056800015a7983 */ /* 0x002ee80000300a00 */
[----:B------:R-:W-:Y:S04]  /*114f0*/  STL [R1+0x11a4], R20 ;  /* 0x0011a41401007387 */ /* 0x000fe80000100800 */
[----:B------:R-:W-:Y:S01]  /*11500*/  STL.64 [R1+0x2b0], R92 ;  /* 0x0002b05c01007387 */ /* 0x000fe20000100a00 */
[----:B------:R-:W-:-:S02]  /*11510*/  IMAD.MOV.U32 R24, RZ, RZ, R84 ;  /* 0x000000ffff187224 */ /* 0x000fc400078e0054 */
[----:B------:R-:W-:Y:S01]  /*11520*/  IMAD.MOV.U32 R21, RZ, RZ, R85 ;  /* 0x000000ffff157224 */ /* 0x000fe200078e0055 */
[----:B------:R-:W-:Y:S01]  /*11530*/  STL.64 [R1+0x2b8], R94 ;  /* 0x0002b85e01007387 */ /* 0x000fe20000100a00 */
[----:B------:R-:W-:-:S03]  /*11540*/  IMAD.MOV.U32 R33, RZ, RZ, R87 ;  /* 0x000000ffff217224 */ /* 0x000fc600078e0057 */
[----:B------:R1:W-:Y:S04]  /*11550*/  STL [R1+0x2a8], R86 ;  /* 0x0002a85601007387 */ /* 0x0003e80000100800 */
[----:B------:R-:W4:Y:S04]  /*11560*/  LDL.LU.64 R84, [R1+0x550] ;  /* 0x0005500001547983 */ /* 0x000f280000300a00 */
[----:B-1----:R-:W4:Y:S01]  /*11570*/  LDL.LU.64 R86, [R1+0x558] ;  /* 0x0005580001567983 */ /* 0x002f220000300a00 */
[----:B--2---:R-:W-:Y:S03]  /*11580*/  HMMA.1688.F32.TF32 R36, R12, R64, R36 ;  /* 0x000000400c24723c */ /* 0x004fe60000081024 */
[----:B------:R-:W-:Y:S04]  /*11590*/  STL [R1+0x11b0], R33 ;  /* 0x0011b02101007387 */ /* 0x000fe80000100800 */
[----:B------:R-:W-:Y:S04]  /*115a0*/  STL [R1+0x11ac], R21 ;  /* 0x0011ac1501007387 */ /* 0x000fe80000100800 */
[----:B------:R-:W-:Y:S11]  /*115b0*/  STL [R1+0x11a8], R24 ;  /* 0x0011a81801007387 */ /* 0x000ff60000100800 */
[----:B------:R-:W-:Y:S01]  /*115c0*/  @!UPT UIADD3 URZ, URZ, URZ, URZ ;  /* 0x0000003f3f3ff290 */ /* 0x000fe2000fffe03f */
[----:B------:R1:W-:Y:S01]  /*115d0*/  STL.64 [R1+0x290], R36 ;  /* 0x0002902401007387 */ /* 0x0003e20000100a00 */
[----:B------:R-:W-:-:S03]  /*115e0*/  IMAD.MOV.U32 R20, RZ, RZ, R39 ;  /* 0x000000ffff147224 */ /* 0x000fc600078e0027 */
[----:B------:R2:W-:Y:S04]  /*115f0*/  STL [R1+0x298], R38 ;  /* 0x0002982601007387 */ /* 0x0005e80000100800 */
[----:B-1----:R-:W4:Y:S04]  /*11600*/  LDL.LU.64 R36, [R1+0x400] ;  /* 0x0004000001247983 */ /* 0x002f280000300a00 */
[----:B--2---:R-:W2:Y:S04]  /*11610*/  LDL.LU.64 R38, [R1+0x408] ;  /* 0x0004080001267983 */ /* 0x004ea80000300a00 */
[----:B------:R-:W-:Y:S01]  /*11620*/  STL [R1+0x11b4], R20 ;  /* 0x0011b41401007387 */ /* 0x000fe20000100800 */
[C---:B---3--:R-:W-:Y:S08]  /*11630*/  HMMA.1688.F32.TF32 R88, R12.reuse, R68, R88 ;  /* 0x000000440c58723c */ /* 0x048ff00000081058 */
[----:B----4-:R-:W-:Y:S11]  /*11640*/  HMMA.1688.F32.TF32 R84, R12, R72, R84 ;  /* 0x000000480c54723c */ /* 0x010ff60000081054 */
[----:B------:R-:W-:Y:S05]  /*11650*/  @!UPT UIADD3 URZ, URZ, URZ, URZ ;  /* 0x0000003f3f3ff290 */ /* 0x000fea000fffe03f */
[----:B------:R-:W-:Y:S02]  /*11660*/  IMAD.MOV.U32 R33, RZ, RZ, R89 ;  /* 0x000000ffff217224 */ /* 0x000fe400078e0059 */
[----:B------:R-:W-:Y:S02]  /*11670*/  IMAD.MOV.U32 R21, RZ, RZ, R90 ;  /* 0x000000ffff157224 */ /* 0x000fe400078e005a */
[----:B------:R-:W-:Y:S01]  /*11680*/  IMAD.MOV.U32 R24, RZ, RZ, R91 ;  /* 0x000000ffff187224 */ /* 0x000fe200078e005b */
[----:B------:R-:W-:Y:S04]  /*11690*/  STL [R1+0x280], R88 ;  /* 0x0002805801007387 */ /* 0x000fe80000100800 */
[----:B------:R-:W-:Y:S04]  /*116a0*/  STL [R1+0x11c0], R33 ;  /* 0x0011c02101007387 */ /* 0x000fe80000100800 */
[----:B------:R1:W-:Y:S04]  /*116b0*/  STL [R1+0x11bc], R21 ;  /* 0x0011bc1501007387 */ /* 0x0003e80000100800 */
[----:B------:R3:W-:Y:S01]  /*116c0*/  STL [R1+0x11b8], R24 ;  /* 0x0011b81801007387 */ /* 0x0007e20000100800 */
[----:B------:R-:W-:-:S02]  /*116d0*/  IMAD.MOV.U32 R32, RZ, RZ, R84 ;  /* 0x000000ffff207224 */ /* 0x000fc400078e0054 */
[----:B------:R-:W-:Y:S02]  /*116e0*/  IMAD.MOV.U32 R29, RZ, RZ, R85 ;  /* 0x000000ffff1d7224 */ /* 0x000fe400078e0055 */
[----:B------:R-:W-:Y:S01]  /*116f0*/  IMAD.MOV.U32 R28, RZ, RZ, R86 ;  /* 0x000000ffff1c7224 */ /* 0x000fe200078e0056 */
[----:B------:R-:W4:Y:S01]  /*11700*/  LDL.LU.64 R84, [R1+0x3a0] ;  /* 0x0003a00001547983 */ /* 0x000f220000300a00 */
[----:B------:R-:W-:-:S03]  /*11710*/  IMAD.MOV.U32 R6, RZ, RZ, R87 ;  /* 0x000000ffff067224 */ /* 0x000fc600078e0057 */
[----:B------:R-:W4:Y:S01]  /*11720*/  LDL.LU.64 R86, [R1+0x3a8] ;  /* 0x0003a80001567983 */ /* 0x000f220000300a00 */
[C---:B--2---:R-:W-:Y:S03]  /*11730*/  HMMA.1688.F32.TF32 R36, R12.reuse, R76, R36 ;  /* 0x0000004c0c24723c */ /* 0x044fe60000081024 */
[----:B------:R-:W-:Y:S04]  /*11740*/  STL [R1+0x11cc], R28 ;  /* 0x0011cc1c01007387 */ /* 0x000fe80000100800 */
[----:B------:R-:W-:Y:S04]  /*11750*/  STL [R1+0x11c8], R29 ;  /* 0x0011c81d01007387 */ /* 0x000fe80000100800 */
[----:B------:R-:W-:Y:S11]  /*11760*/  STL [R1+0x11c4], R32 ;  /* 0x0011c42001007387 */ /* 0x000ff60000100800 */
[----:B------:R-:W-:Y:S01]  /*11770*/  @!UPT UIADD3 URZ, URZ, URZ, URZ ;  /* 0x0000003f3f3ff290 */ /* 0x000fe2000fffe03f */
[----:B------:R2:W-:Y:S01]  /*11780*/  STL [R1+0x268], R38 ;  /* 0x0002682601007387 */ /* 0x0005e20000100800 */
[----:B-1----:R-:W-:Y:S02]  /*11790*/  IMAD.MOV.U32 R21, RZ, RZ, R36 ;  /* 0x000000ffff157224 */ /* 0x002fe400078e0024 */
[----:B---3--:R-:W-:Y:S02]  /*117a0*/  IMAD.MOV.U32 R24, RZ, RZ, R37 ;  /* 0x000000ffff187224 */ /* 0x008fe400078e0025 */
[----:B------:R-:W-:Y:S01]  /*117b0*/  IMAD.MOV.U32 R20, RZ, RZ, R39 ;  /* 0x000000ffff147224 */ /* 0x000fe200078e0027 */
[----:B------:R-:W3:Y:S04]  /*117c0*/  LDL.LU.64 R36, [R1+0x320] ;  /* 0x0003200001247983 */ /* 0x000ee80000300a00 */
[----:B--2---:R-:W3:Y:S04]  /*117d0*/  LDL.LU.64 R38, [R1+0x328] ;  /* 0x0003280001267983 */ /* 0x004ee80000300a00 */
        /* <DEDUP_REMOVED lines=8> */
[----:B----4-:R-:W-:Y:S11]  /*11860*/  HMMA.1688.F32.TF32 R12, R12, R80, R84 ;  /* 0x000000500c0c723c */ /* 0x010ff60000081054 */
[----:B------:R-:W-:Y:S11]  /*11870*/  @!UPT UIADD3 URZ, URZ, URZ, URZ ;  /* 0x0000003f3f3ff290 */ /* 0x000ff6000fffe03f */
[----:B------:R-:W-:Y:S02]  /*11880*/  @!UPT UIADD3 URZ, URZ, URZ, URZ ;  /* 0x0000003f3f3ff290 */ /* 0x000fe4000fffe03f */
[----:B------:R-:W-:Y:S02]  /*11890*/  IMAD.MOV.U32 R28, RZ, RZ, R12 ;  /* 0x000000ffff1c7224 */ /* 0x000fe400078e000c */
[----:B------:R-:W-:Y:S02]  /*118a0*/  IMAD.MOV.U32 R29, RZ, RZ, R13 ;  /* 0x000000ffff1d7224 */ /* 0x000fe400078e000d */
[----:B------:R-:W-:Y:S01]  /*118b0*/  IMAD.MOV.U32 R32, RZ, RZ, R14 ;  /* 0x000000ffff207224 */ /* 0x000fe200078e000e */
[----:B------:R-:W4:Y:S01]  /*118c0*/  LDL.LU.64 R12, [R1+0x2e0] ;  /* 0x0002e000010c7983 */ /* 0x000f220000300a00 */
[----:B------:R-:W-:-:S03]  /*118d0*/  IMAD.MOV.U32 R33, RZ, RZ, R15 ;  /* 0x000000ffff217224 */ /* 0x000fc600078e000f */
[----:B------:R-:W4:Y:S04]  /*118e0*/  LDL.LU.64 R14, [R1+0x2e8] ;  /* 0x0002e800010e7983 */ /* 0x000f280000300a00 */
[----:B------:R-:W4:Y:S04]  /*118f0*/  LDL.LU.64 R84, [R1+0x210] ;  /* 0x0002100001547983 */ /* 0x000f280000300a00 */
[----:B------:R-:W4:Y:S01]  /*11900*/  LDL.LU.64 R86, [R1+0x218] ;  /* 0x0002180001567983 */ /* 0x000f220000300a00 */
[C---:B---3--:R-:W-:Y:S11]  /*11910*/  HMMA.1688.F32.TF32 R36, R16.reuse, R52, R36 ;  /* 0x000000341024723c */ /* 0x048ff60000081024 */
[----:B------:R-:W-:Y:S11]  /*11920*/  @!UPT UIADD3 URZ, URZ, URZ, URZ ;  /* 0x0000003f3f3ff290 */ /* 0x000ff6000fffe03f */
[----:B------:R-:W-:Y:S01]  /*11930*/  @!UPT UIADD3 URZ, URZ, URZ, URZ ;  /* 0x0000003f3f3ff290 */ /* 0x000fe2000fffe03f */
[----:B------:R-:W-:Y:S04]  /*11940*/  STL.64 [R1+0x400], R36 ;  /* 0x0004002401007387 */ /* 0x000fe80000100a00 */
[----:B------:R1:W-:Y:S01]  /*11950*/  STL.64 [R1+0x408], R38 ;  /* 0x0004082601007387 */ /* 0x0003e20000100a00 */
[C---:B--2---:R-:W-:Y:S03]  /*11960*/  HMMA.1688.F32.TF32 R244, R16.reuse, R64, R244 ;  /* 0x0000004010f4723c */ /* 0x044fe600000810f4 */
[----:B-1----:R-:W2:Y:S04]  /*11970*/  LDL.LU.64 R38, [R1+0x12f8] ;  /* 0x0012f80001267983 */ /* 0x002ea80000300a00 */
[----:B------:R-:W3:Y:S01]  /*11980*/  LDL.LU.64 R36, [R1+0x12f0] ;  /* 0x0012f00001247983 */ /* 0x000ee20000300a00 */
[C---:B----4-:R-:W-:Y:S11]  /*11990*/  HMMA.1688.F32.TF32 R12, R16.reuse, R56, R12 ;  /* 0x00000038100c723c */ /* 0x050ff6000008100c */
[----:B------:R-:W-:Y:S11]  /*119a0*/  @!UPT UIADD3 URZ, URZ, URZ, URZ ;  /* 0x0000003f3f3ff290 */ /* 0x000ff6000fffe03f */
[----:B------:R-:W-:Y:S01]  /*119b0*/  @!UPT UIADD3 URZ, URZ, URZ, URZ ;  /* 0x0000003f3f3ff290 */ /* 0x000fe2000fffe03f */
[----:B------:R-:W-:Y:S04]  /*119c0*/  STL.64 [R1+0x3a0], R12 ;  /* 0x0003a00c01007387 */ /* 0x000fe80000100a00 */
[----:B------:R1:W-:Y:S02]  /*119d0*/  STL.64 [R1+0x3a8], R14 ;  /* 0x0003a80e01007387 */ /* 0x0003e40000100a00 */
[C---:B-1----:R-:W-:Y:S11]  /*119e0*/  HMMA.1688.F32.TF32 R12, R16.reuse, R60, R248 ;  /* 0x0000003c100c723c */ /* 0x042ff600000810f8 */
[----:B------:R-:W-:Y:S11]  /*119f0*/  @!UPT UIADD3 URZ, URZ, URZ, URZ ;  /* 0x0000003f3f3ff290 */ /* 0x000ff6000fffe03f */
[----:B------:R-:W-:Y:S01]  /*11a00*/  @!UPT UIADD3 URZ, URZ, URZ, URZ ;  /* 0x0000003f3f3ff290 */ /* 0x000fe2000fffe03f */
[----:B------:R1:W-:Y:S04]  /*11a10*/  STL.64 [R1+0x320], R12 ;  /* 0x0003200c01007387 */ /* 0x0003e80000100a00 */
[----:B------:R4:W-:Y:S04]  /*11a20*/  STL.64 [R1+0x328], R14 ;  /* 0x0003280e01007387 */ /* 0x0009e80000100a00 */
[----:B-1----:R-:W2:Y:S04]  /*11a30*/  LDL.LU.64 R12, [R1+0x1f0] ;  /* 0x0001f000010c7983 */ /* 0x002ea80000300a00 */
[----:B------:R-:W-:Y:S04]  /*11a40*/  STL.64 [R1+0x2e0], R244 ;  /* 0x0002e0f401007387 */ /* 0x000fe80000100a00 */
[----:B------:R-:W-:Y:S04]  /*11a50*/  STL.64 [R1+0x2e8], R246 ;  /* 0x0002e8f601007387 */ /* 0x000fe80000100a00 */
[----:B----4-:R-:W2:Y:S01]  /*11a60*/  LDL.LU.64 R14, [R1+0x1f8] ;  /* 0x0001f800010e7983 */ /* 0x010ea20000300a00 */
[C---:B------:R-:W-:Y:S08]  /*11a70*/  HMMA.1688.F32.TF32 R88, R16.reuse, R72, R88 ;  /* 0x000000481058723c */ /* 0x040ff00000081058 */
[C---:B------:R-:W-:Y:S08]  /*11a80*/  HMMA.1688.F32.TF32 R92, R16.reuse, R68, R92 ;  /* 0x00000044105c723c */ /* 0x040ff0000008105c */
[----:B------:R-:W-:Y:S08]  /*11a90*/  HMMA.1688.F32.TF32 R84, R16, R76, R84 ;  /* 0x0000004c1054723c */ /* 0x000ff00000081054 */
[----:B------:R-:W-:-:S02]  /*11aa0*/  IMAD.MOV.U32 R4, RZ, RZ, R91 ;  /* 0x000000ffff047224 */ /* 0x000fc400078e005b */
[----:B------:R-:W-:Y:S02]  /*11ab0*/  IMAD.MOV.U32 R5, RZ, RZ, R90 ;  /* 0x000000ffff057224 */ /* 0x000fe400078e005a */
[----:B------:R-:W-:-:S03]  /*11ac0*/  IMAD.MOV.U32 R25, RZ, RZ, R89 ;  /* 0x000000ffff197224 */ /* 0x000fc600078e0059 */
[----:B------:R1:W-:Y:S04]  /*11ad0*/  STL.64 [R1+0x2c0], R92 ;  /* 0x0002c05c01007387 */ /* 0x0003e80000100a00 */
[----:B------:R4:W-:Y:S04]  /*11ae0*/  STL.64 [R1+0x2c8], R94 ;  /* 0x0002c85e01007387 */ /* 0x0009e80000100a00 */
[----:B------:R-:W-:Y:S04]  /*11af0*/  STL [R1+0x240], R88 ;  /* 0x0002405801007387 */ /* 0x000fe80000100800 */
[----:B------:R-:W-:Y:S04]  /*11b00*/  STL [R1+0x1168], R4 ;  /* 0x0011680401007387 */ /* 0x000fe80000100800 */
[----:B------:R-:W-:Y:S04]  /*11b10*/  STL [R1+0x1164], R5 ;  /* 0x0011640501007387 */ /* 0x000fe80000100800 */
[----:B------:R-:W-:Y:S04]  /*11b20*/  STL [R1+0x1160], R25 ;  /* 0x0011601901007387 */ /* 0x000fe80000100800 */
[----:B-1----:R-:W3:Y:S04]  /*11b30*/  LDL.LU R92, [R1+0x350] ;  /* 0x00035000015c7983 */ /* 0x002ee80000300800 */
[----:B------:R1:W-:Y:S04]  /*11b40*/  STL.64 [R1+0x220], R84 ;  /* 0x0002205401007387 */ /* 0x0003e80000100a00 */
[----:B------:R1:W-:Y:S04]  /*11b50*/  STL.64 [R1+0x228], R86 ;  /* 0x0002285601007387 */ /* 0x0003e80000100a00 */
[----:B------:R-:W3:Y:S04]  /*11b60*/  LDL.LU R93, [R1+0x354] ;  /* 0x00035400015d7983 */ /* 0x000ee80000300800 */
[----:B----4-:R-:W3:Y:S04]  /*11b70*/  LDL.LU R94, [R1+0x358] ;  /* 0x00035800015e7983 */ /* 0x010ee80000300800 */
[----:B------:R-:W3:Y:S04]  /*11b80*/  LDL.LU R95, [R1+0x35c] ;  /* 0x00035c00015f7983 */ /* 0x000ee80000300800 */
[----:B------:R-:W4:Y:S04]  /*11b90*/  LDL.LU R244, [R1+0x200] ;  /* 0x0002000001f47983 */ /* 0x000f280000300800 */
[----:B------:R-:W4:Y:S04]  /*11ba0*/  LDL.LU R245, [R1+0x204] ;  /* 0x0002040001f57983 */ /* 0x000f280000300800 */
[----:B------:R-:W4:Y:S04]  /*11bb0*/  LDL.LU R246, [R1+0x208] ;  /* 0x0002080001f67983 */ /* 0x000f280000300800 */
[----:B------:R-:W4:Y:S01]  /*11bc0*/  LDL.LU R247, [R1+0x20c] ;  /* 0x00020c0001f77983 */ /* 0x000f220000300800 */
[----:B-1----:R-:W-:-:S02]  /*11bd0*/  IMAD.MOV.U32 R84, RZ, RZ, R31 ;  /* 0x000000ffff547224 */ /* 0x002fc400078e001f */
[----:B------:R-:W-:Y:S02]  /*11be0*/  IMAD.MOV.U32 R85, RZ, RZ, R30 ;  /* 0x000000ffff557224 */ /* 0x000fe400078e001e */
[----:B------:R-:W-:Y:S02]  /*11bf0*/  IMAD.MOV.U32 R86, RZ, RZ, R27 ;  /* 0x000000ffff567224 */ /* 0x000fe400078e001b */
[----:B------:R-:W-:Y:S01]  /*11c00*/  IMAD.MOV.U32 R87, RZ, RZ, R35 ;  /* 0x000000ffff577224 */ /* 0x000fe200078e0023 */
[----:B--2---:R-:W-:Y:S11]  /*11c10*/  HMMA.1688.F32.TF32 R12, R16, R80, R12 ;  /* 0x00000050100c723c */ /* 0x004ff6000008100c */
[----:B------:R-:W-:Y:S11]  /*11c20*/  @!UPT UIADD3 URZ, URZ, URZ, URZ ;  /* 0x0000003f3f3ff290 */ /* 0x000ff6000fffe03f */
[----:B------:R-:W-:Y:S01]  /*11c30*/  @!UPT UIADD3 URZ, URZ, URZ, URZ ;  /* 0x0000003f3f3ff290 */ /* 0x000fe2000fffe03f */
[----:B------:R-:W-:Y:S01]  /*11c40*/  STL [R1+0x1f0], R12 ;  /* 0x0001f00c01007387 */ /* 0x000fe20000100800 */
[----:B------:R-:W-:-:S03]  /*11c50*/  IMAD.MOV.U32 R25, RZ, RZ, R15 ;  /* 0x000000ffff197224 */ /* 0x000fc600078e000f */
[----:B------:R-:W2:Y:S01]  /*11c60*/  LDL.LU R16, [R1+0x3e0] ;  /* 0x0003e00001107983 */ /* 0x000ea20000300800 */
[----:B------:R-:W-:-:S03]  /*11c70*/  IMAD.MOV.U32 R5, RZ, RZ, R14 ;  /* 0x000000ffff057224 */ /* 0x000fc600078e000e */
[----:B------:R-:W2:Y:S01]  /*11c80*/  LDL.LU R17, [R1+0x3e4] ;  /* 0x0003e40001117983 */ /* 0x000ea20000300800 */
[----:B------:R-:W-:-:S03]  /*11c90*/  IMAD.MOV.U32 R4, RZ, RZ, R13 ;  /* 0x000000ffff047224 */ /* 0x000fc600078e000d */
[----:B------:R-:W2:Y:S04]  /*11ca0*/  LDL.LU R18, [R1+0x3e8] ;  /* 0x0003e80001127983 */ /* 0x000ea80000300800 */
[----:B------:R-:W2:Y:S04]  /*11cb0*/  LDL.LU R19, [R1+0x3ec] ;  /* 0x0003ec0001137983 */ /* 0x000ea80000300800 */
[----:B------:R-:W2:Y:S04]  /*11cc0*/  LDL.LU R248, [R1+0xf0] ;  /* 0x0000f00001f87983 */ /* 0x000ea80000300800 */
[----:B------:R-:W2:Y:S04]  /*11cd0*/  LDL.LU R249, [R1+0xf4] ;  /* 0x0000f40001f97983 */ /* 0x000ea80000300800 */
[----:B------:R-:W2:Y:S04]  /*11ce0*/  LDL.LU R250, [R1+0xf8] ;  /* 0x0000f80001fa7983 */ /* 0x000ea80000300800 */
[----:B------:R-:W2:Y:S04]  /*11cf0*/  LDL.LU R251, [R1+0xfc] ;  /* 0x0000fc0001fb7983 */ /* 0x000ea80000300800 */
[----:B------:R-:W-:Y:S04]  /*11d00*/  STL [R1+0x1174], R25 ;  /* 0x0011741901007387 */ /* 0x000fe80000100800 */
[----:B------:R-:W-:Y:S04]  /*11d10*/  STL [R1+0x1170], R5 ;  /* 0x0011700501007387 */ /* 0x000fe80000100800 */
[----:B------:R-:W-:Y:S04]  /*11d20*/  STL [R1+0x116c], R4 ;  /* 0x00116c0401007387 */ /* 0x000fe80000100800 */
[----:B------:R-:W2:Y:S04]  /*11d30*/  LDL.LU R31, [R1+0x12ec] ;  /* 0x0012ec00011f7983 */ /* 0x000ea80000300800 */
[----:B------:R-:W2:Y:S04]  /*11d40*/  LDL.LU R30, [R1+0x12e8] ;  /* 0x0012e800011e7983 */ /* 0x000ea80000300800 */
[----:B------:R-:W2:Y:S04]  /*11d50*/  LDL.LU R27, [R1+0x12e4] ;  /* 0x0012e400011b7983 */ /* 0x000ea80000300800 */
[----:B------:R-:W3:Y:S01]  /*11d60*/  LDL.LU R35, [R1+0x12e0] ;  /* 0x0012e00001237983 */ /* 0x000ee20000300800 */
[----:B------:R-:W-:-:S02]  /*11d70*/  IMAD.MOV.U32 R88, RZ, RZ, R34 ;  /* 0x000000ffff587224 */ /* 0x000fc400078e0022 */
[----:B------:R-:W-:Y:S01]  /*11d80*/  IMAD.MOV.U32 R89, RZ, RZ, R26 ;  /* 0x000000ffff597224 */ /* 0x000fe200078e001a */
[----:B------:R-:W4:Y:S01]  /*11d90*/  LDL.LU R34, [R1+0x12dc] ;  /* 0x0012dc0001227983 */ /* 0x000f220000300800 */
[----:B------:R-:W-:Y:S02]  /*11da0*/  IMAD.MOV.U32 R90, RZ, RZ, R22 ;  /* 0x000000ffff5a7224 */ /* 0x000fe400078e0016 */
[----:B------:R-:W-:Y:S01]  /*11db0*/  IMAD.MOV.U32 R91, RZ, RZ, R23 ;  /* 0x000000ffff5b7224 */ /* 0x000fe200078e0017 */
[----:B------:R-:W4:Y:S04]  /*11dc0*/  LDL.LU R26, [R1+0x12d8] ;  /* 0x0012d800011a7983 */ /* 0x000f280000300800 */
[----:B------:R-:W4:Y:S04]  /*11dd0*/  LDL.LU R22, [R1+0x12d4] ;  /* 0x0012d40001167983 */ /* 0x000f280000300800 */
[----:B------:R-:W4:Y:S04]  /*11de0*/  LDL.LU R23, [R1+0x12d0] ;  /* 0x0012d00001177983 */ /* 0x000f280000300800 */
[----:B------:R-:W-:Y:S04]  /*11df0*/  LDS R12, [R243+0x2080] ;  /* 0x00208000f30c7984 */ /* 0x000fe80000000800 */
[----:B------:R1:W-:Y:S04]  /*11e00*/  LDS R14, [R243+0x3080] ;  /* 0x00308000f30e7984 */ /* 0x0003e80000000800 */
[----:B------:R-:W-:Y:S04]  /*11e10*/  LDS R13, [R7+0x2080] ;  /* 0x00208000070d7984 */ /* 0x000fe80000000800 */
[----:B------:R-:W1:Y:S01]  /*11e20*/  LDS R15, [R7+0x3080] ;  /* 0x00308000070f7984 */ /* 0x000e620000000800 */
[----:B--2---:R-:W-:-:S03]  /*11e30*/  IMAD.MOV.U32 R240, RZ, RZ, R27 ;  /* 0x000000fffff07224 */ /* 0x004fc600078e001b */
[----:B------:R-:W2:Y:S01]  /*11e40*/  LDL.LU R27, [R1+0x12cc] ;  /* 0x0012cc00011b7983 */ /* 0x000ea20000300800 */
[----:B------:R-:W-:Y:S02]  /*11e50*/  IMAD.MOV.U32 R242, RZ, RZ, R30 ;  /* 0x000000fffff27224 */ /* 0x000fe400078e001e */
[----:B---3--:R-:W-:Y:S02]  /*11e60*/  IMAD.MOV.U32 R241, RZ, RZ, R35 ;  /* 0x000000fffff17224 */ /* 0x008fe400078e0023 */
[----:B------:R-:W3:Y:S01]  /*11e70*/  LDL.LU R35, [R1+0x12c8] ;  /* 0x0012c80001237983 */ /* 0x000ee20000300800 */
[----:B-1----:R-:W-:-:S03]  /*11e80*/  IMAD.MOV.U32 R243, RZ, RZ, R31 ;  /* 0x000000fffff37224 */ /* 0x002fc600078e001f */
[----:B------:R-:W3:Y:S04]  /*11e90*/  LDL.LU R30, [R1+0x12c4] ;  /* 0x0012c400011e7983 */ /* 0x000ee80000300800 */
[----:B------:R-:W3:Y:S01]  /*11ea0*/  LDL.LU R31, [R1+0x12c0] ;  /* 0x0012c000011f7983 */ /* 0x000ee20000300800 */
[C---:B----4-:R-:W-:Y:S11]  /*11eb0*/  HMMA.1688.F32.TF32 R16, R8.reuse, R22, R16 ;  /* 0x000000160810723c */ /* 0x050ff60000081010 */
[----:B------:R-:W-:Y:S11]  /*11ec0*/  @!UPT UIADD3 URZ, URZ, URZ, URZ ;  /* 0x0000003f3f3ff290 */ /* 0x000ff6000fffe03f */
[----:B------:R-:W-:Y:S01]  /*11ed0*/  @!UPT UIADD3 URZ, URZ, URZ, URZ ;  /* 0x0000003f3f3ff290 */ /* 0x000fe2000fffe03f */
[----:B------:R-:W-:Y:S04]  /*11ee0*/  STL.64 [R1+0x210], R16 ;  /* 0x0002101001007387 */ /* 0x000fe80000100a00 */
[----:B------:R2:W-:Y:S02]  /*11ef0*/  STL.64 [R1+0x218], R18 ;  /* 0x0002181201007387 */ /* 0x0005e40000100a00 */
[C---:B--2---:R-:W-:Y:S11]  /*11f00*/  HMMA.1688.F32.TF32 R16, R8.reuse, R26, R92 ;  /* 0x0000001a0810723c */ /* 0x044ff6000008105c */
[----:B------:R-:W-:Y:S11]  /*11f10*/  @!UPT UIADD3 URZ, URZ, URZ, URZ ;  /* 0x0000003f3f3ff290 */ /* 0x000ff6000fffe03f */
[----:B------:R-:W-:Y:S01]  /*11f20*/  @!UPT UIADD3 URZ, URZ, URZ, URZ ;  /* 0x0000003f3f3ff290 */ /* 0x000fe2000fffe03f */
[----:B------:R3:W-:Y:S01]  /*11f30*/  STL.64 [R1+0x258], R18 ;  /* 0x0002581201007387 */ /* 0x0007e20000100a00 */
[----:B------:R-:W-:Y:S02]  /*11f40*/  IMAD.MOV.U32 R44, RZ, RZ, R16 ;  /* 0x000000ffff2c7224 */ /* 0x000fe400078e0010 */
[----:B------:R-:W-:Y:S02]  /*11f50*/  IMAD.MOV.U32 R45, RZ, RZ, R17 ;  /* 0x000000ffff2d7224 */ /* 0x000fe400078e0011 */
[----:B---3--:R-:W-:Y:S03]  /*11f60*/  HMMA.1688.F32.TF32 R16, R8, R30, R244 ;  /* 0x0000001e0810723c */ /* 0x008fe600000810f4 */
[----:B------:R-:W-:Y:S04]  /*11f70*/  STL [R1+0x117c], R45 ;  /* 0x00117c2d01007387 */ /* 0x000fe80000100800 */
[----:B------:R-:W-:Y:S01]  /*11f80*/  STL [R1+0x1178], R44 ;  /* 0x0011782c01007387 */ /* 0x000fe20000100800 */
[----:B------:R-:W-:-:S03]  /*11f90*/  IMAD.MOV.U32 R244, RZ, RZ, R74 ;  /* 0x000000fffff47224 */ /* 0x000fc600078e004a */
[----:B------:R-:W2:Y:S11]  /*11fa0*/  LDL.LU R74, [R1+0x12bc] ;  /* 0x0012bc00014a7983 */ /* 0x000eb60000300800 */
[----:B------:R-:W-:Y:S01]  /*11fb0*/  @!UPT UIADD3 URZ, URZ, URZ, URZ ;  /* 0x0000003f3f3ff290 */ /* 0x000fe2000fffe03f */
[----:B------:R-:W-:Y:S04]  /*11fc0*/  STL.64 [R1+0x3e0], R16 ;  /* 0x0003e01001007387 */ /* 0x000fe80000100a00 */
[----:B------:R1:W-:Y:S02]  /*11fd0*/  STL.64 [R1+0x3e8], R18 ;  /* 0x0003e81201007387 */ /* 0x0003e40000100a00 */
[----:B-1----:R-:W-:Y:S01]  /*11fe0*/  HMMA.1688.F32.TF32 R16, R8, R34, R248 ;  /* 0x000000220810723c */ /* 0x002fe200000810f8 */
[----:B------:R-:W-:Y:S02]  /*11ff0*/  IMAD.MOV.U32 R245, RZ, RZ, R75 ;  /* 0x000000fffff57224 */ /* 0x000fe400078e004b */
[----:B------:R-:W2:Y:S01]  /*12000*/  LDL.LU R75, [R1+0x12b8] ;  /* 0x0012b800014b7983 */ /* 0x000ea20000300800 */
[----:B------:R-:W-:-:S02]  /*12010*/  IMAD.MOV.U32 R246, RZ, RZ, R70 ;  /* 0x000000fffff67224 */ /* 0x000fc400078e0046 */
[----:B------:R-:W-:Y:S01]  /*12020*/  IMAD.MOV.U32 R247, RZ, RZ, R71 ;  /* 0x000000fffff77224 */ /* 0x000fe200078e0047 */
[----:B------:R-:W3:Y:S01]  /*12030*/  LDL.LU R70, [R1+0x12b4] ;  /* 0x0012b40001467983 */ /* 0x000ee20000300800 */
[----:B------:R-:W-:-:S03]  /*12040*/  IMAD.MOV.U32 R248, RZ, RZ, R66 ;  /* 0x000000fffff87224 */ /* 0x000fc600078e0042 */
[----:B------:R-:W3:Y:S01]  /*12050*/  LDL.LU R71, [R1+0x12b0] ;  /* 0x0012b00001477983 */ /* 0x000ee20000300800 */
[----:B------:R-:W-:Y:S02]  /*12060*/  IMAD.MOV.U32 R249, RZ, RZ, R67 ;  /* 0x000000fffff97224 */ /* 0x000fe400078e0043 */
[----:B------:R-:W-:Y:S02]  /*12070*/  IMAD.MOV.U32 R250, RZ, RZ, R62 ;  /* 0x000000fffffa7224 */ /* 0x000fe400078e003e */
[----:B------:R-:W-:-:S07]  /*12080*/  IMAD.MOV.U32 R251, RZ, RZ, R63 ;  /* 0x000000fffffb7224 */ /* 0x000fce00078e003f */
[----:B------:R1:W-:Y:S04]  /*12090*/  STL.64 [R1+0x5c0], R16 ;  /* 0x0005c01001007387 */ /* 0x0003e80000100a00 */
[----:B------:R-:W4:Y:S01]  /*120a0*/  LDL.LU R66, [R1+0x12ac] ;  /* 0x0012ac0001427983 */ /* 0x000f220000300800 */
[----:B------:R-:W-:-:S03]  /*120b0*/  IMAD.MOV.U32 R49, RZ, RZ, R18 ;  /* 0x000000ffff317224 */ /* 0x000fc600078e0012 */
[----:B------:R-:W4:Y:S01]  /*120c0*/  LDL.LU R67, [R1+0x12a8] ;  /* 0x0012a80001437983 */ /* 0x000f220000300800 */
[----:B------:R-:W-:-:S03]  /*120d0*/  IMAD.MOV.U32 R48, RZ, RZ, R19 ;  /* 0x000000ffff307224 */ /* 0x000fc600078e0013 */
[----:B------:R-:W2:Y:S01]  /*120e0*/  LDL.LU R62, [R1+0x12a4] ;  /* 0x0012a400013e7983 */ /* 0x000ea20000300800 */
[----:B-1----:R-:W-:Y:S02]  /*120f0*/  IMAD.MOV.U32 R16, RZ, RZ, R58 ;  /* 0x000000ffff107224 */ /* 0x002fe400078e003a */
[----:B------:R-:W-:Y:S01]  /*12100*/  IMAD.MOV.U32 R17, RZ, RZ, R46 ;  /* 0x000000ffff117224 */ /* 0x000fe200078e002e */
[----:B------:R-:W2:Y:S01]  /*12110*/  LDL.LU R63, [R1+0x12a0] ;  /* 0x0012a000013f7983 */ /* 0x000ea20000300800 */
[----:B------:R-:W-:-:S03]  /*12120*/  IMAD.MOV.U32 R18, RZ, RZ, R38 ;  /* 0x000000ffff127224 */ /* 0x000fc600078e0026 */
        /* <DEDUP_REMOVED lines=8> */
[----:B------:R-:W3:Y:S04]  /*121b0*/  LDL.LU R42, [R1+0x128c] ;  /* 0x00128c00012a7983 */ /* 0x000ee80000300800 */
[----:B------:R-:W3:Y:S04]  /*121c0*/  LDL.LU R43, [R1+0x1288] ;  /* 0x00128800012b7983 */ /* 0x000ee80000300800 */
[----:B------:R-:W4:Y:S01]  /*121d0*/  LDL.LU R47, [R1+0x1284] ;  /* 0x00128400012f7983 */ /* 0x000f220000300800 */
[----:B------:R-:W-:-:S03]  /*121e0*/  IMAD.MOV.U32 R95, RZ, RZ, R59 ;  /* 0x000000ffff5f7224 */ /* 0x000fc600078e003b */
[----:B------:R-:W4:Y:S04]  /*121f0*/  LDL.LU R59, [R1+0x1280] ;  /* 0x00128000013b7983 */ /* 0x000f280000300800 */
[----:B------:R-:W-:Y:S04]  /*12200*/  STL [R1+0x10c8], R48 ;  /* 0x0010c83001007387 */ /* 0x000fe80000100800 */
[----:B------:R-:W-:Y:S01]  /*12210*/  STL [R1+0x10c4], R49 ;  /* 0x0010c43101007387 */ /* 0x000fe20000100800 */
[C---:B--2---:R-:W-:Y:S08]  /*12220*/  HMMA.1688.F32.TF32 R240, R8.reuse, R38, R240 ;  /* 0x0000002608f0723c */ /* 0x044ff000000810f0 */
[C---:B---3--:R-:W-:Y:S08]  /*12230*/  HMMA.1688.F32.TF32 R88, R8.reuse, R42, R88 ;  /* 0x0000002a0858723c */ /* 0x048ff00000081058 */
[----:B----4-:R-:W-:Y:S07]  /*12240*/  HMMA.1688.F32.TF32 R84, R8, R46, R84 ;  /* 0x0000002e0854723c */ /* 0x010fee0000081054 */
[----:B------:R-:W-:Y:S04]  /*12250*/  STL.64 [R1+0x5f0], R240 ;  /* 0x0005f0f001007387 */ /* 0x000fe80000100a00 */
[----:B------:R1:W-:Y:S04]  /*12260*/  STL.64 [R1+0x5f8], R242 ;  /* 0x0005f8f201007387 */ /* 0x0003e80000100a00 */
[----:B-1----:R-:W2:Y:S04]  /*12270*/  LDL.LU.64 R242, [R1+0x1278] ;  /* 0x0012780001f27983 */ /* 0x002ea80000300a00 */
[----:B------:R-:W2:Y:S04]  /*12280*/  LDL.LU.64 R240, [R1+0x1270] ;  /* 0x0012700001f07983 */ /* 0x000ea80000300a00 */
[----:B------:R1:W-:Y:S04]  /*12290*/  STL.64 [R1+0x6a0], R88 ;  /* 0x0006a05801007387 */ /* 0x0003e80000100a00 */
[----:B------:R3:W-:Y:S04]  /*122a0*/  STL.64 [R1+0x6a8], R90 ;  /* 0x0006a85a01007387 */ /* 0x0007e80000100a00 */
[----:B------:R4:W-:Y:S01]  /*122b0*/  STL.64 [R1+0x898], R86 ;  /* 0x0008985601007387 */ /* 0x0009e20000100a00 */
[----:B-1----:R-:W-:-:S03]  /*122c0*/  IMAD.MOV.U32 R88, RZ, RZ, R54 ;  /* 0x000000ffff587224 */ /* 0x002fc600078e0036 */
[----:B------:R-:W2:Y:S01]  /*122d0*/  LDL.LU R54, [R1+0x126c] ;  /* 0x00126c0001367983 */ /* 0x000ea20000300800 */
[----:B------:R-:W-:Y:S02]  /*122e0*/  IMAD.MOV.U32 R89, RZ, RZ, R55 ;  /* 0x000000ffff597224 */ /* 0x000fe400078e0037 */
[----:B---3--:R-:W-:Y:S01]  /*122f0*/  IMAD.MOV.U32 R90, RZ, RZ, R50 ;  /* 0x000000ffff5a7224 */ /* 0x008fe200078e0032 */
[----:B------:R-:W2:Y:S01]  /*12300*/  LDL.LU R55, [R1+0x1268] ;  /* 0x0012680001377983 */ /* 0x000ea20000300800 */
[----:B------:R-:W-:-:S03]  /*12310*/  IMAD.MOV.U32 R91, RZ, RZ, R51 ;  /* 0x000000ffff5b7224 */ /* 0x000fc600078e0033 */
[----:B------:R-:W3:Y:S04]  /*12320*/  LDL.LU R50, [R1+0x1264] ;  /* 0x0012640001327983 */ /* 0x000ee80000300800 */
[----:B------:R-:W3:Y:S01]  /*12330*/  LDL.LU R51, [R1+0x1260] ;  /* 0x0012600001337983 */ /* 0x000ee20000300800 */
[----:B------:R-:W-:Y:S02]  /*12340*/  IMAD.MOV.U32 R52, RZ, RZ, R84 ;  /* 0x000000ffff347224 */ /* 0x000fe400078e0054 */
[----:B------:R-:W-:Y:S02]  /*12350*/  IMAD.MOV.U32 R53, RZ, RZ, R85 ;  /* 0x000000ffff357224 */ /* 0x000fe400078e0055 */
[----:B------:R-:W-:Y:S02]  /*12360*/  IMAD.MOV.U32 R84, RZ, RZ, R36 ;  /* 0x000000ffff547224 */ /* 0x000fe400078e0024 */
[----:B------:R-:W3:Y:S01]  /*12370*/  LDL.LU R36, [R1+0x125c] ;  /* 0x00125c0001247983 */ /* 0x000ee20000300800 */
[----:B------:R-:W-:-:S02]  /*12380*/  IMAD.MOV.U32 R85, RZ, RZ, R37 ;  /* 0x000000ffff557224 */ /* 0x000fc400078e0025 */
[----:B----4-:R-:W-:Y:S01]  /*12390*/  IMAD.MOV.U32 R86, RZ, RZ, R0 ;  /* 0x000000ffff567224 */ /* 0x010fe200078e0000 */
[----:B------:R-:W4:Y:S01]  /*123a0*/  LDL.LU R37, [R1+0x1258] ;  /* 0x0012580001257983 */ /* 0x000f220000300800 */
[----:B------:R-:W-:-:S03]  /*123b0*/  IMAD.MOV.U32 R87, RZ, RZ, R3 ;  /* 0x000000ffff577224 */ /* 0x000fc600078e0003 */
[----:B------:R-:W4:Y:S04]  /*123c0*/  LDL.LU R0, [R1+0x1254] ;  /* 0x0012540001007983 */ /* 0x000f280000300800 */
[----:B------:R-:W4:Y:S04]  /*123d0*/  LDL.LU R3, [R1+0x1250] ;  /* 0x0012500001037983 */ /* 0x000f280000300800 */
[----:B------:R-:W-:Y:S04]  /*123e0*/  STL [R1+0x1008], R53 ;  /* 0x0010083501007387 */ /* 0x000fe80000100800 */
[----:B------:R-:W-:Y:S01]  /*123f0*/  STL [R1+0x1004], R52 ;  /* 0x0010043401007387 */ /* 0x000fe20000100800 */
[C---:B------:R-:W-:Y:S08]  /*12400*/  HMMA.1688.F32.TF32 R16, R8.reuse, R58, R16 ;  /* 0x0000003a0810723c */ /* 0x040ff00000081010 */
[C---:B--2---:R-:W-:Y:S08]  /*12410*/  HMMA.1688.F32.TF32 R248, R8.reuse, R54, R248 ;  /* 0x0000003608f8723c */ /* 0x044ff000000810f8 */
[----:B---3--:R-:W-:Y:S11]  /*12420*/  HMMA.1688.F32.TF32 R244, R8, R50, R244 ;  /* 0x0000003208f4723c */ /* 0x008ff600000810f4 */
[----:B------:R-:W-:Y:S05]  /*12430*/  @!UPT UIADD3 URZ, URZ, URZ, URZ ;  /* 0x0000003f3f3ff290 */ /* 0x000fea000fffe03f */
[----:B------:R-:W-:-:S08]  /*12440*/  IMAD.MOV.U32 R60, RZ, RZ, R248 ;  /* 0x000000ffff3c7224 */ /* 0x000fd000078e00f8 */
[----:B------:R-:W-:Y:S01]  /*12450*/  IMAD.MOV.U32 R57, RZ, RZ, R245 ;  /* 0x000000ffff397224 */ /* 0x000fe200078e00f5 */
[----:B------:R1:W-:Y:S01]  /*12460*/  STL.64 [R1+0x888], R246 ;  /* 0x000888f601007387 */ /* 0x0003e20000100a00 */
[----:B------:R-:W-:Y:S02]  /*12470*/  IMAD.MOV.U32 R56, RZ, RZ, R244 ;  /* 0x000000ffff387224 */ /* 0x000fe400078e00f4 */
[----:B------:R-:W-:Y:S01]  /*12480*/  IMAD.MOV.U32 R61, RZ, RZ, R249 ;  /* 0x000000ffff3d7224 */ /* 0x000fe200078e00f9 */
[----:B-1----:R-:W2:Y:S04]  /*12490*/  LDL.LU.64 R246, [R1+0x1248] ;  /* 0x0012480001f67983 */ /* 0x002ea80000300a00 */
[----:B------:R-:W2:Y:S04]  /*124a0*/  LDL.LU.64 R244, [R1+0x1240] ;  /* 0x0012400001f47983 */ /* 0x000ea80000300a00 */
[----:B------:R-:W-:Y:S04]  /*124b0*/  STL [R1+0x1000], R57 ;  /* 0x0010003901007387 */ /* 0x000fe80000100800 */
[----:B------:R-:W-:Y:S04]  /*124c0*/  STL [R1+0xffc], R56 ;  /* 0x000ffc3801007387 */ /* 0x000fe80000100800 */
[----:B------:R1:W-:Y:S04]  /*124d0*/  STL.64 [R1+0x878], R250 ;  /* 0x000878fa01007387 */ /* 0x0003e80000100a00 */
[----:B-1----:R-:W3:Y:S04]  /*124e0*/  LDL.LU.64 R250, [R1+0x1238] ;  /* 0x0012380001fa7983 */ /* 0x002ee80000300a00 */
[----:B------:R-:W3:Y:S01]  /*124f0*/  LDL.LU.64 R248, [R1+0x1230] ;  /* 0x0012300001f87983 */ /* 0x000ee20000300a00 */
[----:B------:R-:W-:-:S03]  /*12500*/  IMAD.MOV.U32 R64, RZ, RZ, R16 ;  /* 0x000000ffff407224 */ /* 0x000fc600078e0010 */
[----:B------:R-:W-:Y:S01]  /*12510*/  STL [R1+0x1010], R61 ;  /* 0x0010103d01007387 */ /* 0x000fe20000100800 */
[----:B------:R-:W-:-:S03]  /*12520*/  IMAD.MOV.U32 R65, RZ, RZ, R17 ;  /* 0x000000ffff417224 */ /* 0x000fc600078e0011 */
[----:B------:R-:W-:Y:S04]  /*12530*/  STL [R1+0x100c], R60 ;  /* 0x00100c3c01007387 */ /* 0x000fe80000100800 */
[----:B------:R1:W-:Y:S02]  /*12540*/  STL.64 [R1+0x868], R18 ;  /* 0x0008681201007387 */ /* 0x0003e40000100a00 */
[C---:B-1----:R-:W-:Y:S02]  /*12550*/  HMMA.1688.F32.TF32 R16, R8.reuse, R62, R92 ;  /* 0x0000003e0810723c */ /* 0x042fe4000008105c */
[----:B------:R-:W-:Y:S11]  /*12560*/  STL [R1+0x1018], R65 ;  /* 0x0010184101007387 */ /* 0x000ff60000100800 */
[----:B------:R-:W-:Y:S11]  /*12570*/  @!UPT UIADD3 URZ, URZ, URZ, URZ ;  /* 0x0000003f3f3ff290 */ /* 0x000ff6000fffe03f */
[----:B------:R-:W-:Y:S02]  /*12580*/  IMAD.MOV.U32 R68, RZ, RZ, R16 ;  /* 0x000000ffff447224 */ /* 0x000fe400078e0010 */
[----:B------:R-:W-:Y:S02]  /*12590*/  IMAD.MOV.U32 R69, RZ, RZ, R17 ;  /* 0x000000ffff457224 */ /* 0x000fe400078e0011 */
[----:B------:R-:W-:Y:S02]  /*125a0*/  IMAD.MOV.U32 R57, RZ, RZ, R18 ;  /* 0x000000ffff397224 */ /* 0x000fe400078e0012 */
[----:B------:R-:W-:Y:S02]  /*125b0*/  IMAD.MOV.U32 R56, RZ, RZ, R19 ;  /* 0x000000ffff387224 */ /* 0x000fe400078e0013 */
[----:B------:R-:W-:Y:S01]  /*125c0*/  HMMA.1688.F32.TF32 R16, R8, R66, R88 ;  /* 0x000000420810723c */ /* 0x000fe20000081058 */
[----:B------:R-:W-:Y:S04]  /*125d0*/  STL [R1+0x1014], R64 ;  /* 0x0010144001007387 */ /* 0x000fe80000100800 */
[----:B------:R-:W-:Y:S04]  /*125e0*/  STL [R1+0x1028], R56 ;  /* 0x0010283801007387 */ /* 0x000fe80000100800 */
[----:B------:R-:W-:Y:S04]  /*125f0*/  STL [R1+0x1024], R57 ;  /* 0x0010243901007387 */ /* 0x000fe80000100800 */
[----:B------:R-:W-:Y:S04]  /*12600*/  STL [R1+0x1020], R69 ;  /* 0x0010204501007387 */ /* 0x000fe80000100800 */
[----:B------:R-:W-:Y:S06]  /*12610*/  STL [R1+0x101c], R68 ;  /* 0x00101c4401007387 */ /* 0x000fec0000100800 */
[----:B------:R1:W-:Y:S01]  /*12620*/  STL.64 [R1+0x848], R18 ;  /* 0x0008481201007387 */ /* 0x0003e20000100a00 */
[----:B------:R-:W-:-:S02]  /*12630*/  IMAD.MOV.U32 R72, RZ, RZ, R16 ;  /* 0x000000ffff487224 */ /* 0x000fc400078e0010 */
[----:B------:R-:W-:Y:S01]  /*12640*/  IMAD.MOV.U32 R73, RZ, RZ, R17 ;  /* 0x000000ffff497224 */ /* 0x000fe200078e0011 */
[----:B------:R-:W2:Y:S01]  /*12650*/  LDL R45, [R1+0x460] ;  /* 0x00046000012d7983 */ /* 0x000ea20000100800 */
[C---:B-1----:R-:W-:Y:S03]  /*12660*/  HMMA.1688.F32.TF32 R16, R8.reuse, R70, R84 ;  /* 0x000000460810723c */ /* 0x042fe60000081054 */
[----:B------:R-:W-:Y:S11]  /*12670*/  STL [R1+0x1030], R73 ;  /* 0x0010304901007387 */ /* 0x000ff60000100800 */
[----:B------:R-:W-:Y:S10]  /*12680*/  @!UPT UIADD3 URZ, URZ, URZ, URZ ;  /* 0x0000003f3f3ff290 */ /* 0x000ff4000fffe03f */
[----:B------:R-:W-:Y:S02]  /*12690*/  IMAD.MOV.U32 R76, RZ, RZ, R16 ;  /* 0x000000ffff4c7224 */ /* 0x000fe400078e0010 */
[----:B------:R-:W-:Y:S02]  /*126a0*/  IMAD.MOV.U32 R77, RZ, RZ, R17 ;  /* 0x000000ffff4d7224 */ /* 0x000fe400078e0011 */
[----:B------:R-:W-:Y:S02]  /*126b0*/  IMAD.MOV.U32 R53, RZ, RZ, R18 ;  /* 0x000000ffff357224 */ /* 0x000fe400078e0012 */
[----:B------:R-:W-:Y:S01]  /*126c0*/  IMAD.MOV.U32 R52, RZ, RZ, R19 ;  /* 0x000000ffff347224 */ /* 0x000fe200078e0013 */
[----:B------:R-:W-:Y:S04]  /*126d0*/  STL [R1+0x102c], R72 ;  /* 0x00102c4801007387 */ /* 0x000fe80000100800 */
[----:B------:R-:W-:Y:S04]  /*126e0*/  STL [R1+0x1040], R52 ;  /* 0x0010403401007387 */ /* 0x000fe80000100800 */
[----:B------:R-:W-:Y:S04]  /*126f0*/  STL [R1+0x103c], R53 ;  /* 0x00103c3501007387 */ /* 0x000fe80000100800 */
[----:B------:R-:W-:Y:S04]  /*12700*/  STL [R1+0x1038], R77 ;  /* 0x0010384d01007387 */ /* 0x000fe80000100800 */
[----:B------:R-:W-:Y:S01]  /*12710*/  STL [R1+0x1034], R76 ;  /* 0x0010344c01007387 */ /* 0x000fe20000100800 */
[----:B---3--:R-:W-:Y:S11]  /*12720*/  HMMA.1688.F32.TF32 R16, R8, R74, R248 ;  /* 0x0000004a0810723c */ /* 0x008ff600000810f8 */
[----:B------:R-:W-:Y:S11]  /*12730*/  @!UPT UIADD3 URZ, URZ, URZ, URZ ;  /* 0x0000003f3f3ff290 */ /* 0x000ff6000fffe03f */
[----:B------:R-:W-:Y:S02]  /*12740*/  @!UPT UIADD3 URZ, URZ, URZ, URZ ;  /* 0x0000003f3f3ff290 */ /* 0x000fe4000fffe03f */
[----:B------:R-:W-:Y:S02]  /*12750*/  IMAD.MOV.U32 R80, RZ, RZ, R16 ;  /* 0x000000ffff507224 */ /* 0x000fe400078e0010 */
[----:B------:R-:W-:Y:S02]  /*12760*/  IMAD.MOV.U32 R16, RZ, RZ, R79 ;  /* 0x000000ffff107224 */ /* 0x000fe400078e004f */
[----:B------:R-:W2:Y:S01]  /*12770*/  LDL.LU R79, [R1+0x1228] ;  /* 0x00122800014f7983 */ /* 0x000ea20000300800 */
[----:B------:R-:W-:Y:S02]  /*12780*/  IMAD.MOV.U32 R81, RZ, RZ, R17 ;  /* 0x000000ffff517224 */ /* 0x000fe400078e0011 */
[----:B------:R-:W-:Y:S02]  /*12790*/  IMAD.MOV.U32 R17, RZ, RZ, R2 ;  /* 0x000000ffff117224 */ /* 0x000fe400078e0002 */
[----:B------:R-:W3:Y:S01]  /*127a0*/  LDL.LU R2, [R1+0x1224] ;  /* 0x0012240001027983 */ /* 0x000ee20000300800 */
[----:B----4-:R-:W-:-:S02]  /*127b0*/  IMAD.MOV.U32 R248, RZ, RZ, R3 ;  /* 0x000000fffff87224 */ /* 0x010fc400078e0003 */
[----:B------:R-:W-:Y:S01]  /*127c0*/  IMAD.MOV.U32 R249, RZ, RZ, R0 ;  /* 0x000000fffff97224 */ /* 0x000fe200078e0000 */
[----:B------:R-:W4:Y:S04]  /*127d0*/  LDL.LU R3, [R1+0x1220] ;  /* 0x0012200001037983 */ /* 0x000f280000300800 */
[----:B------:R-:W3:Y:S04]  /*127e0*/  LDL.LU R0, [R1+0x121c] ;  /* 0x00121c0001007983 */ /* 0x000ee80000300800 */
[----:B------:R-:W3:Y:S04]  /*127f0*/  LDL.LU R84, [R1+0x1e0] ;  /* 0x0001e00001547983 */ /* 0x000ee80000300800 */
[----:B------:R-:W3:Y:S04]  /*12800*/  LDL.LU R85, [R1+0x1e4] ;  /* 0x0001e40001557983 */ /* 0x000ee80000300800 */
[----:B------:R-:W3:Y:S04]  /*12810*/  LDL.LU R86, [R1+0x1e8] ;  /* 0x0001e80001567983 */ /* 0x000ee80000300800 */
[----:B------:R-:W3:Y:S04]  /*12820*/  LDL.LU R87, [R1+0x1ec] ;  /* 0x0001ec0001577983 */ /* 0x000ee80000300800 */
[----:B------:R-:W4:Y:S04]  /*12830*/  LDL.LU R92, [R1+0x3f0] ;  /* 0x0003f000015c7983 */ /* 0x000f280000300800 */
[----:B------:R-:W4:Y:S04]  /*12840*/  LDL.LU R93, [R1+0x3f4] ;  /* 0x0003f400015d7983 */ /* 0x000f280000300800 */
[----:B------:R-:W4:Y:S04]  /*12850*/  LDL.LU R94, [R1+0x3f8] ;  /* 0x0003f800015e7983 */ /* 0x000f280000300800 */
[----:B------:R-:W4:Y:S04]  /*12860*/  LDL.LU R95, [R1+0x3fc] ;  /* 0x0003fc00015f7983 */ /* 0x000f280000300800 */
[----:B------:R-:W4:Y:S04]  /*12870*/  LDL.LU R88, [R1+0x370] ;  /* 0x0003700001587983 */ /* 0x000f280000300800 */
[----:B------:R-:W4:Y:S04]  /*12880*/  LDL.LU R89, [R1+0x374] ;  /* 0x0003740001597983 */ /* 0x000f280000300800 */
[----:B------:R-:W4:Y:S04]  /*12890*/  LDL.LU R90, [R1+0x378] ;  /* 0x00037800015a7983 */ /* 0x000f280000300800 */
[----:B------:R-:W4:Y:S01]  /*128a0*/  LDL.LU R91, [R1+0x37c] ;  /* 0x00037c00015b7983 */ /* 0x000f220000300800 */
[----:B------:R-:W-:-:S02]  /*128b0*/  IMAD.MOV.U32 R60, RZ, RZ, R19 ;  /* 0x000000ffff3c7224 */ /* 0x000fc400078e0013 */
[----:B------:R-:W-:-:S03]  /*128c0*/  IMAD.MOV.U32 R61, RZ, RZ, R18 ;  /* 0x000000ffff3d7224 */ /* 0x000fc600078e0012 */
[----:B------:R-:W-:Y:S04]  /*128d0*/  STL [R1+0x1050], R60 ;  /* 0x0010503c01007387 */ /* 0x000fe80000100800 */
[----:B------:R-:W-:Y:S04]  /*128e0*/  STL [R1+0x104c], R61 ;  /* 0x00104c3d01007387 */ /* 0x000fe80000100800 */
[----:B------:R-:W-:Y:S04]  /*128f0*/  STL [R1+0x1048], R81 ;  /* 0x0010485101007387 */ /* 0x000fe80000100800 */
[----:B------:R-:W-:Y:S01]  /*12900*/  STL [R1+0x1044], R80 ;  /* 0x0010445001007387 */ /* 0x000fe20000100800 */
[----:B--2---:R-:W-:Y:S11]  /*12910*/  HMMA.1688.F32.TF32 R244, R8, R78, R244 ;  /* 0x0000004e08f4723c */ /* 0x004ff600000810f4 */
[----:B------:R-:W-:Y:S11]  /*12920*/  @!UPT UIADD3 URZ, URZ, URZ, URZ ;  /* 0x0000003f3f3ff290 */ /* 0x000ff6000fffe03f */
[----:B------:R-:W-:Y:S02]  /*12930*/  @!UPT UIADD3 URZ, URZ, URZ, URZ ;  /* 0x0000003f3f3ff290 */ /* 0x000fe4000fffe03f */
[----:B------:R-:W-:Y:S02]  /*12940*/  IMAD.MOV.U32 R69, RZ, RZ, R244 ;  /* 0x000000ffff457224 */ /* 0x000fe400078e00f4 */
[----:B------:R-:W-:Y:S01]  /*12950*/  IMAD.MOV.U32 R68, RZ, RZ, R245 ;  /* 0x000000ffff447224 */ /* 0x000fe200078e00f5 */
[----:B------:R-:W2:Y:S01]  /*12960*/  LDL.LU R244, [R1+0xd0] ;  /* 0x0000d00001f47983 */ /* 0x000ea20000300800 */
[----:B------:R-:W-:Y:S02]  /*12970*/  IMAD.MOV.U32 R65, RZ, RZ, R246 ;  /* 0x000000ffff417224 */ /* 0x000fe400078e00f6 */
[----:B---3--:R-:W-:Y:S02]  /*12980*/  IMAD.MOV.U32 R245, RZ, RZ, R0 ;  /* 0x000000fffff57224 */ /* 0x008fe400078e0000 */
[----:B------:R-:W-:Y:S01]  /*12990*/  IMAD.MOV.U32 R64, RZ, RZ, R247 ;  /* 0x000000ffff407224 */ /* 0x000fe200078e00f7 */
[----:B------:R-:W3:Y:S01]  /*129a0*/  LDL.LU R0, [R1+0x1218] ;  /* 0x0012180001007983 */ /* 0x000ee20000300800 */
[----:B----4-:R-:W-:-:S02]  /*129b0*/  IMAD.MOV.U32 R246, RZ, RZ, R3 ;  /* 0x000000fffff67224 */ /* 0x010fc400078e0003 */
[----:B------:R-:W-:Y:S01]  /*129c0*/  IMAD.MOV.U32 R247, RZ, RZ, R2 ;  /* 0x000000fffff77224 */ /* 0x000fe200078e0002 */
[----:B------:R-:W4:Y:S04]  /*129d0*/  LDL.LU R3, [R1+0x1214] ;  /* 0x0012140001037983 */ /* 0x000f280000300800 */
[----:B------:R-:W4:Y:S01]  /*129e0*/  LDL.LU R2, [R1+0x1210] ;  /* 0x0012100001027983 */ /* 0x000f220000300800 */
[----:B------:R-:W-:Y:S08]  /*129f0*/  HMMA.1688.F32.TF32 R8, R8, R82, R240 ;  /* 0x000000520808723c */ /* 0x000ff000000810f0 */
[C---:B------:R-:W-:Y:S08]  /*12a00*/  HMMA.1688.F32.TF32 R92, R12.reuse, R22, R92 ;  /* 0x000000160c5c723c */ /* 0x040ff0000008105c */
[C---:B------:R-:W-:Y:S08]  /*12a10*/  HMMA.1688.F32.TF32 R84, R12.reuse, R30, R84 ;  /* 0x0000001e0c54723c */ /* 0x040ff00000081054 */
[----:B------:R-:W-:Y:S01]  /*12a20*/  HMMA.1688.F32.TF32 R88, R12, R26, R88 ;  /* 0x0000001a0c58723c */ /* 0x000fe20000081058 */
[----:B------:R-:W-:Y:S04]  /*12a30*/  STL [R1+0x1060], R64 ;  /* 0x0010604001007387 */ /* 0x000fe80000100800 */
[----:B------:R-:W-:Y:S04]  /*12a40*/  STL [R1+0x105c], R65 ;  /* 0x00105c4101007387 */ /* 0x000fe80000100800 */
[----:B------:R-:W-:Y:S01]  /*12a50*/  STL [R1+0x1058], R68 ;  /* 0x0010584401007387 */ /* 0x000fe20000100800 */
[----:B------:R-:W-:-:S03]  /*12a60*/  IMAD.MOV.U32 R5, RZ, RZ, R94 ;  /* 0x000000ffff057224 */ /* 0x000fc600078e005e */
[----:B------:R-:W-:Y:S01]  /*12a70*/  STL [R1+0x1054], R69 ;  /* 0x0010544501007387 */ /* 0x000fe20000100800 */
[----:B------:R-:W-:-:S03]  /*12a80*/  IMAD.MOV.U32 R4, RZ, RZ, R95 ;  /* 0x000000ffff047224 */ /* 0x000fc600078e005f */
[----:B------:R-:W4:Y:S01]  /*12a90*/  LDL.LU R240, [R1+0x110] ;  /* 0x0001100001f07983 */ /* 0x000f220000300800 */
[----:B------:R-:W-:-:S03]  /*12aa0*/  IMAD.MOV.U32 R44, RZ, RZ, R92 ;  /* 0x000000ffff2c7224 */ /* 0x000fc600078e005c */
[----:B------:R-:W-:Y:S01]  /*12ab0*/  STL.64 [R1+0x800], R8 ;  /* 0x0008000801007387 */ /* 0x000fe20000100a00 */
[----:B------:R-:W-:-:S03]  /*12ac0*/  IMAD.MOV.U32 R25, RZ, RZ, R93 ;  /* 0x000000ffff197224 */ /* 0x000fc600078e005d */
[----:B------:R-:W-:Y:S04]  /*12ad0*/  STL.64 [R1+0x808], R10 ;  /* 0x0008080a01007387 */ /* 0x000fe80000100a00 */
[----:B------:R-:W4:Y:S04]  /*12ae0*/  LDL.LU.64 R94, [R1+0x1208] ;  /* 0x00120800015e7983 */ /* 0x000f280000300a00 */
[----:B------:R-:W4:Y:S01]  /*12af0*/  LDL.LU.64 R92, [R1+0x1200] ;  /* 0x00120000015c7983 */ /* 0x000f220000300a00 */
[----:B------:R-:W-:-:S03]  /*12b00*/  IMAD.MOV.U32 R48, RZ, RZ, R86 ;  /* 0x000000ffff307224 */ /* 0x000fc600078e0056 */
[----:B------:R1:W-:Y:S01]  /*12b10*/  STL [R1+0x20], R88 ;  /* 0x0000205801007387 */ /* 0x0003e20000100800 */
[----:B------:R-:W-:Y:S02]  /*12b20*/  IMAD.MOV.U32 R49, RZ, RZ, R87 ;  /* 0x000000ffff317224 */ /* 0x000fe400078e0057 */
[----:B------:R-:W-:Y:S01]  /*12b30*/  IMAD.MOV.U32 R18, RZ, RZ, R41 ;  /* 0x000000ffff127224 */ /* 0x000fe200078e0029 */
[----:B------:R-:W-:Y:S01]  /*12b40*/  LDS R8, [R45+0x2100] ;  /* 0x002100002d087984 */ /* 0x000fe20000000800 */
[----:B------:R-:W-:Y:S02]  /*12b50*/  IMAD.MOV.U32 R19, RZ, RZ, R40 ;  /* 0x000000ffff137224 */ /* 0x000fe400078e0028 */
[----:B------:R-:W-:Y:S01]  /*12b60*/  IMAD.MOV.U32 R250, RZ, RZ, R37 ;  /* 0x000000fffffa7224 */ /* 0x000fe200078e0025 */
[----:B------:R-:W-:Y:S01]  /*12b70*/  LDS R10, [R45+0x3100] ;  /* 0x003100002d0a7984 */ /* 0x000fe20000000800 */
[----:B---3--:R-:W-:Y:S02]  /*12b80*/  IMAD.MOV.U32 R243, RZ, RZ, R0 ;  /* 0x000000fffff37224 */ /* 0x008fe400078e0000 */
[----:B------:R-:W-:Y:S01]  /*12b90*/  IMAD.MOV.U32 R251, RZ, RZ, R36 ;  /* 0x000000fffffb7224 */ /* 0x000fe200078e0024 */
[----:B--2---:R-:W-:Y:S01]  /*12ba0*/  HMMA.1688.F32.TF32 R244, R12, R38, R244 ;  /* 0x000000260cf4723c */ /* 0x004fe200000810f4 */
[----:B----4-:R-:W-:Y:S01]  /*12bb0*/  IMAD.MOV.U32 R241, RZ, RZ, R3 ;  /* 0x000000fffff17224 */ /* 0x010fe200078e0003 */
[----:B------:R-:W-:Y:S01]  /*12bc0*/  LDS R9, [R7+0x2100] ;  /* 0x0021000007097984 */ /* 0x000fe20000000800 */
[----:B------:R-:W-:-:S02]  /*12bd0*/  IMAD.MOV.U32 R0, RZ, RZ, R91 ;  /* 0x000000ffff007224 */ /* 0x000fc400078e005b */
[----:B------:R-:W-:Y:S01]  /*12be0*/  IMAD.MOV.U32 R242, RZ, RZ, R2 ;  /* 0x000000fffff27224 */ /* 0x000fe200078e0002 */
[----:B------:R-:W2:Y:S01]  /*12bf0*/  LDS R11, [R7+0x3100] ;  /* 0x00310000070b7984 */ /* 0x000ea20000000800 */
[----:B------:R-:W-:Y:S02]  /*12c00*/  IMAD.MOV.U32 R2, RZ, RZ, R90 ;  /* 0x000000ffff027224 */ /* 0x000fe400078e005a */
[----:B------:R-:W-:Y:S01]  /*12c10*/  IMAD.MOV.U32 R3, RZ, RZ, R89 ;  /* 0x000000ffff037224 */ /* 0x000fe200078e0059 */
[----:B------:R-:W3:Y:S04]  /*12c20*/  LDL.LU.64 R90, [R1+0x11f8] ;  /* 0x0011f800015a7983 */ /* 0x000ee80000300a00 */
[----:B-1----:R-:W3:Y:S04]  /*12c30*/  LDL.LU.64 R88, [R1+0x11f0] ;  /* 0x0011f00001587983 */ /* 0x002ee80000300a00 */
[----:B------:R1:W-:Y:S04]  /*12c40*/  STL.64 [R1+0x40], R84 ;  /* 0x0000405401007387 */ /* 0x0003e80000100a00 */
[----:B------:R-:W4:Y:S04]  /*12c50*/  LDL.LU.64 R86, [R1+0x11e8] ;  /* 0x0011e80001567983 */ /* 0x000f280000300a00 */
[----:B-1----:R-:W4:Y:S01]  /*12c60*/  LDL.LU.64 R84, [R1+0x11e0] ;  /* 0x0011e00001547983 */ /* 0x002f220000300a00 */
[C---:B------:R-:W-:Y:S11]  /*12c70*/  HMMA.1688.F32.TF32 R16, R12.reuse, R46, R16 ;  /* 0x0000002e0c10723c */ /* 0x040ff60000081010 */
[----:B------:R-:W-:Y:S11]  /*12c80*/  @!UPT UIADD3 URZ, URZ, URZ, URZ ;  /* 0x0000003f3f3ff290 */ /* 0x000ff6000fffe03f */
[----:B------:R-:W-:Y:S02]  /*12c90*/  @!UPT UIADD3 URZ, URZ, URZ, URZ ;  /* 0x0000003f3f3ff290 */ /* 0x000fe4000fffe03f */
[----:B------:R-:W-:Y:S02]  /*12ca0*/  IMAD.MOV.U32 R73, RZ, RZ, R16 ;  /* 0x000000ffff497224 */ /* 0x000fe400078e0010 */
[----:B------:R-:W-:Y:S02]  /*12cb0*/  IMAD.MOV.U32 R72, RZ, RZ, R17 ;  /* 0x000000ffff487224 */ /* 0x000fe400078e0011 */
[----:B------:R-:W-:Y:S02]  /*12cc0*/  IMAD.MOV.U32 R56, RZ, RZ, R18 ;  /* 0x000000ffff387224 */ /* 0x000fe400078e0012 */
[----:B------:R-:W-:Y:S01]  /*12cd0*/  IMAD.MOV.U32 R57, RZ, RZ, R19 ;  /* 0x000000ffff397224 */ /* 0x000fe200078e0013 */
[C---:B------:R-:W-:Y:S01]  /*12ce0*/  HMMA.1688.F32.TF32 R240, R12.reuse, R34, R240 ;  /* 0x000000220cf0723c */ /* 0x040fe200000810f0 */
[----:B------:R-:W-:Y:S11]  /*12cf0*/  STL.64 [R1+0x60], R244 ;  /* 0x000060f401007387 */ /* 0x000ff60000100a00 */
[----:B------:R-:W-:Y:S11]  /*12d00*/  @!UPT UIADD3 URZ, URZ, URZ, URZ ;  /* 0x0000003f3f3ff290 */ /* 0x000ff6000fffe03f */
[----:B------:R-:W-:Y:S01]  /*12d10*/  @!UPT UIADD3 URZ, URZ, URZ, URZ ;  /* 0x0000003f3f3ff290 */ /* 0x000fe2000fffe03f */
[----:B------:R-:W-:Y:S02]  /*12d20*/  IMAD.MOV.U32 R41, RZ, RZ, R240 ;  /* 0x000000ffff297224 */ /* 0x000fe400078e00f0 */
[----:B------:R-:W-:Y:S02]  /*12d30*/  IMAD.MOV.U32 R40, RZ, RZ, R241 ;  /* 0x000000ffff287224 */ /* 0x000fe400078e00f1 */
[----:B------:R-:W-:Y:S02]  /*12d40*/  IMAD.MOV.U32 R37, RZ, RZ, R242 ;  /* 0x000000ffff257224 */ /* 0x000fe400078e00f2 */
[----:B------:R-:W-:Y:S02]  /*12d50*/  IMAD.MOV.U32 R36, RZ, RZ, R243 ;  /* 0x000000ffff247224 */ /* 0x000fe400078e00f3 */
[C---:B------:R-:W-:Y:S01]  /*12d60*/  HMMA.1688.F32.TF32 R240, R12.reuse, R42, R248 ;  /* 0x0000002a0cf0723c */ /* 0x040fe200000810f8 */
[----:B------:R-:W-:Y:S11]  /*12d70*/  STL.64 [R1+0x68], R246 ;  /* 0x000068f601007387 */ /* 0x000ff60000100a00 */
[----:B------:R-:W-:Y:S11]  /*12d80*/  @!UPT UIADD3 URZ, URZ, URZ, URZ ;  /* 0x0000003f3f3ff290 */ /* 0x000ff6000fffe03f */
[----:B------:R-:W-:Y:S04]  /*12d90*/  STL.64 [R1+0x70], R240 ;  /* 0x000070f001007387 */ /* 0x000fe80000100a00 */
[----:B------:R-:W-:Y:S04]  /*12da0*/  STL.64 [R1+0x78], R242 ;  /* 0x000078f201007387 */ /* 0x000fe80000100a00 */
[----:B------:R1:W-:Y:S04]  /*12db0*/  STL [R1+0x1070], R57 ;  /* 0x0010703901007387 */ /* 0x0003e80000100800 */
[----:B------:R1:W-:Y:S04]  /*12dc0*/  STL [R1+0x106c], R56 ;  /* 0x00106c3801007387 */ /* 0x0003e80000100800 */
[----:B------:R1:W-:Y:S04]  /*12dd0*/  STL [R1+0x1068], R72 ;  /* 0x0010684801007387 */ /* 0x0003e80000100800 */
[----:B------:R1:W-:Y:S01]  /*12de0*/  STL [R1+0x1064], R73 ;  /* 0x0010644901007387 */ /* 0x0003e20000100800 */
[C---:B----4-:R-:W-:Y:S11]  /*12df0*/  HMMA.1688.F32.TF32 R16, R12.reuse, R50, R84 ;  /* 0x000000320c10723c */ /* 0x050ff60000081054 */
[----:B------:R-:W-:Y:S11]  /*12e00*/  @!UPT UIADD3 URZ, URZ, URZ, URZ ;  /* 0x0000003f3f3ff290 */ /* 0x000ff6000fffe03f */
[----:B------:R-:W-:Y:S02]  /*12e10*/  @!UPT UIADD3 URZ, URZ, URZ, URZ ;  /* 0x0000003f3f3ff290 */ /* 0x000fe4000fffe03f */
[----:B------:R-:W-:Y:S02]  /*12e20*/  IMAD.MOV.U32 R52, RZ, RZ, R16 ;  /* 0x000000ffff347224 */ /* 0x000fe400078e0010 */
[----:B------:R-:W-:Y:S02]  /*12e30*/  IMAD.MOV.U32 R53, RZ, RZ, R17 ;  /* 0x000000ffff357224 */ /* 0x000fe400078e0011 */
[----:B------:R-:W-:Y:S02]  /*12e40*/  IMAD.MOV.U32 R77, RZ, RZ, R18 ;  /* 0x000000ffff4d7224 */ /* 0x000fe400078e0012 */
[----:B------:R-:W-:Y:S02]  /*12e50*/  IMAD.MOV.U32 R76, RZ, RZ, R19 ;  /* 0x000000ffff4c7224 */ /* 0x000fe400078e0013 */
[C---:B---3--:R-:W-:Y:S11]  /*12e60*/  HMMA.1688.F32.TF32 R16, R12.reuse, R54, R88 ;  /* 0x000000360c10723c */ /* 0x048ff60000081058 */
[----:B------:R-:W-:Y:S11]  /*12e70*/  @!UPT UIADD3 URZ, URZ, URZ, URZ ;  /* 0x0000003f3f3ff290 */ /* 0x000ff6000fffe03f */
[----:B------:R-:W-:Y:S02]  /*12e80*/  @!UPT UIADD3 URZ, URZ, URZ, URZ ;  /* 0x0000003f3f3ff290 */ /* 0x000fe4000fffe03f */
[----:B------:R-:W-:Y:S02]  /*12e90*/  IMAD.MOV.U32 R60, RZ, RZ, R16 ;  /* 0x000000ffff3c7224 */ /* 0x000fe400078e0010 */
[----:B------:R-:W-:Y:S02]  /*12ea0*/  IMAD.MOV.U32 R61, RZ, RZ, R17 ;  /* 0x000000ffff3d7224 */ /* 0x000fe400078e0011 */
[----:B------:R-:W-:Y:S02]  /*12eb0*/  IMAD.MOV.U32 R81, RZ, RZ, R18 ;  /* 0x000000ffff517224 */ /* 0x000fe400078e0012 */
[----:B------:R-:W-:Y:S02]  /*12ec0*/  IMAD.MOV.U32 R80, RZ, RZ, R19 ;  /* 0x000000ffff507224 */ /* 0x000fe400078e0013 */
[C---:B------:R-:W-:Y:S11]  /*12ed0*/  HMMA.1688.F32.TF32 R16, R12.reuse, R58, R92 ;  /* 0x0000003a0c10723c */ /* 0x040ff6000008105c */
[----:B------:R-:W-:Y:S11]  /*12ee0*/  @!UPT UIADD3 URZ, URZ, URZ, URZ ;  /* 0x0000003f3f3ff290 */ /* 0x000ff6000fffe03f */
[----:B------:R-:W-:Y:S02]  /*12ef0*/  @!UPT UIADD3 URZ, URZ, URZ, URZ ;  /* 0x0000003f3f3ff290 */ /* 0x000fe4000fffe03f */
[----:B------:R-:W-:Y:S02]  /*12f00*/  IMAD.MOV.U32 R64, RZ, RZ, R16 ;  /* 0x000000ffff407224 */ /* 0x000fe400078e0010 */
[----:B------:R-:W-:Y:S02]  /*12f10*/  IMAD.MOV.U32 R65, RZ, RZ, R17 ;  /* 0x000000ffff417224 */ /* 0x000fe400078e0011 */
[----:B------:R-:W-:Y:S02]  /*12f20*/  IMAD.MOV.U32 R68, RZ, RZ, R18 ;  /* 0x000000ffff447224 */ /* 0x000fe400078e0012 */
[----:B------:R-:W-:Y:S02]  /*12f30*/  IMAD.MOV.U32 R69, RZ, RZ, R19 ;  /* 0x000000ffff457224 */ /* 0x000fe400078e0013 */
[C---:B------:R-:W-:Y:S01]  /*12f40*/  HMMA.1688.F32.TF32 R16, R12.reuse, R62, R96 ;  /* 0x0000003e0c10723c */ /* 0x040fe20000081060 */
[----:B------:R3:W-:Y:S04]  /*12f50*/  STL [R1+0x1080], R76 ;  /* 0x0010804c01007387 */ /* 0x0007e80000100800 */
[----:B------:R4:W-:Y:S04]  /*12f60*/  STL [R1+0x107c], R77 ;  /* 0x00107c4d01007387 */ /* 0x0009e80000100800 */
[----:B------:R1:W-:Y:S11]  /*12f70*/  STL [R1+0x1078], R53 ;  /* 0x0010783501007387 */ /* 0x0003f60000100800 */
[----:B------:R-:W-:Y:S04]  /*12f80*/  @!UPT UIADD3 URZ, URZ, URZ, URZ ;  /* 0x0000003f3f3ff290 */ /* 0x000fe8000fffe03f */
[----:B-1----:R-:W-:Y:S02]  /*12f90*/  IMAD.MOV.U32 R57, RZ, RZ, R16 ;  /* 0x000000ffff397224 */ /* 0x002fe400078e0010 */
[----:B------:R-:W-:Y:S02]  /*12fa0*/  IMAD.MOV.U32 R56, RZ, RZ, R17 ;  /* 0x000000ffff387224 */ /* 0x000fe400078e0011 */
[----:B------:R-:W-:Y:S02]  /*12fb0*/  IMAD.MOV.U32 R72, RZ, RZ, R18 ;  /* 0x000000ffff487224 */ /* 0x000fe400078e0012 */
[----:B------:R-:W-:Y:S02]  /*12fc0*/  IMAD.MOV.U32 R73, RZ, RZ, R19 ;  /* 0x000000ffff497224 */ /* 0x000fe400078e0013 */
[----:B------:R-:W-:Y:S01]  /*12fd0*/  HMMA.1688.F32.TF32 R16, R12, R66, R100 ;  /* 0x000000420c10723c */ /* 0x000fe20000081064 */
[----:B------:R1:W-:Y:S04]  /*12fe0*/  STL [R1+0x1074], R52 ;  /* 0x0010743401007387 */ /* 0x0003e80000100800 */
[----:B------:R1:W-:Y:S04]  /*12ff0*/  STL [R1+0x1090], R80 ;  /* 0x0010905001007387 */ /* 0x0003e80000100800 */
[----:B------:R1:W-:Y:S04]  /*13000*/  STL [R1+0x108c], R81 ;  /* 0x00108c5101007387 */ /* 0x0003e80000100800 */
[----:B------:R1:W-:Y:S04]  /*13010*/  STL [R1+0x1088], R61 ;  /* 0x0010883d01007387 */ /* 0x0003e80000100800 */
[----:B------:R1:W-:Y:S04]  /*13020*/  STL [R1+0x1084], R60 ;  /* 0x0010843c01007387 */ /* 0x0003e80000100800 */
[----:B------:R1:W-:Y:S04]  /*13030*/  STL [R1+0x10a0], R69 ;  /* 0x0010a04501007387 */ /* 0x0003e80000100800 */
[----:B------:R1:W-:Y:S04]  /*13040*/  STL [R1+0x109c], R68 ;  /* 0x00109c4401007387 */ /* 0x0003e80000100800 */
[----:B------:R1:W-:Y:S04]  /*13050*/  STL [R1+0x1098], R65 ;  /* 0x0010984101007387 */ /* 0x0003e80000100800 */
[----:B------:R1:W-:Y:S01]  /*13060*/  STL [R1+0x1094], R64 ;  /* 0x0010944001007387 */ /* 0x0003e20000100800 */
[----:B---3--:R-:W-:-:S03]  /*13070*/  IMAD.MOV.U32 R76, RZ, RZ, R16 ;  /* 0x000000ffff4c7224 */ /* 0x008fc600078e0010 */
[----:B------:R-:W-:Y:S01]  /*13080*/  STL [R1+0x10b0], R73 ;  /* 0x0010b04901007387 */ /* 0x000fe20000100800 */
[----:B----4-:R-:W-:-:S03]  /*13090*/  IMAD.MOV.U32 R77, RZ, RZ, R17 ;  /* 0x000000ffff4d7224 */ /* 0x010fc600078e0011 */
[----:B------:R-:W-:Y:S01]  /*130a0*/  STL [R1+0x10ac], R72 ;  /* 0x0010ac4801007387 */ /* 0x000fe20000100800 */
[----:B------:R-:W-:-:S03]  /*130b0*/  IMAD.MOV.U32 R53, RZ, RZ, R18 ;  /* 0x000000ffff357224 */ /* 0x000fc600078e0012 */
[----:B------:R-:W-:Y:S01]  /*130c0*/  STL [R1+0x10a8], R56 ;  /* 0x0010a83801007387 */ /* 0x000fe20000100800 */
[----:B-1----:R-:W-:-:S03]  /*130d0*/  IMAD.MOV.U32 R52, RZ, RZ, R19 ;  /* 0x000000ffff347224 */ /* 0x002fc600078e0013 */
[----:B------:R-:W-:Y:S04]  /*130e0*/  STL [R1+0x10a4], R57 ;  /* 0x0010a43901007387 */ /* 0x000fe80000100800 */
        /* <DEDUP_REMOVED lines=24> */
[C---:B------:R-:W-:Y:S11]  /*13270*/  HMMA.1688.F32.TF32 R92, R12.reuse, R70, R104 ;  /* 0x000000460c5c723c */ /* 0x040ff60000081068 */
[----:B------:R-:W-:Y:S11]  /*13280*/  @!UPT UIADD3 URZ, URZ, URZ, URZ ;  /* 0x0000003f3f3ff290 */ /* 0x000ff6000fffe03f */
[----:B------:R-:W-:Y:S02]  /*13290*/  @!UPT UIADD3 URZ, URZ, URZ, URZ ;  /* 0x0000003f3f3ff290 */ /* 0x000fe4000fffe03f */
[----:B------:R-:W-:Y:S02]  /*132a0*/  IMAD.MOV.U32 R80, RZ, RZ, R92 ;  /* 0x000000ffff507224 */ /* 0x000fe400078e005c */
[----:B------:R-:W-:Y:S02]  /*132b0*/  IMAD.MOV.U32 R81, RZ, RZ, R93 ;  /* 0x000000ffff517224 */ /* 0x000fe400078e005d */
[----:B------:R-:W-:Y:S02]  /*132c0*/  IMAD.MOV.U32 R61, RZ, RZ, R94 ;  /* 0x000000ffff3d7224 */ /* 0x000fe400078e005e */
[----:B------:R-:W-:Y:S02]  /*132d0*/  IMAD.MOV.U32 R60, RZ, RZ, R95 ;  /* 0x000000ffff3c7224 */ /* 0x000fe400078e005f */
[C---:B------:R-:W-:Y:S08]  /*132e0*/  HMMA.1688.F32.TF32 R92, R12.reuse, R74, R108 ;  /* 0x0000004a0c5c723c */ /* 0x040ff0000008106c */
[C---:B------:R-:W-:Y:S11]  /*132f0*/  HMMA.1688.F32.TF32 R96, R12.reuse, R78, R112 ;  /* 0x0000004e0c60723c */ /* 0x040ff60000081070 */
[----:B------:R-:W-:Y:S05]  /*13300*/  @!UPT UIADD3 URZ, URZ, URZ, URZ ;  /* 0x0000003f3f3ff290 */ /* 0x000fea000fffe03f */
        /* <DEDUP_REMOVED lines=9> */
[----:B------:R-:W-:Y:S04]  /*133a0*/  STL.64 [R1+0x770], R96 ;  /* 0x0007706001007387 */ /* 0x000fe80000100a00 */
[----:B------:R-:W-:Y:S04]  /*133b0*/  STL.64 [R1+0x778], R98 ;  /* 0x0007786201007387 */ /* 0x000fe80000100a00 */
[----:B------:R1:W-:Y:S04]  /*133c0*/  STL.64 [R1+0x750], R92 ;  /* 0x0007505c01007387 */ /* 0x0003e80000100a00 */
[----:B------:R1:W-:Y:S01]  /*133d0*/  STL.64 [R1+0x758], R94 ;  /* 0x0007585e01007387 */ /* 0x0003e20000100a00 */
[C---:B--2---:R-:W-:Y:S03]  /*133e0*/  HMMA.1688.F32.TF32 R100, R8.reuse, R58, R132 ;  /* 0x0000003a0864723c */ /* 0x044fe60000081084 */
[----:B------:R-:W-:Y:S04]  /*133f0*/  LDS R12, [R45+0x2180] ;  /* 0x002180002d0c7984 */ /* 0x000fe80000000800 */
[----:B------:R-:W-:Y:S04]  /*13400*/  LDS R14, [R45+0x3180] ;  /* 0x003180002d0e7984 */ /* 0x000fe80000000800 */
[----:B------:R-:W-:Y:S04]  /*13410*/  LDS R13, [R7+0x2180] ;  /* 0x00218000070d7984 */ /* 0x000fe80000000800 */
[----:B------:R-:W2:Y:S01]  /*13420*/  LDS R15, [R7+0x3180] ;  /* 0x00318000070f7984 */ /* 0x000ea20000000800 */
[C---:B---3--:R-:W-:Y:S08]  /*13430*/  HMMA.1688.F32.TF32 R16, R8.reuse, R42, R16 ;  /* 0x0000002a0810723c */ /* 0x048ff00000081010 */
[C---:B----4-:R-:W-:Y:S08]  /*13440*/  HMMA.1688.F32.TF32 R248, R8.reuse, R34, R248 ;  /* 0x0000002208f8723c */ /* 0x050ff000000810f8 */
[C---:B------:R-:W-:Y:S08]  /*13450*/  HMMA.1688.F32.TF32 R240, R8.reuse, R22, R240 ;  /* 0x0000001608f0723c */ /* 0x040ff000000810f0 */
[C---:B------:R-:W-:Y:S08]  /*13460*/  HMMA.1688.F32.TF32 R88, R8.reuse, R26, R88 ;  /* 0x0000001a0858723c */ /* 0x040ff00000081058 */
[C---:B------:R-:W-:Y:S07]  /*13470*/  HMMA.1688.F32.TF32 R244, R8.reuse, R30, R244 ;  /* 0x0000001e08f4723c */ /* 0x040fee00000810f4 */
[----:B------:R-:W-:Y:S01]  /*13480*/  STL.64 [R1+0x10d8], R242 ;  /* 0x0010d8f201007387 */ /* 0x000fe20000100a00 */
[----:B------:R-:W-:Y:S03]  /*13490*/  HMMA.1688.F32.TF32 R84, R8, R38, R84 ;  /* 0x000000260854723c */ /* 0x000fe60000081054 */
[----:B------:R-:W-:Y:S04]  /*134a0*/  STL.64 [R1+0x10d0], R240 ;  /* 0x0010d0f001007387 */ /* 0x000fe80000100a00 */
[----:B------:R-:W-:Y:S04]  /*134b0*/  STL.64 [R1+0x10e8], R90 ;  /* 0x0010e85a01007387 */ /* 0x000fe80000100a00 */
[----:B------:R-:W-:Y:S04]  /*134c0*/  STL.64 [R1+0x10e0], R88 ;  /* 0x0010e05801007387 */ /* 0x000fe80000100a00 */
[----:B------:R-:W-:Y:S04]  /*134d0*/  STL.64 [R1+0x10f8], R246 ;  /* 0x0010f8f601007387 */ /* 0x000fe80000100a00 */
[----:B------:R-:W-:Y:S04]  /*134e0*/  STL.64 [R1+0x10f0], R244 ;  /* 0x0010f0f401007387 */ /* 0x000fe80000100a00 */
[----:B------:R-:W-:Y:S04]  /*134f0*/  STL.64 [R1+0x1108], R250 ;  /* 0x001108fa01007387 */ /* 0x000fe80000100a00 */
[----:B------:R-:W-:Y:S04]  /*13500*/  STL.64 [R1+0x1100], R248 ;  /* 0x001100f801007387 */ /* 0x000fe80000100a00 */
[----:B-1----:R-:W2:Y:S01]  /*13510*/  LDL.LU R92, [R1+0x4c0] ;  /* 0x0004c000015c7983 */ /* 0x002ea20000300800 */
[----:B------:R-:W-:-:S03]  /*13520*/  IMAD.MOV.U32 R52, RZ, RZ, R84 ;  /* 0x000000ffff347224 */ /* 0x000fc600078e0054 */
[----:B------:R-:W2:Y:S01]  /*13530*/  LDL.LU R93, [R1+0x4c4] ;  /* 0x0004c400015d7983 */ /* 0x000ea20000300800 */
[----:B------:R-:W-:-:S03]  /*13540*/  IMAD.MOV.U32 R53, RZ, RZ, R85 ;  /* 0x000000ffff357224 */ /* 0x000fc600078e0055 */
[----:B------:R-:W2:Y:S01]  /*13550*/  LDL.LU R94, [R1+0x4c8] ;  /* 0x0004c800015e7983 */ /* 0x000ea20000300800 */
[----:B------:R-:W-:Y:S02]  /*13560*/  IMAD.MOV.U32 R77, RZ, RZ, R86 ;  /* 0x000000ffff4d7224 */ /* 0x000fe400078e0056 */
[----:B------:R-:W-:Y:S01]  /*13570*/  IMAD.MOV.U32 R76, RZ, RZ, R87 ;  /* 0x000000ffff4c7224 */ /* 0x000fe200078e0057 */
[----:B------:R-:W2:Y:S01]  /*13580*/  LDL.LU R95, [R1+0x4cc] ;  /* 0x0004cc00015f7983 */ /* 0x000ea20000300800 */
[----:B------:R-:W-:Y:S01]  /*13590*/  HMMA.1688.F32.TF32 R84, R8, R46, R120 ;  /* 0x0000002e0854723c */ /* 0x000fe20000081078 */
[----:B------:R-:W-:Y:S02]  /*135a0*/  IMAD.MOV.U32 R73, RZ, RZ, R16 ;  /* 0x000000ffff497224 */ /* 0x000fe400078e0010 */
[----:B------:R-:W-:Y:S01]  /*135b0*/  IMAD.MOV.U32 R72, RZ, RZ, R17 ;  /* 0x000000ffff487224 */ /* 0x000fe200078e0011 */
[----:B------:R-:W3:Y:S01]  /*135c0*/  LDL.LU R96, [R1+0x430] ;  /* 0x0004300001607983 */ /* 0x000ee20000300800 */
[----:B------:R-:W-:-:S02]  /*135d0*/  IMAD.MOV.U32 R56, RZ, RZ, R18 ;  /* 0x000000ffff387224 */ /* 0x000fc400078e0012 */
[----:B------:R-:W-:Y:S02]  /*135e0*/  IMAD.MOV.U32 R57, RZ, RZ, R19 ;  /* 0x000000ffff397224 */ /* 0x000fe400078e0013 */
[C---:B------:R-:W-:Y:S11]  /*135f0*/  HMMA.1688.F32.TF32 R16, R8.reuse, R50, R124 ;  /* 0x000000320810723c */ /* 0x040ff6000008107c */
[----:B------:R-:W-:Y:S03]  /*13600*/  @!UPT UIADD3 URZ, URZ, URZ, URZ ;  /* 0x0000003f3f3ff290 */ /* 0x000fe6000fffe03f */
[----:B------:R-:W-:Y:S04]  /*13610*/  STL.64 [R1+0x740], R84 ;  /* 0x0007405401007387 */ /* 0x000fe80000100a00 */
[----:B------:R-:W-:Y:S05]  /*13620*/  STL.64 [R1+0x748], R86 ;  /* 0x0007485601007387 */ /* 0x000fea0000100a00 */
[----:B------:R-:W-:Y:S04]  /*13630*/  STL.64 [R1+0x730], R16 ;  /* 0x0007301001007387 */ /* 0x000fe80000100a00 */
[----:B------:R1:W-:Y:S04]  /*13640*/  STL.64 [R1+0x738], R18 ;  /* 0x0007381201007387 */ /* 0x0003e80000100a00 */
[----:B------:R-:W3:Y:S04]  /*13650*/  LDL.LU R97, [R1+0x434] ;  /* 0x0004340001617983 */ /* 0x000ee80000300800 */
[----:B------:R-:W3:Y:S01]  /*13660*/  LDL.LU R98, [R1+0x438] ;  /* 0x0004380001627983 */ /* 0x000ee20000300800 */
[C---:B-1----:R-:W-:Y:S03]  /*13670*/  HMMA.1688.F32.TF32 R16, R8.reuse, R54, R128 ;  /* 0x000000360810723c */ /* 0x042fe60000081080 */
[----:B------:R-:W3:Y:S04]  /*13680*/  LDL.LU R99, [R1+0x43c] ;  /* 0x00043c0001637983 */ /* 0x000ee80000300800 */
[----:B------:R-:W4:Y:S04]  /*13690*/  LDL.LU R84, [R1+0x390] ;  /* 0x0003900001547983 */ /* 0x000f280000300800 */
[----:B------:R-:W4:Y:S01]  /*136a0*/  LDL.LU R85, [R1+0x394] ;  /* 0x0003940001557983 */ /* 0x000f220000300800 */
[C---:B------:R-:W-:Y:S03]  /*136b0*/  HMMA.1688.F32.TF32 R88, R8.reuse, R62, R136 ;  /* 0x0000003e0858723c */ /* 0x040fe60000081088 */
[----:B------:R-:W4:Y:S04]  /*136c0*/  LDL.LU R86, [R1+0x398] ;  /* 0x0003980001567983 */ /* 0x000f280000300800 */
[----:B------:R-:W4:Y:S04]  /*136d0*/  LDL.LU R87, [R1+0x39c] ;  /* 0x00039c0001577983 */ /* 0x000f280000300800 */
[----:B------:R-:W-:Y:S04]  /*136e0*/  STL.64 [R1+0x720], R16 ;  /* 0x0007201001007387 */ /* 0x000fe80000100a00 */
[----:B------:R1:W-:Y:S02]  /*136f0*/  STL.64 [R1+0x728], R18 ;  /* 0x0007281201007387 */ /* 0x0003e40000100a00 */
[C---:B-1----:R-:W-:Y:S02]  /*13700*/  HMMA.1688.F32.TF32 R16, R8.reuse, R66, R140 ;  /* 0x000000420810723c */ /* 0x042fe4000008108c */
[----:B------:R-:W-:Y:S04]  /*13710*/  STL.64 [R1+0x710], R100 ;  /* 0x0007106401007387 */ /* 0x000fe80000100a00 */
[----:B------:R1:W-:Y:S04]  /*13720*/  STL.64 [R1+0x718], R102 ;  /* 0x0007186601007387 */ /* 0x0003e80000100a00 */
[----:B------:R-:W-:Y:S04]  /*13730*/  STL.64 [R1+0x700], R88 ;  /* 0x0007005801007387 */ /* 0x000fe80000100a00 */
[----:B------:R1:W-:Y:S02]  /*13740*/  STL.64 [R1+0x708], R90 ;  /* 0x0007085a01007387 */ /* 0x0003e40000100a00 */
[C---:B-1----:R-:W-:Y:S07]  /*13750*/  HMMA.1688.F32.TF32 R100, R8.reuse, R70, R144 ;  /* 0x000000460864723c */ /* 0x042fee0000081090 */
[----:B------:R-:W-:Y:S01]  /*13760*/  STL.64 [R1+0x6f0], R16 ;  /* 0x0006f01001007387 */ /* 0x000fe20000100a00 */
[C---:B------:R-:W-:Y:S03]  /*13770*/  HMMA.1688.F32.TF32 R88, R8.reuse, R74, R148 ;  /* 0x0000004a0858723c */ /* 0x040fe60000081094 */
[----:B------:R1:W-:Y:S05]  /*13780*/  STL.64 [R1+0x6f8], R18 ;  /* 0x0006f81201007387 */ /* 0x0003ea0000100a00 */
[C---:B-1----:R-:W-:Y:S08]  /*13790*/  HMMA.1688.F32.TF32 R16, R8.reuse, R78, R152 ;  /* 0x0000004e0810723c */ /* 0x042ff00000081098 */
[----:B------:R-:W-:Y:S01]  /*137a0*/  HMMA.1688.F32.TF32 R8, R8, R82, R156 ;  /* 0x000000520808723c */ /* 0x000fe2000008109c */
[----:B------:R1:W-:Y:S04]  /*137b0*/  STL.64 [R1+0x6e0], R100 ;  /* 0x0006e06401007387 */ /* 0x0003e80000100a00 */
[----:B------:R1:W-:Y:S04]  /*137c0*/  STL.64 [R1+0x6e8], R102 ;  /* 0x0006e86601007387 */ /* 0x0003e80000100a00 */
[----:B------:R-:W-:Y:S04]  /*137d0*/  STL.64 [R1+0x6d0], R88 ;  /* 0x0006d05801007387 */ /* 0x000fe80000100a00 */
[----:B------:R-:W-:Y:S04]  /*137e0*/  STL.64 [R1+0x6d8], R90 ;  /* 0x0006d85a01007387 */ /* 0x000fe80000100a00 */
[----:B-1----:R-:W4:Y:S04]  /*137f0*/  LDL.LU R100, [R1+0x310] ;  /* 0x0003100001647983 */ /* 0x002f280000300800 */
[----:B------:R1:W-:Y:S04]  /*13800*/  STL.64 [R1+0x6c0], R16 ;  /* 0x0006c01001007387 */ /* 0x0003e80000100a00 */
[----:B------:R1:W-:Y:S04]  /*13810*/  STL.64 [R1+0x6c8], R18 ;  /* 0x0006c81201007387 */ /* 0x0003e80000100a00 */
[----:B------:R-:W-:Y:S04]  /*13820*/  STL.64 [R1+0x6b0], R8 ;  /* 0x0006b00801007387 */ /* 0x000fe80000100a00 */
[----:B------:R-:W-:Y:S04]  /*13830*/  STL.64 [R1+0x6b8], R10 ;  /* 0x0006b80a01007387 */ /* 0x000fe80000100a00 */
[----:B------:R-:W4:Y:S04]  /*13840*/  LDL.LU R101, [R1+0x314] ;  /* 0x0003140001657983 */ /* 0x000f280000300800 */
[----:B------:R-:W4:Y:S04]  /*13850*/  LDL.LU R102, [R1+0x318] ;  /* 0x0003180001667983 */ /* 0x000f280000300800 */
[----:B------:R-:W4:Y:S04]  /*13860*/  LDL.LU R103, [R1+0x31c] ;  /* 0x00031c0001677983 */ /* 0x000f280000300800 */
[----:B-1----:R-:W4:Y:S04]  /*13870*/  LDL.LU R16, [R1+0x170] ;  /* 0x0001700001107983 */ /* 0x002f280000300800 */
[----:B------:R-:W4:Y:S04]  /*13880*/  LDL.LU R17, [R1+0x174] ;  /* 0x0001740001117983 */ /* 0x000f280000300800 */
[----:B------:R-:W4:Y:S04]  /*13890*/  LDL.LU R18, [R1+0x178] ;  /* 0x0001780001127983 */ /* 0x000f280000300800 */
[----:B------:R-:W4:Y:S01]  /*138a0*/  LDL.LU R19, [R1+0x17c] ;  /* 0x00017c0001137983 */ /* 0x000f220000300800 */
[C---:B--2---:R-:W-:Y:S03]  /*138b0*/  HMMA.1688.F32.TF32 R116, R12.reuse, R22, R92 ;  /* 0x000000160c74723c */ /* 0x044fe6000008105c */
[----:B------:R-:W2:Y:S04]  /*138c0*/  LDL.LU R92, [R1+0xc0] ;  /* 0x0000c000015c7983 */ /* 0x000ea80000300800 */
[----:B------:R-:W2:Y:S04]  /*138d0*/  LDL.LU R93, [R1+0xc4] ;  /* 0x0000c400015d7983 */ /* 0x000ea80000300800 */
[----:B------:R-:W2:Y:S04]  /*138e0*/  LDL.LU R94, [R1+0xc8] ;  /* 0x0000c800015e7983 */ /* 0x000ea80000300800 */
[----:B------:R-:W2:Y:S01]  /*138f0*/  LDL.LU R95, [R1+0xcc] ;  /* 0x0000cc00015f7983 */ /* 0x000ea20000300800 */
[C---:B---3--:R-:W-:Y:S07]  /*13900*/  HMMA.1688.F32.TF32 R112, R12.reuse, R26, R96 ;  /* 0x0000001a0c70723c */ /* 0x048fee0000081060 */
[----:B------:R-:W-:Y:S04]  /*13910*/  STL.64 [R1+0x1118], R118 ;  /* 0x0011187601007387 */ /* 0x000fe80000100a00 */
[----:B------:R-:W-:Y:S01]  /*13920*/  STL.64 [R1+0x1110], R116 ;  /* 0x0011107401007387 */ /* 0x000fe20000100a00 */
[C---:B------:R-:W-:Y:S03]  /*13930*/  HMMA.1688.F32.TF32 R88, R12.reuse, R46, R160 ;  /* 0x0000002e0c58723c */ /* 0x040fe600000810a0 */
[----:B------:R-:W-:Y:S04]  /*13940*/  LDS R8, [R45+0x2200] ;  /* 0x002200002d087984 */ /* 0x000fe80000000800 */
[----:B------:R-:W-:Y:S01]  /*13950*/  LDS R10, [R45+0x3200] ;  /* 0x003200002d0a7984 */ /* 0x000fe20000000800 */
[C---:B----4-:R-:W-:Y:S03]  /*13960*/  HMMA.1688.F32.TF32 R96, R12.reuse, R30, R84 ;  /* 0x0000001e0c60723c */ /* 0x050fe60000081054 */
[----:B------:R-:W-:Y:S04]  /*13970*/  LDS R9, [R7+0x2200] ;  /* 0x0022000007097984 */ /* 0x000fe80000000800 */
[----:B------:R-:W1:Y:S04]  /*13980*/  LDS R11, [R7+0x3200] ;  /* 0x00320000070b7984 */ /* 0x000e680000000800 */
[----:B------:R-:W-:Y:S04]  /*13990*/  STL.64 [R1+0x1128], R114 ;  /* 0x0011287201007387 */ /* 0x000fe80000100a00 */
[----:B------:R-:W-:Y:S04]  /*139a0*/  STL.64 [R1+0x1120], R112 ;  /* 0x0011207001007387 */ /* 0x000fe80000100a00 */
[----:B------:R-:W1:Y:S04]  /*139b0*/  LDL.LU R84, [R1+0x420] ;  /* 0x0004200001547983 */ /* 0x000e680000300800 */
[----:B------:R-:W1:Y:S04]  /*139c0*/  LDL.LU R85, [R1+0x424] ;  /* 0x0004240001557983 */ /* 0x000e680000300800 */
[----:B------:R-:W1:Y:S04]  /*139d0*/  LDL.LU R86, [R1+0x428] ;  /* 0x0004280001567983 */ /* 0x000e680000300800 */
[----:B------:R-:W1:Y:S04]  /*139e0*/  LDL.LU R87, [R1+0x42c] ;  /* 0x00042c0001577983 */ /* 0x000e680000300800 */
        /* <DEDUP_REMOVED lines=8> */
[----:B------:R-:W-:Y:S04]  /*13a70*/  STL.64 [R1+0x1138], R98 ;  /* 0x0011386201007387 */ /* 0x000fe80000100a00 */
[----:B------:R2:W-:Y:S01]  /*13a80*/  STL.64 [R1+0x1130], R96 ;  /* 0x0011306001007387 */ /* 0x0005e20000100a00 */
[C---:B------:R-:W-:Y:S08]  /*13a90*/  HMMA.1688.F32.TF32 R104, R12.reuse, R34, R100 ;  /* 0x000000220c68723c */ /* 0x040ff00000081064 */
[C---:B------:R-:W-:Y:S11]  /*13aa0*/  HMMA.1688.F32.TF32 R100, R12.reuse, R38, R16 ;  /* 0x000000260c64723c */ /* 0x040ff60000081010 */
[----:B------:R-:W-:Y:S04]  /*13ab0*/  @!UPT UIADD3 URZ, URZ, URZ, URZ ;  /* 0x0000003f3f3ff290 */ /* 0x000fe8000fffe03f */
[----:B------:R-:W-:Y:S04]  /*13ac0*/  STL.64 [R1+0x1148], R106 ;  /* 0x0011486a01007387 */ /* 0x000fe80000100a00 */
[----:B------:R-:W-:Y:S04]  /*13ad0*/  STL.64 [R1+0x1140], R104 ;  /* 0x0011406801007387 */ /* 0x000fe80000100a00 */
[----:B------:R-:W3:Y:S04]  /*13ae0*/  LDL.LU R16, [R1+0x380] ;  /* 0x0003800001107983 */ /* 0x000ee80000300800 */
[----:B------:R-:W3:Y:S04]  /*13af0*/  LDL.LU R17, [R1+0x384] ;  /* 0x0003840001117983 */ /* 0x000ee80000300800 */
[----:B------:R-:W3:Y:S04]  /*13b00*/  LDL.LU R18, [R1+0x388] ;  /* 0x0003880001127983 */ /* 0x000ee80000300800 */
[----:B------:R-:W3:Y:S01]  /*13b10*/  LDL.LU R19, [R1+0x38c] ;  /* 0x00038c0001137983 */ /* 0x000ee20000300800 */
[C---:B--2---:R-:W-:Y:S03]  /*13b20*/  HMMA.1688.F32.TF32 R96, R12.reuse, R50, R164 ;  /* 0x000000320c60723c */ /* 0x044fe600000810a4 */
[----:B------:R-:W-:Y:S04]  /*13b30*/  STL.64 [R1+0x1158], R102 ;  /* 0x0011586601007387 */ /* 0x000fe80000100a00 */
[----:B------:R-:W-:Y:S01]  /*13b40*/  STL.64 [R1+0x1150], R100 ;  /* 0x0011506401007387 */ /* 0x000fe20000100a00 */
[C---:B------:R-:W-:Y:S11]  /*13b50*/  HMMA.1688.F32.TF32 R92, R12.reuse, R42, R92 ;  /* 0x0000002a0c5c723c */ /* 0x040ff6000008105c */
[----:B------:R-:W-:Y:S11]  /*13b60*/  @!UPT UIADD3 URZ, URZ, URZ, URZ ;  /* 0x0000003f3f3ff290 */ /* 0x000ff6000fffe03f */
[----:B------:R-:W-:Y:S01]  /*13b70*/  @!UPT UIADD3 URZ, URZ, URZ, URZ ;  /* 0x0000003f3f3ff290 */ /* 0x000fe2000fffe03f */
[----:B------:R-:W-:Y:S04]  /*13b80*/  STL.64 [R1+0x1188], R94 ;  /* 0x0011885e01007387 */ /* 0x000fe80000100a00 */
[----:B------:R2:W-:Y:S04]  /*13b90*/  STL.64 [R1+0x1180], R92 ;  /* 0x0011805c01007387 */ /* 0x0005e80000100a00 */
[----:B------:R-:W-:Y:S04]  /*13ba0*/  STL.64 [R1+0x680], R88 ;  /* 0x0006805801007387 */ /* 0x000fe80000100a00 */
[----:B------:R2:W-:Y:S02]  /*13bb0*/  STL.64 [R1+0x688], R90 ;  /* 0x0006885a01007387 */ /* 0x0005e40000100a00 */
[C---:B--2---:R-:W-:Y:S08]  /*13bc0*/  HMMA.1688.F32.TF32 R92, R12.reuse, R54, R168 ;  /* 0x000000360c5c723c */ /* 0x044ff000000810a8 */
[C---:B------:R-:W-:Y:S01]  /*13bd0*/  HMMA.1688.F32.TF32 R88, R12.reuse, R58, R172 ;  /* 0x0000003a0c58723c */ /* 0x040fe200000810ac */
[----:B------:R-:W-:Y:S04]  /*13be0*/  STL.64 [R1+0x670], R96 ;  /* 0x0006706001007387 */ /* 0x000fe80000100a00 */
[----:B------:R2:W-:Y:S10]  /*13bf0*/  STL.64 [R1+0x678], R98 ;  /* 0x0006786201007387 */ /* 0x0005f40000100a00 */
[----:B------:R-:W-:Y:S01]  /*13c00*/  STL.64 [R1+0x660], R92 ;  /* 0x0006605c01007387 */ /* 0x000fe20000100a00 */
[C---:B--2---:R-:W-:Y:S03]  /*13c10*/  HMMA.1688.F32.TF32 R96, R12.reuse, R62, R176 ;  /* 0x0000003e0c60723c */ /* 0x044fe600000810b0 */
[----:B------:R2:W-:Y:S04]  /*13c20*/  STL.64 [R1+0x668], R94 ;  /* 0x0006685e01007387 */ /* 0x0005e80000100a00 */
[----:B------:R-:W-:Y:S04]  /*13c30*/  STL.64 [R1+0x650], R88 ;  /* 0x0006505801007387 */ /* 0x000fe80000100a00 */
[----:B------:R1:W-:Y:S01]  /*13c40*/  STL.64 [R1+0x658], R90 ;  /* 0x0006585a01007387 */ /* 0x0003e20000100a00 */
[C---:B--2---:R-:W-:Y:S08]  /*13c50*/  HMMA.1688.F32.TF32 R92, R12.reuse, R66, R180 ;  /* 0x000000420c5c723c */ /* 0x044ff000000810b4 */
[C---:B-1----:R-:W-:Y:S03]  /*13c60*/  HMMA.1688.F32.TF32 R88, R12.reuse, R70, R184 ;  /* 0x000000460c58723c */ /* 0x042fe600000810b8 */
[----:B------:R-:W-:Y:S04]  /*13c70*/  STL.64 [R1+0x640], R96 ;  /* 0x0006406001007387 */ /* 0x000fe80000100a00 */
[----:B------:R1:W-:Y:S08]  /*13c80*/  STL.64 [R1+0x648], R98 ;  /* 0x0006486201007387 */ /* 0x0003f00000100a00 */
[----:B------:R-:W-:Y:S01]  /*13c90*/  STL.64 [R1+0x630], R92 ;  /* 0x0006305c01007387 */ /* 0x000fe20000100a00 */
[C---:B-1----:R-:W-:Y:S03]  /*13ca0*/  HMMA.1688.F32.TF32 R96, R12.reuse, R74, R188 ;  /* 0x0000004a0c60723c */ /* 0x042fe600000810bc */
[----:B------:R1:W-:Y:S04]  /*13cb0*/  STL.64 [R1+0x638], R94 ;  /* 0x0006385e01007387 */ /* 0x0003e80000100a00 */
[----:B------:R-:W-:Y:S04]  /*13cc0*/  STL.64 [R1+0x620], R88 ;  /* 0x0006205801007387 */ /* 0x000fe80000100a00 */
[----:B------:R2:W-:Y:S01]  /*13cd0*/  STL.64 [R1+0x628], R90 ;  /* 0x0006285a01007387 */ /* 0x0005e20000100a00 */
[C---:B-1----:R-:W-:Y:S08]  /*13ce0*/  HMMA.1688.F32.TF32 R92, R12.reuse, R78, R192 ;  /* 0x0000004e0c5c723c */ /* 0x042ff000000810c0 */
[----:B--2---:R-:W-:Y:S03]  /*13cf0*/  HMMA.1688.F32.TF32 R88, R12, R82, R196 ;  /* 0x000000520c58723c */ /* 0x004fe600000810c4 */
[----:B------:R-:W-:Y:S04]  /*13d00*/  STL.64 [R1+0x610], R96 ;  /* 0x0006106001007387 */ /* 0x000fe80000100a00 */
[----:B------:R-:W-:Y:S01]  /*13d10*/  STL.64 [R1+0x618], R98 ;  /* 0x0006186201007387 */ /* 0x000fe20000100a00 */
[C---:B------:R-:W-:Y:S03]  /*13d20*/  HMMA.1688.F32.TF32 R128, R8.reuse, R30, R84 ;  /* 0x0000001e0880723c */ /* 0x040fe60000081054 */
[----:B------:R-:W-:Y:S04]  /*13d30*/  LDS R12, [R45+0x2280] ;  /* 0x002280002d0c7984 */ /* 0x000fe80000000800 */
[----:B------:R-:W-:Y:S04]  /*13d40*/  LDS R14, [R45+0x3280] ;  /* 0x003280002d0e7984 */ /* 0x000fe80000000800 */
[----:B------:R-:W-:Y:S04]  /*13d50*/  STL.64 [R1+0x600], R92 ;  /* 0x0006005c01007387 */ /* 0x000fe80000100a00 */
[----:B------:R-:W-:Y:S04]  /*13d60*/  STL.64 [R1+0x608], R94 ;  /* 0x0006085e01007387 */ /* 0x000fe80000100a00 */
[----:B------:R1:W-:Y:S04]  /*13d70*/  STL.64 [R1+0x5e0], R88 ;  /* 0x0005e05801007387 */ /* 0x0003e80000100a00 */
[----:B------:R3:W-:Y:S04]  /*13d80*/  STL.64 [R1+0x5e8], R90 ;  /* 0x0005e85a01007387 */ /* 0x0007e80000100a00 */
[----:B------:R-:W2:Y:S04]  /*13d90*/  LDL.LU R124, [R1+0x300] ;  /* 0x00030000017c7983 */ /* 0x000ea80000300800 */
[----:B------:R-:W2:Y:S04]  /*13da0*/  LDL.LU R125, [R1+0x304] ;  /* 0x00030400017d7983 */ /* 0x000ea80000300800 */
[----:B------:R-:W2:Y:S04]  /*13db0*/  LDL.LU R126, [R1+0x308] ;  /* 0x00030800017e7983 */ /* 0x000ea80000300800 */
[----:B------:R-:W2:Y:S04]  /*13dc0*/  LDL.LU R127, [R1+0x30c] ;  /* 0x00030c00017f7983 */ /* 0x000ea80000300800 */
[----:B------:R-:W2:Y:S04]  /*13dd0*/  LDL.LU R120, [R1+0x1a0] ;  /* 0x0001a00001787983 */ /* 0x000ea80000300800 */
[----:B------:R-:W2:Y:S04]  /*13de0*/  LDL.LU R121, [R1+0x1a4] ;  /* 0x0001a40001797983 */ /* 0x000ea80000300800 */
[----:B------:R-:W2:Y:S04]  /*13df0*/  LDL.LU R122, [R1+0x1a8] ;  /* 0x0001a800017a7983 */ /* 0x000ea80000300800 */
[----:B------:R-:W2:Y:S01]  /*13e00*/  LDL.LU R123, [R1+0x1ac] ;  /* 0x0001ac00017b7983 */ /* 0x000ea20000300800 */
[C---:B----4-:R-:W-:Y:S03]  /*13e10*/  HMMA.1688.F32.TF32 R136, R8.reuse, R26, R108 ;  /* 0x0000001a0888723c */ /* 0x050fe6000008106c */
[----:B------:R-:W4:Y:S04]  /*13e20*/  LDL.LU R84, [R1+0x360] ;  /* 0x0003600001547983 */ /* 0x000f280000300800 */
[----:B------:R-:W4:Y:S04]  /*13e30*/  LDL.LU R85, [R1+0x364] ;  /* 0x0003640001557983 */ /* 0x000f280000300800 */
[----:B------:R-:W4:Y:S04]  /*13e40*/  LDL.LU R86, [R1+0x368] ;  /* 0x0003680001567983 */ /* 0x000f280000300800 */
[----:B------:R-:W4:Y:S01]  /*13e50*/  LDL.LU R87, [R1+0x36c] ;  /* 0x00036c0001577983 */ /* 0x000f220000300800 */
[C---:B---3--:R-:W-:Y:S03]  /*13e60*/  HMMA.1688.F32.TF32 R144, R8.reuse, R22, R240 ;  /* 0x000000160890723c */ /* 0x048fe600000810f0 */
[----:B------:R-:W3:Y:S04]  /*13e70*/  LDL.LU R108, [R1+0x3d0] ;  /* 0x0003d000016c7983 */ /* 0x000ee80000300800 */
[----:B------:R-:W3:Y:S04]  /*13e80*/  LDL.LU R109, [R1+0x3d4] ;  /* 0x0003d400016d7983 */ /* 0x000ee80000300800 */
[----:B------:R-:W3:Y:S04]  /*13e90*/  LDL.LU R110, [R1+0x3d8] ;  /* 0x0003d800016e7983 */ /* 0x000ee80000300800 */
[----:B------:R-:W3:Y:S04]  /*13ea0*/  LDL.LU R111, [R1+0x3dc] ;  /* 0x0003dc00016f7983 */ /* 0x000ee80000300800 */
[----:B------:R-:W2:Y:S04]  /*13eb0*/  LDL.LU R240, [R1+0x440] ;  /* 0x0004400001f07983 */ /* 0x000ea80000300800 */
        /* <DEDUP_REMOVED lines=10> */
[----:B------:R-:W-:Y:S03]  /*13f60*/  HMMA.1688.F32.TF32 R132, R8, R34, R16 ;  /* 0x000000220884723c */ /* 0x000fe60000081010 */
[----:B------:R-:W2:Y:S04]  /*13f70*/  LDL.LU R247, [R1+0x4ec] ;  /* 0x0004ec0001f77983 */ /* 0x000ea80000300800 */
[----:B-1----:R-:W2:Y:S01]  /*13f80*/  LDL.LU R88, [R1+0x4b0] ;  /* 0x0004b00001587983 */ /* 0x002ea20000300800 */
[----:B------:R-:W-:-:S03]  /*13f90*/  IMAD.MOV.U32 R16, RZ, RZ, R214 ;  /* 0x000000ffff107224 */ /* 0x000fc600078e00d6 */
[----:B------:R-:W2:Y:S01]  /*13fa0*/  LDL.LU R89, [R1+0x4b4] ;  /* 0x0004b40001597983 */ /* 0x000ea20000300800 */
[----:B------:R-:W-:-:S03]  /*13fb0*/  IMAD.MOV.U32 R17, RZ, RZ, R215 ;  /* 0x000000ffff117224 */ /* 0x000fc600078e00d7 */
[----:B------:R-:W2:Y:S04]  /*13fc0*/  LDL.LU R90, [R1+0x4b8] ;  /* 0x0004b800015a7983 */ /* 0x000ea80000300800 */
[----:B------:R-:W2:Y:S04]  /*13fd0*/  LDL.LU R91, [R1+0x4bc] ;  /* 0x0004bc00015b7983 */ /* 0x000ea80000300800 */
[----:B------:R-:W2:Y:S04]  /*13fe0*/  LDL.LU R214, [R1+0x11d8] ;  /* 0x0011d80001d67983 */ /* 0x000ea80000300800 */
[----:B------:R-:W2:Y:S01]  /*13ff0*/  LDL.LU R215, [R1+0x11d4] ;  /* 0x0011d40001d77983 */ /* 0x000ea20000300800 */
[----:B------:R-:W-:-:S03]  /*14000*/  IMAD.MOV.U32 R18, RZ, RZ, R219 ;  /* 0x000000ffff127224 */ /* 0x000fc600078e00db */
[----:B------:R-:W3:Y:S01]  /*14010*/  LDL.LU R219, [R1+0x11d0] ;  /* 0x0011d00001db7983 */ /* 0x000ee20000300800 */
[C---:B------:R-:W-:Y:S03]  /*14020*/  HMMA.1688.F32.TF32 R92, R8.reuse, R46, R200 ;  /* 0x0000002e085c723c */ /* 0x040fe600000810c8 */
[----:B------:R-:W-:Y:S04]  /*14030*/  LDS R13, [R7+0x2280] ;  /* 0x00228000070d7984 */ /* 0x000fe80000000800 */
[----:B------:R-:W1:Y:S01]  /*14040*/  LDS R15, [R7+0x3280] ;  /* 0x00328000070f7984 */ /* 0x000e620000000800 */
[C---:B------:R-:W-:Y:S08]  /*14050*/  HMMA.1688.F32.TF32 R100, R8.reuse, R50, R204 ;  /* 0x000000320864723c */ /* 0x040ff000000810cc */
[C---:B------:R-:W-:Y:S01]  /*14060*/  HMMA.1688.F32.TF32 R96, R8.reuse, R54, R208 ;  /* 0x000000360860723c */ /* 0x040fe200000810d0 */
[----:B------:R-:W-:Y:S01]  /*14070*/  IMAD.MOV.U32 R19, RZ, RZ, R252 ;  /* 0x000000ffff137224 */ /* 0x000fe200078e00fc */
[----:B------:R-:W-:Y:S04]  /*14080*/  LDS R204, [R45+0x2380] ;  /* 0x002380002dcc7984 */ /* 0x000fe80000000800 */
[----:B------:R-:W-:Y:S04]  /*14090*/  LDS R206, [R45+0x3380] ;  /* 0x003380002dce7984 */ /* 0x000fe80000000800 */
[----:B------:R-:W-:Y:S04]  /*140a0*/  STL.64 [R1+0x5b0], R92 ;  /* 0x0005b05c01007387 */ /* 0x000fe80000100a00 */
[----:B------:R-:W-:Y:S04]  /*140b0*/  STL.64 [R1+0x5b8], R94 ;  /* 0x0005b85e01007387 */ /* 0x000fe80000100a00 */
[----:B------:R-:W-:Y:S04]  /*140c0*/  STL.64 [R1+0xf0], R100 ;  /* 0x0000f06401007387 */ /* 0x000fe80000100a00 */
[----:B------:R-:W-:Y:S04]  /*140d0*/  STL.64 [R1+0xf8], R102 ;  /* 0x0000f86601007387 */ /* 0x000fe80000100a00 */
[----:B------:R-:W-:Y:S04]  /*140e0*/  STL.64 [R1+0xe0], R96 ;  /* 0x0000e06001007387 */ /* 0x000fe80000100a00 */
[----:B------:R1:W-:Y:S04]  /*140f0*/  STL.64 [R1+0xe8], R98 ;  /* 0x0000e86201007387 */ /* 0x0003e80000100a00 */
[----:B------:R-:W-:Y:S04]  /*14100*/  LDS R205, [R7+0x2380] ;  /* 0x0023800007cd7984 */ /* 0x000fe80000000800 */
[----:B------:R-:W-:Y:S01]  /*14110*/  LDS R207, [R7+0x3380] ;  /* 0x0033800007cf7984 */ /* 0x000fe20000000800 */
[----:B-1----:R-:W-:Y:S08]  /*14120*/  HMMA.1688.F32.TF32 R96, R8, R66, R220 ;  /* 0x000000420860723c */ /* 0x002ff000000810dc */
[C---:B------:R-:W-:Y:S11]  /*14130*/  HMMA.1688.F32.TF32 R16, R12.reuse, R46, R16 ;  /* 0x0000002e0c10723c */ /* 0x040ff60000081010 */
[----:B------:R-:W-:Y:S11]  /*14140*/  @!UPT UIADD3 URZ, URZ, URZ, URZ ;  /* 0x0000003f3f3ff290 */ /* 0x000ff6000fffe03f */
[----:B------:R-:W-:Y:S02]  /*14150*/  @!UPT UIADD3 URZ, URZ, URZ, URZ ;  /* 0x0000003f3f3ff290 */ /* 0x000fe4000fffe03f */
[----:B------:R-:W-:Y:S01]  /*14160*/  IMAD.MOV.U32 R252, RZ, RZ, R19 ;  /* 0x000000fffffc7224 */ /* 0x000fe200078e0013 */
[----:B----4-:R-:W-:Y:S08]  /*14170*/  HMMA.1688.F32.TF32 R148, R12, R42, R84 ;  /* 0x0000002a0c94723c */ /* 0x010ff00000081054 */
[C---:B--2---:R-:W-:Y:S08]  /*14180*/  HMMA.1688.F32.TF32 R92, R8.reuse, R58, R212 ;  /* 0x0000003a085c723c */ /* 0x044ff000000810d4 */
[C---:B---3--:R-:W-:Y:S11]  /*14190*/  HMMA.1688.F32.TF32 R100, R8.reuse, R62, R216 ;  /* 0x0000003e0864723c */ /* 0x048ff600000810d8 */
[----:B------:R-:W-:Y:S04]  /*141a0*/  @!UPT UIADD3 URZ, URZ, URZ, URZ ;  /* 0x0000003f3f3ff290 */ /* 0x000fe8000fffe03f */
[----:B------:R-:W-:Y:S04]  /*141b0*/  STL.64 [R1+0xd0], R92 ;  /* 0x0000d05c01007387 */ /* 0x000fe80000100a00 */
[----:B------:R1:W-:Y:S02]  /*141c0*/  STL.64 [R1+0xd8], R94 ;  /* 0x0000d85e01007387 */ /* 0x0003e40000100a00 */
[C---:B-1----:R-:W-:Y:S02]  /*141d0*/  HMMA.1688.F32.TF32 R92, R8.reuse, R70, R224 ;  /* 0x00000046085c723c */ /* 0x042fe400000810e0 */
[----:B------:R-:W-:Y:S04]  /*141e0*/  STL.64 [R1+0xc0], R100 ;  /* 0x0000c06401007387 */ /* 0x000fe80000100a00 */
[----:B------:R1:W-:Y:S04]  /*141f0*/  STL.64 [R1+0xc8], R102 ;  /* 0x0000c86601007387 */ /* 0x0003e80000100a00 */
[----:B------:R-:W-:Y:S04]  /*14200*/  STL.64 [R1+0xb0], R96 ;  /* 0x0000b06001007387 */ /* 0x000fe80000100a00 */
[----:B------:R2:W-:Y:S01]  /*14210*/  STL.64 [R1+0xb8], R98 ;  /* 0x0000b86201007387 */ /* 0x0005e20000100a00 */
[C---:B-1----:R-:W-:Y:S09]  /*14220*/  HMMA.1688.F32.TF32 R100, R8.reuse, R74, R228 ;  /* 0x0000004a0864723c */ /* 0x042ff200000810e4 */
[----:B------:R-:W-:Y:S01]  /*14230*/  IMAD.MOV.U32 R227, RZ, RZ, R92 ;  /* 0x000000ffffe37224 */ /* 0x000fe200078e005c */
[----:B--2---:R-:W-:Y:S01]  /*14240*/  HMMA.1688.F32.TF32 R96, R8, R78, R232 ;  /* 0x0000004e0860723c */ /* 0x004fe200000810e8 */
[----:B------:R-:W-:-:S02]  /*14250*/  IMAD.MOV.U32 R226, RZ, RZ, R93 ;  /* 0x000000ffffe27224 */ /* 0x000fc400078e005d */
[----:B------:R-:W-:Y:S02]  /*14260*/  IMAD.MOV.U32 R225, RZ, RZ, R94 ;  /* 0x000000ffffe17224 */ /* 0x000fe400078e005e */
[----:B------:R-:W-:-:S03]  /*14270*/  IMAD.MOV.U32 R224, RZ, RZ, R95 ;  /* 0x000000ffffe07224 */ /* 0x000fc600078e005f */
[----:B------:R-:W-:Y:S05]  /*14280*/  HMMA.1688.F32.TF32 R92, R8, R82, R236 ;  /* 0x00000052085c723c */ /* 0x000fea00000810ec */
[----:B------:R-:W-:Y:S04]  /*14290*/  STL.64 [R1+0x90], R100 ;  /* 0x0000906401007387 */ /* 0x000fe80000100a00 */
[----:B------:R-:W-:Y:S06]  /*142a0*/  STL.64 [R1+0x98], R102 ;  /* 0x0000986601007387 */ /* 0x000fec0000100a00 */
[----:B------:R-:W-:Y:S04]  /*142b0*/  STL.64 [R1+0x80], R96 ;  /* 0x0000806001007387 */ /* 0x000fe80000100a00 */
[----:B------:R-:W-:Y:S04]  /*142c0*/  STL.64 [R1+0x88], R98 ;  /* 0x0000886201007387 */ /* 0x000fe80000100a00 */
[----:B------:R-:W-:Y:S04]  /*142d0*/  STL.64 [R1+0x5a0], R92 ;  /* 0x0005a05c01007387 */ /* 0x000fe80000100a00 */
[----:B------:R-:W-:Y:S04]  /*142e0*/  STL.64 [R1+0x5a8], R94 ;  /* 0x0005a85e01007387 */ /* 0x000fe80000100a00 */
[----:B------:R1:W-:Y:S04]  /*142f0*/  STL.64 [R1+0x570], R16 ;  /* 0x0005701001007387 */ /* 0x0003e80000100a00 */
[----:B------:R2:W-:Y:S01]  /*14300*/  STL [R1+0x578], R18 ;  /* 0x0005781201007387 */ /* 0x0005e20000100800 */
[C---:B------:R-:W-:Y:S03]  /*14310*/  HMMA.1688.F32.TF32 R168, R12.reuse, R34, R240 ;  /* 0x000000220ca8723c */ /* 0x040fe600000810f0 */
[----:B-1----:R-:W3:Y:S04]  /*14320*/  LDL.LU R16, [R1+0x530] ;  /* 0x0005300001107983 */ /* 0x002ee80000300800 */
[----:B------:R-:W3:Y:S04]  /*14330*/  LDL.LU R17, [R1+0x534] ;  /* 0x0005340001117983 */ /* 0x000ee80000300800 */
[----:B--2---:R-:W3:Y:S04]  /*14340*/  LDL.LU R18, [R1+0x538] ;  /* 0x0005380001127983 */ /* 0x004ee80000300800 */
[----:B------:R-:W3:Y:S04]  /*14350*/  LDL.LU R19, [R1+0x53c] ;  /* 0x00053c0001137983 */ /* 0x000ee80000300800 */
[----:B------:R-:W2:Y:S04]  /*14360*/  LDL.LU R84, [R1+0x590] ;  /* 0x0005900001547983 */ /* 0x000ea80000300800 */
[----:B------:R-:W2:Y:S04]  /*14370*/  LDL.LU R85, [R1+0x594] ;  /* 0x0005940001557983 */ /* 0x000ea80000300800 */
[----:B------:R-:W2:Y:S01]  /*14380*/  LDL.LU R86, [R1+0x598] ;  /* 0x0005980001567983 */ /* 0x000ea20000300800 */
[----:B------:R-:W-:Y:S03]  /*14390*/  HMMA.1688.F32.TF32 R164, R12, R30, R88 ;  /* 0x0000001e0ca4723c */ /* 0x000fe60000081058 */
[----:B------:R-:W2:Y:S04]  /*143a0*/  LDL.LU R87, [R1+0x59c] ;  /* 0x00059c0001577983 */ /* 0x000ea80000300800 */
[----:B------:R-:W4:Y:S01]  /*143b0*/  LDL.LU R240, [R1+0x690] ;  /* 0x0006900001f07983 */ /* 0x000f220000300800 */
[----:B------:R-:W-:-:S03]  /*143c0*/  IMAD.MOV.U32 R88, RZ, RZ, R28 ;  /* 0x000000ffff587224 */ /* 0x000fc600078e001c */
[----:B------:R-:W4:Y:S01]  /*143d0*/  LDL.LU R241, [R1+0x694] ;  /* 0x0006940001f17983 */ /* 0x000f220000300800 */
[----:B------:R-:W-:-:S03]  /*143e0*/  IMAD.MOV.U32 R89, RZ, RZ, R29 ;  /* 0x000000ffff597224 */ /* 0x000fc600078e001d */
[----:B------:R-:W4:Y:S01]  /*143f0*/  LDL.LU R242, [R1+0x698] ;  /* 0x0006980001f27983 */ /* 0x000f220000300800 */
[----:B------:R-:W-:-:S03]  /*14400*/  IMAD.MOV.U32 R90, RZ, RZ, R32 ;  /* 0x000000ffff5a7224 */ /* 0x000fc600078e0020 */
[----:B------:R-:W4:Y:S01]  /*14410*/  LDL.LU R243, [R1+0x69c] ;  /* 0x00069c0001f37983 */ /* 0x000f220000300800 */
[----:B------:R-:W-:Y:S01]  /*14420*/  HMMA.1688.F32.TF32 R208, R12, R26, R244 ;  /* 0x0000001a0cd0723c */ /* 0x000fe200000810f4 */
[----:B------:R-:W-:Y:S02]  /*14430*/  IMAD.MOV.U32 R91, RZ, RZ, R33 ;  /* 0x000000ffff5b7224 */ /* 0x000fe400078e0021 */
[----:B------:R-:W2:Y:S04]  /*14440*/  LDL.LU R28, [R1+0x11cc] ;  /* 0x0011cc00011c7983 */ /* 0x000ea80000300800 */
[----:B------:R-:W2:Y:S01]  /*14450*/  LDL.LU R29, [R1+0x11c8] ;  /* 0x0011c800011d7983 */ /* 0x000ea20000300800 */
[----:B------:R-:W-:-:S03]  /*14460*/  IMAD.MOV.U32 R244, RZ, RZ, R21 ;  /* 0x000000fffff47224 */ /* 0x000fc600078e0015 */
[----:B------:R-:W2:Y:S01]  /*14470*/  LDL.LU R32, [R1+0x11c4] ;  /* 0x0011c40001207983 */ /* 0x000ea20000300800 */
[----:B------:R-:W-:-:S03]  /*14480*/  IMAD.MOV.U32 R245, RZ, RZ, R24 ;  /* 0x000000fffff57224 */ /* 0x000fc600078e0018 */
[----:B------:R-:W2:Y:S04]  /*14490*/  LDL.LU R33, [R1+0x11c0] ;  /* 0x0011c00001217983 */ /* 0x000ea80000300800 */
[----:B------:R-:W3:Y:S01]  /*144a0*/  LDL.LU R21, [R1+0x11bc] ;  /* 0x0011bc0001157983 */ /* 0x000ee20000300800 */
[----:B------:R-:W-:-:S03]  /*144b0*/  IMAD.MOV.U32 R247, RZ, RZ, R20 ;  /* 0x000000fffff77224 */ /* 0x000fc600078e0014 */
[----:B------:R-:W4:Y:S04]  /*144c0*/  LDL.LU R24, [R1+0x11b8] ;  /* 0x0011b80001187983 */ /* 0x000f280000300800 */
[----:B------:R-:W4:Y:S04]  /*144d0*/  LDL.LU R246, [R1+0x268] ;  /* 0x0002680001f67983 */ /* 0x000f280000300800 */
[----:B------:R-:W4:Y:S04]  /*144e0*/  LDL.LU R20, [R1+0x11b4] ;  /* 0x0011b40001147983 */ /* 0x000f280000300800 */
[----:B------:R-:W4:Y:S01]  /*144f0*/  LDL.LU R140, [R1+0x280] ;  /* 0x00028000018c7983 */ /* 0x000f220000300800 */
[----:B--2---:R-:W-:-:S03]  /*14500*/  IMAD.MOV.U32 R141, RZ, RZ, R33 ;  /* 0x000000ffff8d7224 */ /* 0x004fc600078e0021 */
[----:B------:R-:W2:Y:S01]  /*14510*/  LDL.LU R33, [R1+0x11b0] ;  /* 0x0011b00001217983 */ /* 0x000ea20000300800 */
[----:B---3--:R-:W-:-:S03]  /*14520*/  IMAD.MOV.U32 R142, RZ, RZ, R21 ;  /* 0x000000ffff8e7224 */ /* 0x008fc600078e0015 */
[----:B------:R-:W3:Y:S01]  /*14530*/  LDL.LU R21, [R1+0x11ac] ;  /* 0x0011ac0001157983 */ /* 0x000ee20000300800 */
[----:B----4-:R-:W-:-:S03]  /*14540*/  IMAD.MOV.U32 R143, RZ, RZ, R24 ;  /* 0x000000ffff8f7224 */ /* 0x010fc600078e0018 */
[----:B------:R-:W4:Y:S04]  /*14550*/  LDL.LU R24, [R1+0x11a8] ;  /* 0x0011a80001187983 */ /* 0x000f280000300800 */
[----:B------:R-:W2:Y:S01]  /*14560*/  LDL.LU R116, [R1+0x290] ;  /* 0x0002900001747983 */ /* 0x000ea20000300800 */
[----:B------:R-:W-:-:S03]  /*14570*/  IMAD.MOV.U32 R119, RZ, RZ, R20 ;  /* 0x000000ffff777224 */ /* 0x000fc600078e0014 */
[----:B------:R-:W2:Y:S04]  /*14580*/  LDL.LU R117, [R1+0x294] ;  /* 0x0002940001757983 */ /* 0x000ea80000300800 */
[----:B------:R-:W2:Y:S04]  /*14590*/  LDL.LU R118, [R1+0x298] ;  /* 0x0002980001767983 */ /* 0x000ea80000300800 */
[----:B------:R-:W2:Y:S04]  /*145a0*/  LDL.LU R20, [R1+0x11a4] ;  /* 0x0011a40001147983 */ /* 0x000ea80000300800 */
[----:B------:R-:W3:Y:S04]  /*145b0*/  LDL.LU R96, [R1+0x2b0] ;  /* 0x0002b00001607983 */ /* 0x000ee80000300800 */
[----:B------:R-:W3:Y:S04]  /*145c0*/  LDL.LU R97, [R1+0x2b4] ;  /* 0x0002b40001617983 */ /* 0x000ee80000300800 */
[----:B------:R-:W3:Y:S04]  /*145d0*/  LDL.LU R98, [R1+0x2b8] ;  /* 0x0002b80001627983 */ /* 0x000ee80000300800 */
[----:B------:R-:W3:Y:S04]  /*145e0*/  LDL.LU R99, [R1+0x2bc] ;  /* 0x0002bc0001637983 */ /* 0x000ee80000300800 */
[----:B------:R-:W3:Y:S01]  /*145f0*/  LDL.LU R104, [R1+0x2d0] ;  /* 0x0002d00001687983 */ /* 0x000ee20000300800 */
[----:B--2---:R-:W-:-:S03]  /*14600*/  IMAD.MOV.U32 R105, RZ, RZ, R20 ;  /* 0x000000ffff697224 */ /* 0x004fc600078e0014 */
        /* <DEDUP_REMOVED lines=68> */
[----:B----4-:R-:W-:-:S03]  /*14a50*/  IMAD.MOV.U32 R112, RZ, RZ, R24 ;  /* 0x000000ffff707224 */ /* 0x010fc600078e0018 */
[----:B------:R-:W4:Y:S01]  /*14a60*/  LDL.LU R180, [R1+0x340] ;  /* 0x0003400001b47983 */ /* 0x000f220000300800 */
[----:B---3--:R-:W-:-:S03]  /*14a70*/  IMAD.MOV.U32 R113, RZ, RZ, R21 ;  /* 0x000000ffff717224 */ /* 0x008fc600078e0015 */
[----:B------:R-:W4:Y:S04]  /*14a80*/  LDL.LU R181, [R1+0x344] ;  /* 0x0003440001b57983 */ /* 0x000f280000300800 */
[----:B------:R-:W4:Y:S01]  /*14a90*/  LDL.LU R182, [R1+0x348] ;  /* 0x0003480001b67983 */ /* 0x000f220000300800 */
[----:B--2---:R-:W-:-:S03]  /*14aa0*/  IMAD.MOV.U32 R183, RZ, RZ, R20 ;  /* 0x000000ffffb77224 */ /* 0x004fc600078e0014 */
[----:B------:R-:W2:Y:S04]  /*14ab0*/  LDL.LU R20, [R1+0x1198] ;  /* 0x0011980001147983 */ /* 0x000ea80000300800 */
[----:B------:R-:W3:Y:S04]  /*14ac0*/  LDL.LU R24, [R1+0x1194] ;  /* 0x0011940001187983 */ /* 0x000ee80000300800 */
[----:B------:R-:W2:Y:S04]  /*14ad0*/  LDL.LU R21, [R1+0x1190] ;  /* 0x0011900001157983 */ /* 0x000ea80000300800 */
[----:B------:R-:W3:Y:S01]  /*14ae0*/  LDL.LU R114, [R1+0x2a8] ;  /* 0x0002a80001727983 */ /* 0x000ee20000300800 */
[-C--:B------:R-:W-:Y:S03]  /*14af0*/  HMMA.1688.F32.TF32 R156, R12, R38.reuse, R108 ;  /* 0x000000260c9c723c */ /* 0x080fe6000008106c */
[----:B------:R-:W3:Y:S05]  /*14b00*/  LDL.LU R108, [R1+0x5d0] ;  /* 0x0005d000016c7983 */ /* 0x000eea0000300800 */
[C---:B------:R-:W-:Y:S08]  /*14b10*/  HMMA.1688.F32.TF32 R124, R8.reuse, R38, R124 ;  /* 0x00000026087c723c */ /* 0x040ff0000008107c */
[----:B------:R-:W-:Y:S01]  /*14b20*/  HMMA.1688.F32.TF32 R120, R8, R42, R120 ;  /* 0x0000002a0878723c */ /* 0x000fe20000081078 */
[----:B------:R-:W-:Y:S04]  /*14b30*/  LDS R8, [R45+0x2300] ;  /* 0x002300002d087984 */ /* 0x000fe80000000800 */
[----:B------:R-:W-:Y:S04]  /*14b40*/  LDS R10, [R45+0x3300] ;  /* 0x003300002d0a7984 */ /* 0x000fe80000000800 */
[----:B------:R-:W-:Y:S04]  /*14b50*/  LDS R9, [R7+0x2300] ;  /* 0x0023000007097984 */ /* 0x000fe80000000800 */
[----:B------:R-:W1:Y:S01]  /*14b60*/  LDS R11, [R7+0x3300] ;  /* 0x00330000070b7984 */ /* 0x000e620000000800 */
[C---:B------:R-:W-:Y:S08]  /*14b70*/  HMMA.1688.F32.TF32 R192, R12.reuse, R22, R248 ;  /* 0x000000160cc0723c */ /* 0x040ff000000810f8 */
        /* <DEDUP_REMOVED lines=8> */
[----:B------:R-:W-:Y:S01]  /*14c00*/  HMMA.1688.F32.TF32 R12, R12, R82, R196 ;  /* 0x000000520c0c723c */ /* 0x000fe200000810c4 */
[----:B------:R-:W-:-:S07]  /*14c10*/  IMAD.MOV.U32 R251, RZ, RZ, R6 ;  /* 0x000000fffffb7224 */ /* 0x000fce00078e0006 */
[C---:B-1----:R-:W-:Y:S08]  /*14c20*/  HMMA.1688.F32.TF32 R100, R8.reuse, R50, R100 ;  /* 0x000000320864723c */ /* 0x042ff00000081064 */
[----:B------:R-:W-:Y:S01]  /*14c30*/  HMMA.1688.F32.TF32 R104, R8, R54, R104 ;  /* 0x000000360868723c */ /* 0x000fe20000081068 */
[----:B------:R-:W-:Y:S02]  /*14c40*/  IMAD.MOV.U32 R115, RZ, RZ, R33 ;  /* 0x000000ffff737224 */ /* 0x000fe400078e0021 */
[----:B--2---:R-:W-:-:S02]  /*14c50*/  IMAD.MOV.U32 R110, RZ, RZ, R21 ;  /* 0x000000ffff6e7224 */ /* 0x004fc400078e0015 */
[----:B------:R-:W-:Y:S01]  /*14c60*/  IMAD.MOV.U32 R248, RZ, RZ, R32 ;  /* 0x000000fffff87224 */ /* 0x000fe200078e0020 */
[----:B------:R-:W2:Y:S04]  /*14c70*/  LDL R21, [R1+0x994] ;  /* 0x0009940001157983 */ /* 0x000ea80000100800 */
[----:B------:R-:W-:Y:S04]  /*14c80*/  STL [R1+0xff8], R252 ;  /* 0x000ff8fc01007387 */ /* 0x000fe80000100800 */
[----:B------:R-:W-:Y:S04]  /*14c90*/  STL.64 [R1+0x560], R92 ;  /* 0x0005605c01007387 */ /* 0x000fe80000100a00 */
[----:B------:R1:W-:Y:S01]  /*14ca0*/  STL.64 [R1+0x568], R94 ;  /* 0x0005685e01007387 */ /* 0x0003e20000100a00 */
[----:B------:R-:W-:-:S02]  /*14cb0*/  IMAD.MOV.U32 R249, RZ, RZ, R29 ;  /* 0x000000fffff97224 */ /* 0x000fc400078e001d */
[----:B------:R-:W-:Y:S01]  /*14cc0*/  IMAD.MOV.U32 R250, RZ, RZ, R28 ;  /* 0x000000fffffa7224 */ /* 0x000fe200078e001c */
[----:B------:R-:W-:Y:S01]  /*14cd0*/  HMMA.1688.F32.TF32 R196, R8, R22, R188 ;  /* 0x0000001608c4723c */ /* 0x000fe200000810bc */
[----:B---3--:R-:W-:Y:S01]  /*14ce0*/  IMAD.MOV.U32 R109, RZ, RZ, R24 ;  /* 0x000000ffff6d7224 */ /* 0x008fe200078e0018 */
[----:B------:R-:W-:Y:S01]  /*14cf0*/  LDS R28, [R45+0x4100] ;  /* 0x004100002d1c7984 */ /* 0x000fe20000000800 */
[----:B------:R-:W-:-:S03]  /*14d00*/  IMAD.MOV.U32 R111, RZ, RZ, R20 ;  /* 0x000000ffff6f7224 */ /* 0x000fc600078e0014 */
[----:B------:R-:W-:Y:S04]  /*14d10*/  LDS R32, [R45+0x4180] ;  /* 0x004180002d207984 */ /* 0x000fe80000000800 */
[----:B-1----:R-:W3:Y:S04]  /*14d20*/  LDL.LU.64 R94, [R1+0x1188] ;  /* 0x00118800015e7983 */ /* 0x002ee80000300a00 */
[----:B------:R-:W3:Y:S04]  /*14d30*/  LDL.LU.64 R92, [R1+0x1180] ;  /* 0x00118000015c7983 */ /* 0x000ee80000300a00 */
[----:B------:R-:W-:Y:S04]  /*14d40*/  STL.64 [R1+0x200], R236 ;  /* 0x000200ec01007387 */ /* 0x000fe80000100a00 */
        /* <DEDUP_REMOVED lines=15> */
[----:B------:R-:W2:Y:S01]  /*14e40*/  LDL R6, [R1+0xd68] ;  /* 0x000d680001067983 */ /* 0x000ea20000100800 */
[C---:B------:R-:W-:Y:S03]  /*14e50*/  HMMA.1688.F32.TF32 R172, R8.reuse, R30, R172 ;  /* 0x0000001e08ac723c */ /* 0x040fe600000810ac */
[----:B------:R-:W-:Y:S04]  /*14e60*/  LDS R20, [R45+0x4280] ;  /* 0x004280002d147984 */ /* 0x000fe80000000800 */
[----:B------:R-:W-:Y:S01]  /*14e70*/  LDS R24, [R45+0x4380] ;  /* 0x004380002d187984 */ /* 0x000fe20000000800 */
[C---:B----4-:R-:W-:Y:S03]  /*14e80*/  HMMA.1688.F32.TF32 R12, R8.reuse, R46, R180 ;  /* 0x0000002e080c723c */ /* 0x050fe600000810b4 */
[----:B------:R-:W-:Y:S04]  /*14e90*/  LDS R29, [R7+0x4100] ;  /* 0x00410000071d7984 */ /* 0x000fe80000000800 */
[----:B------:R-:W-:Y:S11]  /*14ea0*/  LDS R33, [R7+0x4180] ;  /* 0x0041800007217984 */ /* 0x000ff60000000800 */
[----:B------:R-:W-:Y:S05]  /*14eb0*/  @!UPT UIADD3 URZ, URZ, URZ, URZ ;  /* 0x0000003f3f3ff290 */ /* 0x000fea000fffe03f */
[----:B------:R-:W-:Y:S04]  /*14ec0*/  STL.64 [R1+0x510], R12 ;  /* 0x0005100c01007387 */ /* 0x000fe80000100a00 */
[----:B------:R1:W-:Y:S02]  /*14ed0*/  STL.64 [R1+0x518], R14 ;  /* 0x0005180e01007387 */ /* 0x0003e40000100a00 */
[C---:B-1----:R-:W-:Y:S02]  /*14ee0*/  HMMA.1688.F32.TF32 R12, R8.reuse, R58, R96 ;  /* 0x0000003a080c723c */ /* 0x042fe40000081060 */
[----:B------:R-:W-:Y:S04]  /*14ef0*/  STL.64 [R1+0x500], R100 ;  /* 0x0005006401007387 */ /* 0x000fe80000100a00 */
[----:B------:R1:W-:Y:S04]  /*14f00*/  STL.64 [R1+0x508], R102 ;  /* 0x0005086601007387 */ /* 0x0003e80000100a00 */
[----:B------:R-:W-:Y:S04]  /*14f10*/  STL.64 [R1+0x2d0], R104 ;  /* 0x0002d06801007387 */ /* 0x000fe80000100a00 */
[----:B------:R-:W-:Y:S01]  /*14f20*/  STL.64 [R1+0x2d8], R106 ;  /* 0x0002d86a01007387 */ /* 0x000fe20000100a00 */
[C---:B------:R-:W-:Y:S08]  /*14f30*/  HMMA.1688.F32.TF32 R96, R8.reuse, R66, R116 ;  /* 0x000000420860723c */ /* 0x040ff00000081074 */
[C---:B-1----:R-:W-:Y:S01]  /*14f40*/  HMMA.1688.F32.TF32 R100, R8.reuse, R62, R112 ;  /* 0x0000003e0864723c */ /* 0x042fe20000081070 */
[----:B------:R-:W-:Y:S04]  /*14f50*/  STL.64 [R1+0x4f0], R12 ;  /* 0x0004f00c01007387 */ /* 0x000fe80000100a00 */
[----:B------:R1:W-:Y:S03]  /*14f60*/  STL.64 [R1+0x4f8], R14 ;  /* 0x0004f80e01007387 */ /* 0x0003e60000100a00 */
[C---:B-1----:R-:W-:Y:S01]  /*14f70*/  HMMA.1688.F32.TF32 R12, R8.reuse, R70, R140 ;  /* 0x00000046080c723c */ /* 0x042fe2000008108c */
[----:B------:R-:W-:Y:S07]  /*14f80*/  LDS R140, [R45+0x4080] ;  /* 0x004080002d8c7984 */ /* 0x000fee0000000800 */
[C---:B------:R-:W-:Y:S07]  /*14f90*/  HMMA.1688.F32.TF32 R176, R8.reuse, R34, R176 ;  /* 0x0000002208b0723c */ /* 0x040fee00000810b0 */
[----:B------:R-:W-:Y:S04]  /*14fa0*/  STL.64 [R1+0x2b0], R100 ;  /* 0x0002b06401007387 */ /* 0x000fe80000100a00 */
[----:B------:R-:W-:Y:S01]  /*14fb0*/  STL.64 [R1+0x2b8], R102 ;  /* 0x0002b86601007387 */ /* 0x000fe20000100a00 */
[C---:B------:R-:W-:Y:S03]  /*14fc0*/  HMMA.1688.F32.TF32 R200, R8.reuse, R26, R184 ;  /* 0x0000001a08c8723c */ /* 0x040fe600000810b8 */
[----:B------:R-:W-:Y:S05]  /*14fd0*/  LDS R142, [R45+0x5080] ;  /* 0x005080002d8e7984 */ /* 0x000fea0000000800 */
[----:B------:R-:W-:Y:S01]  /*14fe0*/  HMMA.1688.F32.TF32 R160, R8, R38, R160 ;  /* 0x0000002608a0723c */ /* 0x000fe200000810a0 */
[----:B------:R-:W-:Y:S01]  /*14ff0*/  STL.64 [R1+0x290], R12 ;  /* 0x0002900c01007387 */ /* 0x000fe20000100a00 */
[----:B------:R-:W-:-:S03]  /*15000*/  IMAD.MOV.U32 R252, RZ, RZ, R15 ;  /* 0x000000fffffc7224 */ /* 0x000fc600078e000f */
[----:B------:R-:W-:Y:S04]  /*15010*/  STL.64 [R1+0x2a0], R96 ;  /* 0x0002a06001007387 */ /* 0x000fe80000100a00 */
[----:B------:R1:W-:Y:S01]  /*15020*/  STL.64 [R1+0x2a8], R98 ;  /* 0x0002a86201007387 */ /* 0x0003e20000100a00 */
[C---:B------:R-:W-:Y:S03]  /*15030*/  HMMA.1688.F32.TF32 R152, R8.reuse, R42, R152 ;  /* 0x0000002a0898723c */ /* 0x040fe60000081098 */
[----:B------:R4:W-:Y:S01]  /*15040*/  STL [R1+0x298], R14 ;  /* 0x0002980e01007387 */ /* 0x0009e20000100800 */
[----:B------:R-:W-:Y:S02]  /*15050*/  IMAD.MOV.U32 R232, RZ, RZ, R44 ;  /* 0x000000ffffe87224 */ /* 0x000fe400078e002c */
[----:B------:R-:W-:Y:S01]  /*15060*/  IMAD.MOV.U32 R233, RZ, RZ, R25 ;  /* 0x000000ffffe97224 */ /* 0x000fe200078e0019 */
[----:B------:R-:W-:Y:S01]  /*15070*/  LDS R141, [R7+0x4080] ;  /* 0x00408000078d7984 */ /* 0x000fe20000000800 */
[----:B-1----:R-:W-:Y:S01]  /*15080*/  HMMA.1688.F32.TF32 R96, R8, R74, R248 ;  /* 0x0000004a0860723c */ /* 0x002fe200000810f8 */
[----:B------:R-:W-:-:S02]  /*15090*/  IMAD.MOV.U32 R234, RZ, RZ, R5 ;  /* 0x000000ffffea7224 */ /* 0x000fc400078e0005 */
[----:B------:R-:W-:Y:S05]  /*150a0*/  LDS R143, [R7+0x5080] ;  /* 0x00508000078f7984 */ /* 0x000fea0000000800 */
[C---:B----4-:R-:W-:Y:S08]  /*150b0*/  HMMA.1688.F32.TF32 R12, R8.reuse, R78, R244 ;  /* 0x0000004e080c723c */ /* 0x050ff000000810f4 */
[----:B------:R-:W-:Y:S07]  /*150c0*/  HMMA.1688.F32.TF32 R8, R8, R82, R88 ;  /* 0x000000520808723c */ /* 0x000fee0000081058 */
[----:B------:R-:W-:Y:S01]  /*150d0*/  STL.64 [R1+0x280], R96 ;  /* 0x0002806001007387 */ /* 0x000fe20000100a00 */
[C---:B------:R-:W-:Y:S03]  /*150e0*/  HMMA.1688.F32.TF32 R216, R204.reuse, R22, R240 ;  /* 0x00000016ccd8723c */ /* 0x040fe600000810f0 */
[----:B------:R-:W-:Y:S04]  /*150f0*/  STL.64 [R1+0x288], R98 ;  /* 0x0002886201007387 */ /* 0x000fe80000100a00 */
[----:B------:R-:W-:Y:S01]  /*15100*/  STL.64 [R1+0x270], R12 ;  /* 0x0002700c01007387 */ /* 0x000fe20000100a00 */
[C---:B------:R-:W-:Y:S03]  /*15110*/  HMMA.1688.F32.TF32 R220, R204.reuse, R26, R108 ;  /* 0x0000001accdc723c */ /* 0x040fe6000008106c */
[----:B------:R-:W-:Y:S04]  /*15120*/  STL.64 [R1+0x278], R14 ;  /* 0x0002780e01007387 */ /* 0x000fe80000100a00 */
[----:B------:R-:W-:Y:S01]  /*15130*/  STL.64 [R1+0x4e0], R8 ;  /* 0x0004e00801007387 */ /* 0x000fe20000100a00 */
[C---:B------:R-:W-:Y:S03]  /*15140*/  HMMA.1688.F32.TF32 R184, R204.reuse, R30, R84 ;  /* 0x0000001eccb8723c */ /* 0x040fe60000081054 */
[----:B------:R-:W-:Y:S04]  /*15150*/  STL.64 [R1+0x4e8], R10 ;  /* 0x0004e80a01007387 */ /* 0x000fe80000100a00 */
[----:B------:R-:W-:Y:S01]  /*15160*/  LDS R108, [R45+0x4000] ;  /* 0x004000002d6c7984 */ /* 0x000fe20000000800 */
[----:B------:R-:W-:Y:S03]  /*15170*/  HMMA.1688.F32.TF32 R212, R204, R34, R16 ;  /* 0x00000022ccd4723c */ /* 0x000fe60000081010 */
        /* <DEDUP_REMOVED lines=8> */
[----:B------:R1:W-:Y:S01]  /*15200*/  LDS R26, [R45+0x5380] ;  /* 0x005380002d1a7984 */ /* 0x0003e20000000800 */
[----:B------:R-:W-:-:S03]  /*15210*/  IMAD.MOV.U32 R235, RZ, RZ, R4 ;  /* 0x000000ffffeb7224 */ /* 0x000fc600078e0004 */
[----:B------:R-:W-:Y:S04]  /*15220*/  LDS R109, [R7+0x4000] ;  /* 0x00400000076d7984 */ /* 0x000fe80000000800 */
[----:B-1----:R-:W4:Y:S04]  /*15230*/  LDL.LU R45, [R1+0x117c] ;  /* 0x00117c00012d7983 */ /* 0x002f280000300800 */
[----:B------:R-:W4:Y:S04]  /*15240*/  LDL.LU R44, [R1+0x1178] ;  /* 0x00117800012c7983 */ /* 0x000f280000300800 */
[----:B------:R-:W2:Y:S04]  /*15250*/  LDL.LU R25, [R1+0x1174] ;  /* 0x0011740001197983 */ /* 0x000ea80000300800 */
[----:B------:R-:W3:Y:S04]  /*15260*/  LDL.LU R5, [R1+0x1170] ;  /* 0x0011700001057983 */ /* 0x000ee80000300800 */
[----:B------:R-:W4:Y:S04]  /*15270*/  LDL.LU R4, [R1+0x116c] ;  /* 0x00116c0001047983 */ /* 0x000f280000300800 */
[----:B------:R-:W4:Y:S04]  /*15280*/  LDL.LU R236, [R1+0x210] ;  /* 0x0002100001ec7983 */ /* 0x000f280000300800 */
[----:B------:R-:W4:Y:S04]  /*15290*/  LDL.LU R237, [R1+0x214] ;  /* 0x0002140001ed7983 */ /* 0x000f280000300800 */
[----:B------:R-:W4:Y:S04]  /*152a0*/  LDL.LU R238, [R1+0x218] ;  /* 0x0002180001ee7983 */ /* 0x000f280000300800 */
[----:B------:R-:W4:Y:S04]  /*152b0*/  LDL.LU R239, [R1+0x21c] ;  /* 0x00021c0001ef7983 */ /* 0x000f280000300800 */
[----:B------:R-:W4:Y:S04]  /*152c0*/  LDL.LU R240, [R1+0x1f0] ;  /* 0x0001f00001f07983 */ /* 0x000f280000300800 */
        /* <DEDUP_REMOVED lines=8> */
[----:B------:R-:W-:Y:S01]  /*15350*/  LDS R27, [R7+0x5380] ;  /* 0x00538000071b7984 */ /* 0x000fe20000000800 */
[----:B--2---:R-:W-:-:S02]  /*15360*/  IMAD.MOV.U32 R243, RZ, RZ, R25 ;  /* 0x000000fffff37224 */ /* 0x004fc400078e0019 */
[----:B---3--:R-:W-:Y:S02]  /*15370*/  IMAD.MOV.U32 R242, RZ, RZ, R5 ;  /* 0x000000fffff27224 */ /* 0x008fe400078e0005 */
[----:B----4-:R-:W-:Y:S02]  /*15380*/  IMAD.MOV.U32 R241, RZ, RZ, R4 ;  /* 0x000000fffff17224 */ /* 0x010fe400078e0004 */
        /* <DEDUP_REMOVED lines=44> */
[----:B------:R-:W-:-:S03]  /*15650*/  IMAD R6, R21, 0x8000, R6 ;  /* 0x0000800015067824 */ /* 0x000fc600078e0206 */
[----:B------:R-:W-:Y:S04]  /*15660*/  LDS R21, [R7+0x4280] ;  /* 0x0042800007157984 */ /* 0x000fe80000000800 */
[----:B------:R-:W1:Y:S04]  /*15670*/  LDSM.16.M88.4 R8, [R6+0x10000] ;  /* 0x010000000608783b */ /* 0x000e680000000200 */
[----:B------:R-:W1:Y:S04]  /*15680*/  LDSM.16.M88.4 R12, [R6+0x10800] ;  /* 0x01080000060c783b */ /* 0x000e680000000200 */
[----:B-1----:R-:W-:Y:S04]  /*15690*/  STL [R1+0xf50], R10 ;  /* 0x000f500a01007387 */ /* 0x002fe80000100800 */
[----:B------:R-:W-:Y:S04]  /*156a0*/  STL [R1+0xf24], R11 ;  /* 0x000f240b01007387 */ /* 0x000fe80000100800 */
[----:B------:R-:W-:Y:S04]  /*156b0*/  STL [R1+0xf54], R7 ;  /* 0x000f540701007387 */ /* 0x000fe80000100800 */
[----:B------:R-:W-:Y:S04]  /*156c0*/  STL [R1+0xf20], R14 ;  /* 0x000f200e01007387 */ /* 0x000fe80000100800 */
[----:B------:R-:W-:Y:S01]  /*156d0*/  STL [R1+0xf1c], R15 ;  /* 0x000f1c0f01007387 */ /* 0x000fe20000100800 */
[----:B--2---:R-:W-:-:S02]  /*156e0*/  IMAD.MOV.U32 R247, RZ, RZ, R4 ;  /* 0x000000fffff77224 */ /* 0x004fc400078e0004 */
[----:B---3--:R-:W-:Y:S02]  /*156f0*/  IMAD.MOV.U32 R246, RZ, RZ, R5 ;  /* 0x000000fffff67224 */ /* 0x008fe400078e0005 */
[----:B----4-:R-:W-:Y:S02]  /*15700*/  IMAD.MOV.U32 R245, RZ, RZ, R25 ;  /* 0x000000fffff57224 */ /* 0x010fe400078e0019 */
[----:B------:R-:W1:Y:S01]  /*15710*/  LDS R25, [R7+0x4380] ;  /* 0x0043800007197984 */ /* 0x000e620000000800 */
[C---:B------:R-:W-:Y:S08]  /*15720*/  HMMA.1688.F32.TF32 R228, R204.reuse, R62, R228 ;  /* 0x0000003ecce4723c */ /* 0x040ff000000810e4 */
[C---:B------:R-:W-:Y:S08]  /*15730*/  HMMA.1688.F32.TF32 R96, R204.reuse, R54, R96 ;  /* 0x00000036cc60723c */ /* 0x040ff00000081060 */
[C---:B------:R-:W-:Y:S08]  /*15740*/  HMMA.1688.F32.TF32 R104, R204.reuse, R50, R104 ;  /* 0x00000032cc68723c */ /* 0x040ff00000081068 */
[C---:B------:R-:W-:Y:S11]  /*15750*/  HMMA.1688.F32.TF32 R100, R204.reuse, R46, R100 ;  /* 0x0000002ecc64723c */ /* 0x040ff60000081064 */
[----:B------:R-:W-:Y:S11]  /*15760*/  @!UPT UIADD3 URZ, URZ, URZ, URZ ;  /* 0x0000003f3f3ff290 */ /* 0x000ff6000fffe03f */
[----:B------:R-:W-:Y:S01]  /*15770*/  @!UPT UIADD3 URZ, URZ, URZ, URZ ;  /* 0x0000003f3f3ff290 */ /* 0x000fe2000fffe03f */
[----:B------:R-:W-:Y:S04]  /*15780*/  STL.64 [R1+0x330], R100 ;  /* 0x0003306401007387 */ /* 0x000fe80000100a00 */
[----:B------:R2:W-:Y:S04]  /*15790*/  STL.64 [R1+0x338], R102 ;  /* 0x0003386601007387 */ /* 0x0005e80000100a00 */
[----:B--2---:R-:W2:Y:S04]  /*157a0*/  LDL.LU.64 R102, [R1+0x1158] ;  /* 0x0011580001667983 */ /* 0x004ea80000300a00 */
[----:B------:R-:W2:Y:S01]  /*157b0*/  LDL.LU.64 R100, [R1+0x1150] ;  /* 0x0011500001647983 */ /* 0x000ea20000300a00 */
[C---:B------:R-:W-:Y:S03]  /*157c0*/  HMMA.1688.F32.TF32 R112, R204.reuse, R58, R112 ;  /* 0x0000003acc70723c */ /* 0x040fe60000081070 */
[----:B------:R-:W-:Y:S04]  /*157d0*/  STL.64 [R1+0x380], R104 ;  /* 0x0003806801007387 */ /* 0x000fe80000100a00 */
[----:B------:R3:W-:Y:S04]  /*157e0*/  STL.64 [R1+0x388], R106 ;  /* 0x0003886a01007387 */ /* 0x0007e80000100a00 */
[----:B---3--:R-:W3:Y:S01]  /*157f0*/  LDL.LU.64 R106, [R1+0x1148] ;  /* 0x00114800016a7983 */ /* 0x008ee20000300a00 */
[C---:B------:R-:W-:Y:S03]  /*15800*/  HMMA.1688.F32.TF32 R88, R204.reuse, R78, R88 ;  /* 0x0000004ecc58723c */ /* 0x040fe60000081058 */
[----:B------:R-:W3:Y:S05]  /*15810*/  LDL.LU.64 R104, [R1+0x1140] ;  /* 0x0011400001687983 */ /* 0x000eea0000300a00 */
[C---:B------:R-:W-:Y:S01]  /*15820*/  HMMA.1688.F32.TF32 R248, R204.reuse, R70, R248 ;  /* 0x00000046ccf8723c */ /* 0x040fe200000810f8 */
[----:B------:R-:W-:Y:S07]  /*15830*/  STL.64 [R1+0x480], R96 ;  /* 0x0004806001007387 */ /* 0x000fee0000100a00 */
[C---:B------:R-:W-:Y:S01]  /*15840*/  HMMA.1688.F32.TF32 R116, R204.reuse, R66, R116 ;  /* 0x00000042cc74723c */ /* 0x040fe20000081074 */
[----:B------:R4:W-:Y:S07]  /*15850*/  STL.64 [R1+0x488], R98 ;  /* 0x0004886201007387 */ /* 0x0009ee0000100a00 */
[----:B------:R-:W-:Y:S01]  /*15860*/  HMMA.1688.F32.TF32 R244, R204, R74, R244 ;  /* 0x0000004accf4723c */ /* 0x000fe200000810f4 */
[----:B------:R-:W-:-:S02]  /*15870*/  IMAD.MOV.U32 R5, RZ, RZ, R114 ;  /* 0x000000ffff057224 */ /* 0x000fc400078e0072 */
[----:B------:R-:W-:Y:S01]  /*15880*/  IMAD.MOV.U32 R4, RZ, RZ, R115 ;  /* 0x000000ffff047224 */ /* 0x000fe200078e0073 */
[----:B----4-:R-:W4:Y:S04]  /*15890*/  LDL.LU.64 R98, [R1+0x1138] ;  /* 0x0011380001627983 */ /* 0x010f280000300a00 */
[----:B------:R-:W4:Y:S04]  /*158a0*/  LDL.LU.64 R96, [R1+0x1130] ;  /* 0x0011300001607983 */ /* 0x000f280000300a00 */
[----:B------:R1:W-:Y:S04]  /*158b0*/  STL.64 [R1+0x3d0], R112 ;  /* 0x0003d07001007387 */ /* 0x0003e80000100a00 */
[----:B------:R-:W2:Y:S04]  /*158c0*/  LDL.LU.64 R114, [R1+0x1128] ;  /* 0x0011280001727983 */ /* 0x000ea80000300a00 */
[----:B-1----:R-:W2:Y:S04]  /*158d0*/  LDL.LU.64 R112, [R1+0x1120] ;  /* 0x0011200001707983 */ /* 0x002ea80000300a00 */
[----:B------:R1:W-:Y:S04]  /*158e0*/  STL.64 [R1+0x440], R228 ;  /* 0x000440e401007387 */ /* 0x0003e80000100a00 */
[----:B------:R1:W-:Y:S04]  /*158f0*/  STL.64 [R1+0x448], R230 ;  /* 0x000448e601007387 */ /* 0x0003e80000100a00 */
[----:B------:R-:W2:Y:S04]  /*15900*/  LDL.LU R46, [R1+0x258] ;  /* 0x00025800012e7983 */ /* 0x000ea80000300800 */
[----:B------:R-:W2:Y:S01]  /*15910*/  LDL.LU R47, [R1+0x25c] ;  /* 0x00025c00012f7983 */ /* 0x000ea20000300800 */
[----:B-1----:R-:W-:-:S03]  /*15920*/  IMAD.MOV.U32 R229, RZ, RZ, R3 ;  /* 0x000000ffffe57224 */ /* 0x002fc600078e0003 */
[----:B------:R-:W2:Y:S01]  /*15930*/  LDL.LU R228, [R1+0x20] ;  /* 0x0000200001e47983 */ /* 0x000ea20000300800 */
[----:B------:R-:W-:-:S03]  /*15940*/  IMAD.MOV.U32 R3, RZ, RZ, R119 ;  /* 0x000000ffff037224 */ /* 0x000fc600078e0077 */
[----:B------:R-:W-:Y:S01]  /*15950*/  STL [R1+0x450], R116 ;  /* 0x0004507401007387 */ /* 0x000fe20000100800 */
[----:B------:R-:W-:-:S03]  /*15960*/  IMAD.MOV.U32 R7, RZ, RZ, R117 ;  /* 0x000000ffff077224 */ /* 0x000fc600078e0075 */
[----:B------:R1:W-:Y:S01]  /*15970*/  STL [R1+0x458], R118 ;  /* 0x0004587601007387 */ /* 0x0003e20000100800 */
[----:B------:R-:W-:Y:S02]  /*15980*/  IMAD.MOV.U32 R230, RZ, RZ, R2 ;  /* 0x000000ffffe67224 */ /* 0x000fe400078e0002 */
[----:B------:R-:W-:Y:S02]  /*15990*/  IMAD.MOV.U32 R231, RZ, RZ, R0 ;  /* 0x000000ffffe77224 */ /* 0x000fe400078e0000 */
[----:B------:R-:W-:Y:S02]  /*159a0*/  IMAD.MOV.U32 R2, RZ, RZ, R250 ;  /* 0x000000ffff027224 */ /* 0x000fe400078e00fa */
[----:B------:R-:W-:Y:S01]  /*159b0*/  IMAD.MOV.U32 R0, RZ, RZ, R251 ;  /* 0x000000ffff007224 */ /* 0x000fe200078e00fb */
[----:B-1----:R-:W2:Y:S04]  /*159c0*/  LDL.LU.64 R118, [R1+0x1118] ;  /* 0x0011180001767983 */ /* 0x002ea80000300a00 */
[----:B------:R-:W2:Y:S04]  /*159d0*/  LDL.LU.64 R116, [R1+0x1110] ;  /* 0x0011100001747983 */ /* 0x000ea80000300a00 */
[----:B------:R1:W-:Y:S04]  /*159e0*/  STL.64 [R1+0x430], R248 ;  /* 0x000430f801007387 */ /* 0x0003e80000100a00 */
[----:B------:R-:W2:Y:S01]  /*159f0*/  LDL.LU.64 R250, [R1+0x1108] ;  /* 0x0011080001fa7983 */ /* 0x000ea20000300a00 */
[C---:B------:R-:W-:Y:S03]  /*15a00*/  HMMA.1688.F32.TF32 R188, R204.reuse, R38, R188 ;  /* 0x00000026ccbc723c */ /* 0x040fe600000810bc */
[----:B-1----:R-:W2:Y:S04]  /*15a10*/  LDL.LU.64 R248, [R1+0x1100] ;  /* 0x0011000001f87983 */ /* 0x002ea80000300a00 */
[----:B------:R-:W-:Y:S04]  /*15a20*/  STL.64 [R1+0x370], R244 ;  /* 0x000370f401007387 */ /* 0x000fe80000100a00 */
[----:B------:R1:W-:Y:S01]  /*15a30*/  STL.64 [R1+0x378], R246 ;  /* 0x000378f601007387 */ /* 0x0003e20000100a00 */
[C---:B------:R-:W-:Y:S03]  /*15a40*/  HMMA.1688.F32.TF32 R180, R204.reuse, R42, R180 ;  /* 0x0000002accb4723c */ /* 0x040fe600000810b4 */
[----:B-1----:R-:W2:Y:S04]  /*15a50*/  LDL.LU.64 R246, [R1+0x10f8] ;  /* 0x0010f80001f67983 */ /* 0x002ea80000300a00 */
[----:B------:R-:W2:Y:S01]  /*15a60*/  LDL.LU.64 R244, [R1+0x10f0] ;  /* 0x0010f00001f47983 */ /* 0x000ea20000300a00 */
[----:B------:R-:W-:Y:S03]  /*15a70*/  HMMA.1688.F32.TF32 R204, R204, R82, R240 ;  /* 0x00000052cccc723c */ /* 0x000fe600000810f0 */
[----:B------:R-:W-:Y:S04]  /*15a80*/  STL.64 [R1+0x360], R88 ;  /* 0x0003605801007387 */ /* 0x000fe80000100a00 */
[----:B------:R1:W-:Y:S04]  /*15a90*/  STL.64 [R1+0x368], R90 ;  /* 0x0003685a01007387 */ /* 0x0003e80000100a00 */
[----:B-1----:R-:W2:Y:S04]  /*15aa0*/  LDL.LU.64 R90, [R1+0x10e8] ;  /* 0x0010e800015a7983 */ /* 0x002ea80000300a00 */
[----:B------:R-:W2:Y:S04]  /*15ab0*/  LDL.LU.64 R88, [R1+0x10e0] ;  /* 0x0010e00001587983 */ /* 0x000ea80000300a00 */
[----:B------:R-:W2:Y:S04]  /*15ac0*/  LDL.LU.64 R242, [R1+0x10d8] ;  /* 0x0010d80001f27983 */ /* 0x000ea80000300a00 */
[----:B------:R-:W2:Y:S04]  /*15ad0*/  LDL.LU.64 R240, [R1+0x10d0] ;  /* 0x0010d00001f07983 */ /* 0x000ea80000300a00 */
[----:B------:R-:W-:Y:S04]  /*15ae0*/  STL.64 [R1+0x120], R204 ;  /* 0x000120cc01007387 */ /* 0x000fe80000100a00 */
[----:B------:R1:W-:Y:S02]  /*15af0*/  STL.64 [R1+0x128], R206 ;  /* 0x000128ce01007387 */ /* 0x0003e40000100a00 */
[-C--:B-1----:R-:W-:Y:S08]  /*15b00*/  HMMA.1688.F32.TF32 R204, R108, R8.reuse, R236 ;  /* 0x000000086ccc723c */ /* 0x082ff000000810ec */
[----:B------:R-:W-:Y:S11]  /*15b10*/  HMMA.1688.F32.TF32 R236, R140, R8, R232 ;  /* 0x000000088cec723c */ /* 0x000ff600000810e8 */
[----:B------:R-:W-:Y:S04]  /*15b20*/  @!UPT UIADD3 URZ, URZ, URZ, URZ ;  /* 0x0000003f3f3ff290 */ /* 0x000fe8000fffe03f */
[----:B------:R1:W-:Y:S04]  /*15b30*/  STL.64 [R1+0x230], R204 ;  /* 0x000230cc01007387 */ /* 0x0003e80000100a00 */
[----:B------:R-:W-:Y:S04]  /*15b40*/  STL.64 [R1+0x238], R206 ;  /* 0x000238ce01007387 */ /* 0x000fe80000100a00 */
[----:B-1----:R-:W3:Y:S04]  /*15b50*/  LDL.LU R204, [R1+0x3e0] ;  /* 0x0003e00001cc7983 */ /* 0x002ee80000300800 */
[----:B------:R-:W-:Y:S04]  /*15b60*/  STL.64 [R1+0x3c0], R236 ;  /* 0x0003c0ec01007387 */ /* 0x000fe80000100a00 */
[----:B------:R1:W-:Y:S02]  /*15b70*/  STL.64 [R1+0x3c8], R238 ;  /* 0x0003c8ee01007387 */ /* 0x0003e40000100a00 */
[----:B-1----:R-:W-:-:S02]  /*15b80*/  IMAD.MOV.U32 R238, RZ, RZ, R48 ;  /* 0x000000ffffee7224 */ /* 0x002fc400078e0030 */
[----:B------:R-:W-:Y:S01]  /*15b90*/  IMAD.MOV.U32 R239, RZ, RZ, R49 ;  /* 0x000000ffffef7224 */ /* 0x000fe200078e0031 */
[-C--:B--2---:R-:W-:Y:S11]  /*15ba0*/  HMMA.1688.F32.TF32 R232, R28, R8.reuse, R240 ;  /* 0x000000081ce8723c */ /* 0x084ff600000810f0 */
[----:B------:R-:W-:Y:S11]  /*15bb0*/  @!UPT UIADD3 URZ, URZ, URZ, URZ ;  /* 0x0000003f3f3ff290 */ /* 0x000ff6000fffe03f */
[----:B------:R-:W-:Y:S01]  /*15bc0*/  @!UPT UIADD3 URZ, URZ, URZ, URZ ;  /* 0x0000003f3f3ff290 */ /* 0x000fe2000fffe03f */
[----:B------:R-:W-:Y:S04]  /*15bd0*/  STL.64 [R1+0x420], R232 ;  /* 0x000420e801007387 */ /* 0x000fe80000100a00 */
[----:B------:R1:W-:Y:S04]  /*15be0*/  STL.64 [R1+0x428], R234 ;  /* 0x000428ea01007387 */ /* 0x0003e80000100a00 */
[----:B------:R-:W3:Y:S04]  /*15bf0*/  LDL.LU R205, [R1+0x3e4] ;  /* 0x0003e40001cd7983 */ /* 0x000ee80000300800 */
[----:B------:R-:W3:Y:S04]  /*15c00*/  LDL.LU R206, [R1+0x3e8] ;  /* 0x0003e80001ce7983 */ /* 0x000ee80000300800 */
[----:B------:R-:W3:Y:S04]  /*15c10*/  LDL.LU R207, [R1+0x3ec] ;  /* 0x0003ec0001cf7983 */ /* 0x000ee80000300800 */
[----:B------:R-:W2:Y:S04]  /*15c20*/  LDL.LU R236, [R1+0x40] ;  /* 0x0000400001ec7983 */ /* 0x000ea80000300800 */
[----:B------:R-:W2:Y:S04]  /*15c30*/  LDL.LU R237, [R1+0x44] ;  /* 0x0000440001ed7983 */ /* 0x000ea80000300800 */
[----:B------:R-:W2:Y:S04]  /*15c40*/  LDL.LU R48, [R1+0x10c8] ;  /* 0x0010c80001307983 */ /* 0x000ea80000300800 */
[----:B------:R-:W3:Y:S01]  /*15c50*/  LDL.LU R49, [R1+0x10c4] ;  /* 0x0010c40001317983 */ /* 0x000ee20000300800 */
[-C--:B------:R-:W-:Y:S08]  /*15c60*/  HMMA.1688.F32.TF32 R116, R32, R8.reuse, R116 ;  /* 0x000000082074723c */ /* 0x080ff00000081074 */
[-C--:B-1----:R-:W-:Y:S08]  /*15c70*/  HMMA.1688.F32.TF32 R232, R84, R8.reuse, R144 ;  /* 0x0000000854e8723c */ /* 0x082ff00000081090 */
[-C--:B------:R-:W-:Y:S01]  /*15c80*/  HMMA.1688.F32.TF32 R144, R20, R8.reuse, R192 ;  /* 0x000000081490723c */ /* 0x080fe200000810c0 */
[----:B------:R-:W-:Y:S06]  /*15c90*/  LDSM.16.M88.4 R192, [R6+0x17800] ;  /* 0x0178000006c0783b */ /* 0x000fec0000000200 */
[----:B------:R-:W-:Y:S04]  /*15ca0*/  STL.64 [R1+0x4b0], R116 ;  /* 0x0004b07401007387 */ /* 0x000fe80000100a00 */
[----:B------:R1:W-:Y:S02]  /*15cb0*/  STL.64 [R1+0x4b8], R118 ;  /* 0x0004b87601007387 */ /* 0x0003e40000100a00 */
[-C--:B-1----:R-:W-:Y:S02]  /*15cc0*/  HMMA.1688.F32.TF32 R116, R16, R8.reuse, R196 ;  /* 0x000000081074723c */ /* 0x082fe400000810c4 */
[----:B------:R1:W-:Y:S06]  /*15cd0*/  STL.64 [R1+0x520], R232 ;  /* 0x000520e801007387 */ /* 0x0003ec0000100a00 */
[----:B------:R-:W-:Y:S01]  /*15ce0*/  HMMA.1688.F32.TF32 R8, R24, R8, R216 ;  /* 0x000000081808723c */ /* 0x000fe200000810d8 */
[----:B------:R-:W-:Y:S04]  /*15cf0*/  STL.64 [R1+0x528], R234 ;  /* 0x000528ea01007387 */ /* 0x000fe80000100a00 */
[----:B------:R-:W-:Y:S04]  /*15d00*/  STL.64 [R1+0x540], R144 ;  /* 0x0005409001007387 */ /* 0x000fe80000100a00 */
[----:B------:R-:W-:Y:S04]  /*15d10*/  STL.64 [R1+0x548], R146 ;  /* 0x0005489201007387 */ /* 0x000fe80000100a00 */
[----:B-1----:R-:W4:Y:S04]  /*15d20*/  LDL.LU R232, [R1+0x5c0] ;  /* 0x0005c00001e87983 */ /* 0x002f280000300800 */
[----:B------:R-:W-:Y:S04]  /*15d30*/  STL.64 [R1+0x580], R116 ;  /* 0x0005807401007387 */ /* 0x000fe80000100a00 */
[----:B------:R-:W-:Y:S04]  /*15d40*/  STL.64 [R1+0x588], R118 ;  /* 0x0005887601007387 */ /* 0x000fe80000100a00 */
[----:B------:R-:W-:Y:S04]  /*15d50*/  STL.64 [R1+0x760], R8 ;  /* 0x0007600801007387 */ /* 0x000fe80000100a00 */
[----:B------:R1:W-:Y:S04]  /*15d60*/  STL.64 [R1+0x768], R10 ;  /* 0x0007680a01007387 */ /* 0x0003e80000100a00 */
[----:B------:R-:W4:Y:S01]  /*15d70*/  LDL.LU R233, [R1+0x5c4] ;  /* 0x0005c40001e97983 */ /* 0x000f220000300800 */
[-C--:B------:R-:W-:Y:S03]  /*15d80*/  HMMA.1688.F32.TF32 R44, R108, R12.reuse, R44 ;  /* 0x0000000c6c2c723c */ /* 0x080fe6000008102c */
[----:B------:R-:W-:Y:S04]  /*15d90*/  LDSM.16.M88.4 R216, [R6+0x14800] ;  /* 0x0148000006d8783b */ /* 0x000fe80000000200 */
[----:B------:R-:W-:Y:S01]  /*15da0*/  LDSM.16.M88.4 R196, [R6+0x17000] ;  /* 0x0170000006c4783b */ /* 0x000fe20000000200 */
[-C--:B-1----:R-:W-:Y:S11]  /*15db0*/  HMMA.1688.F32.TF32 R8, R140, R12.reuse, R228 ;  /* 0x0000000c8c08723c */ /* 0x082ff600000810e4 */
[----:B------:R-:W-:Y:S04]  /*15dc0*/  @!UPT UIADD3 URZ, URZ, URZ, URZ ;  /* 0x0000003f3f3ff290 */ /* 0x000fe8000fffe03f */
[----:B------:R-:W-:Y:S04]  /*15dd0*/  STL.64 [R1+0x100], R44 ;  /* 0x0001002c01007387 */ /* 0x000fe80000100a00 */
[----:B------:R1:W-:Y:S04]  /*15de0*/  STL.64 [R1+0x108], R46 ;  /* 0x0001082e01007387 */ /* 0x0003e80000100a00 */
[----:B------:R-:W-:Y:S04]  /*15df0*/  STL.64 [R1+0x160], R8 ;  /* 0x0001600801007387 */ /* 0x000fe80000100a00 */
[----:B------:R1:W-:Y:S02]  /*15e00*/  STL.64 [R1+0x168], R10 ;  /* 0x0001680a01007387 */ /* 0x0003e40000100a00 */
[-C--:B-1----:R-:W-:Y:S08]  /*15e10*/  HMMA.1688.F32.TF32 R44, R32, R12.reuse, R112 ;  /* 0x0000000c202c723c */ /* 0x082ff00000081070 */
[----:B------:R-:W-:Y:S01]  /*15e20*/  HMMA.1688.F32.TF32 R8, R84, R12, R136 ;  /* 0x0000000c5408723c */ /* 0x000fe20000081088 */
[----:B------:R-:W-:-:S02]  /*15e30*/  IMAD.MOV.U32 R228, RZ, RZ, R41 ;  /* 0x000000ffffe47224 */ /* 0x000fc400078e0029 */
[----:B------:R-:W-:Y:S02]  /*15e40*/  IMAD.MOV.U32 R229, RZ, RZ, R40 ;  /* 0x000000ffffe57224 */ /* 0x000fe400078e0028 */
[----:B------:R-:W-:Y:S01]  /*15e50*/  LDSM.16.M88.4 R40, [R6+0x12800] ;  /* 0x012800000628783b */ /* 0x000fe20000000200 */
[----:B------:R-:W-:Y:S02]  /*15e60*/  IMAD.MOV.U32 R230, RZ, RZ, R37 ;  /* 0x000000ffffe67224 */ /* 0x000fe400078e0025 */
[----:B------:R-:W-:Y:S02]  /*15e70*/  IMAD.MOV.U32 R231, RZ, RZ, R36 ;  /* 0x000000ffffe77224 */ /* 0x000fe400078e0024 */
[----:B------:R-:W-:Y:S01]  /*15e80*/  LDSM.16.M88.4 R36, [R6+0x12000] ;  /* 0x012000000624783b */ /* 0x000fe20000000200 */
[----:B--2---:R-:W-:Y:S02]  /*15e90*/  IMAD.MOV.U32 R235, RZ, RZ, R48 ;  /* 0x000000ffffeb7224 */ /* 0x004fe400078e0030 */
[----:B---3--:R-:W-:-:S02]  /*15ea0*/  IMAD.MOV.U32 R234, RZ, RZ, R49 ;  /* 0x000000ffffea7224 */ /* 0x008fc400078e0031 */
[-C--:B------:R-:W-:Y:S11]  /*15eb0*/  HMMA.1688.F32.TF32 R48, R28, R12.reuse, R88 ;  /* 0x0000000c1c30723c */ /* 0x080ff60000081058 */
[----:B------:R-:W-:Y:S11]  /*15ec0*/  @!UPT UIADD3 URZ, URZ, URZ, URZ ;  /* 0x0000003f3f3ff290 */ /* 0x000ff6000fffe03f */
[----:B------:R-:W-:Y:S01]  /*15ed0*/  @!UPT UIADD3 URZ, URZ, URZ, URZ ;  /* 0x0000003f3f3ff290 */ /* 0x000fe2000fffe03f */
[----:B------:R-:W-:Y:S04]  /*15ee0*/  STL.64 [R1+0x350], R48 ;  /* 0x0003503001007387 */ /* 0x000fe80000100a00 */
[----:B------:R1:W-:Y:S02]  /*15ef0*/  STL.64 [R1+0x358], R50 ;  /* 0x0003583201007387 */ /* 0x0003e40000100a00 */
[-C--:B-1----:R-:W-:Y:S02]  /*15f00*/  HMMA.1688.F32.TF32 R48, R20, R12.reuse, R208 ;  /* 0x0000000c1430723c */ /* 0x082fe400000810d0 */
[----:B------:R-:W-:Y:S04]  /*15f10*/  STL.64 [R1+0x400], R44 ;  /* 0x0004002c01007387 */ /* 0x000fe80000100a00 */
[----:B------:R1:W-:Y:S04]  /*15f20*/  STL.64 [R1+0x408], R46 ;  /* 0x0004082e01007387 */ /* 0x0003e80000100a00 */
[----:B------:R-:W-:Y:S04]  /*15f30*/  STL.64 [R1+0x4a0], R8 ;  /* 0x0004a00801007387 */ /* 0x000fe80000100a00 */
[----:B------:R2:W-:Y:S04]  /*15f40*/  STL.64 [R1+0x4a8], R10 ;  /* 0x0004a80a01007387 */ /* 0x0005e80000100a00 */
[----:B------:R-:W-:Y:S05]  /*15f50*/  LDSM.16.M88.4 R208, [R6+0x15800] ;  /* 0x0158000006d0783b */ /* 0x000fea0000000200 */
[----:B------:R-:W-:Y:S04]  /*15f60*/  STL.64 [R1+0x4d0], R48 ;  /* 0x0004d03001007387 */ /* 0x000fe80000100a00 */
[----:B------:R-:W-:Y:S04]  /*15f70*/  STL.64 [R1+0x4d8], R50 ;  /* 0x0004d83201007387 */ /* 0x000fe80000100a00 */
[----:B------:R-:W3:Y:S01]  /*15f80*/  LDSM.16.M88.4 R48, [R6+0x11000] ;  /* 0x011000000630783b */ /* 0x000ee20000000200 */
[-C--:B-1----:R-:W-:Y:S03]  /*15f90*/  HMMA.1688.F32.TF32 R44, R16, R12.reuse, R200 ;  /* 0x0000000c102c723c */ /* 0x082fe600000810c8 */
[----:B------:R-:W-:Y:S05]  /*15fa0*/  LDSM.16.M88.4 R200, [R6+0x16800] ;  /* 0x0168000006c8783b */ /* 0x000fea0000000200 */
[----:B--2---:R-:W-:Y:S01]  /*15fb0*/  HMMA.1688.F32.TF32 R8, R24, R12, R220 ;  /* 0x0000000c1808723c */ /* 0x004fe200000810dc */
[----:B------:R-:W-:Y:S11]  /*15fc0*/  LDSM.16.M88.4 R220, [R6+0x14000] ;  /* 0x0140000006dc783b */ /* 0x000ff60000000200 */
[----:B------:R-:W-:Y:S03]  /*15fd0*/  @!UPT UIADD3 URZ, URZ, URZ, URZ ;  /* 0x0000003f3f3ff290 */ /* 0x000fe6000fffe03f */
[----:B------:R-:W-:Y:S04]  /*15fe0*/  STL.64 [R1+0x530], R44 ;  /* 0x0005302c01007387 */ /* 0x000fe80000100a00 */
[----:B------:R-:W-:Y:S04]  /*15ff0*/  STL.64 [R1+0x538], R46 ;  /* 0x0005382e01007387 */ /* 0x000fe80000100a00 */
[----:B------:R-:W-:Y:S04]  /*16000*/  STL.64 [R1+0x5d0], R8 ;  /* 0x0005d00801007387 */ /* 0x000fe80000100a00 */
[----:B------:R1:W-:Y:S01]  /*16010*/  STL.64 [R1+0x5d8], R10 ;  /* 0x0005d80a01007387 */ /* 0x0003e20000100a00 */
[-C--:B---3--:R-:W-:Y:S03]  /*16020*/  HMMA.1688.F32.TF32 R12, R140, R48.reuse, R236 ;  /* 0x000000308c0c723c */ /* 0x088fe600000810ec */
[----:B------:R-:W2:Y:S05]  /*16030*/  LDSM.16.M88.4 R44, [R6+0x11800] ;  /* 0x01180000062c783b */ /* 0x000eaa0000000200 */
[-C--:B-1----:R-:W-:Y:S08]  /*16040*/  HMMA.1688.F32.TF32 R8, R108, R48.reuse, R204 ;  /* 0x000000306c08723c */ /* 0x082ff000000810cc */
[-C--:B------:R-:W-:Y:S01]  /*16050*/  HMMA.1688.F32.TF32 R112, R28, R48.reuse, R244 ;  /* 0x000000301c70723c */ /* 0x080fe200000810f4 */
[----:B------:R-:W-:Y:S07]  /*16060*/  STL [R1+0xf18], R51 ;  /* 0x000f183301007387 */ /* 0x000fee0000100800 */
[----:B----4-:R-:W-:Y:S01]  /*16070*/  HMMA.1688.F32.TF32 R88, R32, R48, R96 ;  /* 0x000000302058723c */ /* 0x010fe20000081060 */
[----:B------:R1:W-:Y:S04]  /*16080*/  STL [R1+0xee0], R42 ;  /* 0x000ee02a01007387 */ /* 0x0003e80000100800 */
[----:B------:R3:W-:Y:S04]  /*16090*/  STL [R1+0xedc], R43 ;  /* 0x000edc2b01007387 */ /* 0x0007e80000100800 */
[----:B------:R-:W-:Y:S01]  /*160a0*/  STL.64 [R1+0x20], R8 ;  /* 0x0000200801007387 */ /* 0x000fe20000100a00 */
[----:B-1----:R-:W-:-:S03]  /*160b0*/  IMAD.MOV.U32 R42, RZ, RZ, R14 ;  /* 0x000000ffff2a7224 */ /* 0x002fc600078e000e */
[----:B------:R-:W-:Y:S01]  /*160c0*/  STL [R1+0x28], R10 ;  /* 0x0000280a01007387 */ /* 0x000fe20000100800 */
[----:B---3--:R-:W-:-:S03]  /*160d0*/  IMAD.MOV.U32 R43, RZ, RZ, R15 ;  /* 0x000000ffff2b7224 */ /* 0x008fc600078e000f */
[----:B------:R1:W-:Y:S01]  /*160e0*/  STL.64 [R1+0x150], R12 ;  /* 0x0001500c01007387 */ /* 0x0003e20000100a00 */
[-C--:B------:R-:W-:Y:S03]  /*160f0*/  HMMA.1688.F32.TF32 R96, R20, R48.reuse, R164 ;  /* 0x000000301460723c */ /* 0x080fe600000810a4 */
[----:B------:R-:W-:Y:S05]  /*16100*/  STL.64 [R1+0x260], R112 ;  /* 0x0002607001007387 */ /* 0x000fea0000100a00 */
[-C--:B-1----:R-:W-:Y:S01]  /*16110*/  HMMA.1688.F32.TF32 R12, R84, R48.reuse, R128 ;  /* 0x00000030540c723c */ /* 0x082fe20000081080 */
[----:B------:R-:W-:Y:S04]  /*16120*/  STL.64 [R1+0x268], R114 ;  /* 0x0002687201007387 */ /* 0x000fe80000100a00 */
[----:B------:R-:W-:Y:S04]  /*16130*/  STL.64 [R1+0x340], R88 ;  /* 0x0003405801007387 */ /* 0x000fe80000100a00 */
[----:B------:R1:W-:Y:S02]  /*16140*/  STL.64 [R1+0x348], R90 ;  /* 0x0003485a01007387 */ /* 0x0003e40000100a00 */
[-C--:B-1----:R-:W-:Y:S11]  /*16150*/  HMMA.1688.F32.TF32 R88, R16, R48.reuse, R172 ;  /* 0x000000301058723c */ /* 0x082ff600000810ac */
[----:B------:R-:W-:Y:S01]  /*16160*/  @!UPT UIADD3 URZ, URZ, URZ, URZ ;  /* 0x0000003f3f3ff290 */ /* 0x000fe2000fffe03f */
[----:B------:R-:W-:Y:S04]  /*16170*/  STL.64 [R1+0x410], R12 ;  /* 0x0004100c01007387 */ /* 0x000fe80000100a00 */
[----:B------:R1:W-:Y:S04]  /*16180*/  STL.64 [R1+0x418], R14 ;  /* 0x0004180e01007387 */ /* 0x0003e80000100a00 */
[----:B------:R-:W-:Y:S01]  /*16190*/  STL.64 [R1+0x490], R96 ;  /* 0x0004906001007387 */ /* 0x000fe20000100a00 */
[----:B-1----:R-:W-:Y:S03]  /*161a0*/  HMMA.1688.F32.TF32 R12, R24, R48, R184 ;  /* 0x00000030180c723c */ /* 0x002fe600000810b8 */
[----:B------:R-:W-:Y:S04]  /*161b0*/  STL.64 [R1+0x498], R98 ;  /* 0x0004986201007387 */ /* 0x000fe80000100a00 */
[----:B------:R-:W-:Y:S04]  /*161c0*/  STL.64 [R1+0x4c0], R88 ;  /* 0x0004c05801007387 */ /* 0x000fe80000100a00 */
[----:B------:R1:W-:Y:S01]  /*161d0*/  STL.64 [R1+0x4c8], R90 ;  /* 0x0004c85a01007387 */ /* 0x0003e20000100a00 */
[----:B--2---:R-:W-:Y:S01]  /*161e0*/  HMMA.1688.F32.TF32 R244, R108, R44, R232 ;  /* 0x0000002c6cf4723c */ /* 0x004fe200000810e8 */
[----:B------:R-:W-:-:S02]  /*161f0*/  IMAD.MOV.U32 R204, RZ, RZ, R52 ;  /* 0x000000ffffcc7224 */ /* 0x000fc400078e0034 */
[----:B------:R-:W-:Y:S01]  /*16200*/  IMAD.MOV.U32 R205, RZ, RZ, R53 ;  /* 0x000000ffffcd7224 */ /* 0x000fe200078e0035 */
[----:B------:R-:W-:Y:S04]  /*16210*/  LDSM.16.M88.4 R184, [R6+0x13800] ;  /* 0x0138000006b8783b */ /* 0x000fe80000000200 */
[----:B-1----:R-:W-:Y:S03]  /*16220*/  HMMA.1688.F32.TF32 R88, R140, R44, R228 ;  /* 0x0000002c8c58723c */ /* 0x002fe600000810e4 */
[----:B------:R-:W-:Y:S01]  /*16230*/  STL.64 [R1+0x8a0], R12 ;  /* 0x0008a00c01007387 */ /* 0x000fe20000100a00 */
[----:B------:R-:W-:-:S03]  /*16240*/  IMAD.MOV.U32 R206, RZ, RZ, R77 ;  /* 0x000000ffffce7224 */ /* 0x000fc600078e004d */
[----:B------:R-:W-:Y:S01]  /*16250*/  STL.64 [R1+0x8a8], R14 ;  /* 0x0008a80e01007387 */ /* 0x000fe20000100a00 */
[----:B------:R-:W-:-:S03]  /*16260*/  IMAD.MOV.U32 R207, RZ, RZ, R76 ;  /* 0x000000ffffcf7224 */ /* 0x000fc600078e004c */
[----:B------:R-:W2:Y:S04]  /*16270*/  LDL.LU R52, [R1+0x10c0] ;  /* 0x0010c00001347983 */ /* 0x000ea80000300800 */
[----:B------:R-:W3:Y:S04]  /*16280*/  LDL.LU R53, [R1+0x10bc] ;  /* 0x0010bc0001357983 */ /* 0x000ee80000300800 */
[----:B------:R-:W4:Y:S04]  /*16290*/  LDL.LU R77, [R1+0x10b8] ;  /* 0x0010b800014d7983 */ /* 0x000f280000300800 */
[----:B------:R-:W2:Y:S04]  /*162a0*/  LDL.LU R76, [R1+0x10b4] ;  /* 0x0010b400014c7983 */ /* 0x000ea80000300800 */
[----:B------:R-:W2:Y:S04]  /*162b0*/  LDL.LU R240, [R1+0x5f0] ;  /* 0x0005f00001f07983 */ /* 0x000ea80000300800 */
[----:B------:R-:W2:Y:S04]  /*162c0*/  LDL.LU R241, [R1+0x5f4] ;  /* 0x0005f40001f17983 */ /* 0x000ea80000300800 */
[----:B------:R-:W2:Y:S01]  /*162d0*/  LDL.LU R242, [R1+0x5f8] ;  /* 0x0005f80001f27983 */ /* 0x000ea20000300800 */
[----:B------:R-:W-:-:S03]  /*162e0*/  IMAD.MOV.U32 R10, RZ, RZ, R11 ;  /* 0x000000ffff0a7224 */ /* 0x000fc600078e000b */
[----:B------:R-:W2:Y:S01]  /*162f0*/  LDL.LU R243, [R1+0x5fc] ;  /* 0x0005fc0001f37983 */ /* 0x000ea20000300800 */
[----:B------:R-:W-:-:S03]  /*16300*/  IMAD.MOV.U32 R11, RZ, RZ, R88 ;  /* 0x000000ffff0b7224 */ /* 0x000fc600078e0058 */
[----:B------:R-:W3:Y:S04]  /*16310*/  LDL.LU R116, [R1+0x60] ;  /* 0x0000600001747983 */ /* 0x000ee80000300800 */
[----:B------:R-:W3:Y:S04]  /*16320*/  LDL.LU R117, [R1+0x64] ;  /* 0x0000640001757983 */ /* 0x000ee80000300800 */
[----:B------:R-:W3:Y:S04]  /*16330*/  LDL.LU R118, [R1+0x68] ;  /* 0x0000680001767983 */ /* 0x000ee80000300800 */
[----:B------:R-:W3:Y:S04]  /*16340*/  LDL.LU R119, [R1+0x6c] ;  /* 0x00006c0001777983 */ /* 0x000ee80000300800 */
[----:B------:R-:W-:Y:S04]  /*16350*/  STL.64 [R1+0xef0], R246 ;  /* 0x000ef0f601007387 */ /* 0x000fe80000100a00 */
[----:B------:R-:W-:Y:S04]  /*16360*/  STL.64 [R1+0xee8], R244 ;  /* 0x000ee8f401007387 */ /* 0x000fe80000100a00 */
[----:B------:R1:W-:Y:S02]  /*16370*/  STL.64 [R1+0xf58], R10 ;  /* 0x000f580a01007387 */ /* 0x0003e40000100a00 */
[----:B-1----:R-:W-:Y:S01]  /*16380*/  HMMA.1688.F32.TF32 R8, R28, R44, R248 ;  /* 0x0000002c1c08723c */ /* 0x002fe200000810f8 */
[----:B------:R-:W-:-:S02]  /*16390*/  IMAD.MOV.U32 R14, RZ, RZ, R89 ;  /* 0x000000ffff0e7224 */ /* 0x000fc400078e0059 */
[----:B------:R-:W-:Y:S02]  /*163a0*/  IMAD.MOV.U32 R15, RZ, RZ, R90 ;  /* 0x000000ffff0f7224 */ /* 0x000fe400078e005a */
[----:B------:R-:W-:-:S03]  /*163b0*/  IMAD.MOV.U32 R51, RZ, RZ, R91 ;  /* 0x000000ffff337224 */ /* 0x000fc600078e005b */
[-C--:B------:R-:W-:Y:S01]  /*163c0*/  HMMA.1688.F32.TF32 R88, R32, R44.reuse, R104 ;  /* 0x0000002c2058723c */ /* 0x080fe20000081068 */
[----:B------:R1:W-:Y:S07]  /*163d0*/  STL.64 [R1+0xf28], R14 ;  /* 0x000f280e01007387 */ /* 0x0003ee0000100a00 */
[-C--:B-1----:R-:W-:Y:S07]  /*163e0*/  HMMA.1688.F32.TF32 R12, R84, R44.reuse, R132 ;  /* 0x0000002c540c723c */ /* 0x082fee0000081084 */
[----:B------:R-:W-:Y:S04]  /*163f0*/  STL.64 [R1+0x170], R8 ;  /* 0x0001700801007387 */ /* 0x000fe80000100a00 */
[----:B------:R1:W-:Y:S02]  /*16400*/  STL.64 [R1+0x178], R10 ;  /* 0x0001780a01007387 */ /* 0x0003e40000100a00 */
[----:B-1----:R-:W-:Y:S02]  /*16410*/  HMMA.1688.F32.TF32 R8, R20, R44, R168 ;  /* 0x0000002c1408723c */ /* 0x002fe400000810a8 */
[----:B------:R-:W-:Y:S04]  /*16420*/  STL.64 [R1+0x300], R88 ;  /* 0x0003005801007387 */ /* 0x000fe80000100a00 */
[----:B------:R-:W-:Y:S04]  /*16430*/  STL.64 [R1+0x308], R90 ;  /* 0x0003085a01007387 */ /* 0x000fe80000100a00 */
[----:B------:R-:W4:Y:S04]  /*16440*/  LDL.LU R236, [R1+0x6a0] ;  /* 0x0006a00001ec7983 */ /* 0x000f280000300800 */
[----:B------:R-:W-:Y:S04]  /*16450*/  STL.64 [R1+0x3b0], R12 ;  /* 0x0003b00c01007387 */ /* 0x000fe80000100a00 */
[----:B------:R1:W-:Y:S05]  /*16460*/  STL.64 [R1+0x3b8], R14 ;  /* 0x0003b80e01007387 */ /* 0x0003ea0000100a00 */
[----:B------:R-:W-:Y:S04]  /*16470*/  STL.64 [R1+0x3f0], R8 ;  /* 0x0003f00801007387 */ /* 0x000fe80000100a00 */
[----:B------:R1:W-:Y:S04]  /*16480*/  STL.64 [R1+0x3f8], R10 ;  /* 0x0003f80a01007387 */ /* 0x0003e80000100a00 */
        /* <DEDUP_REMOVED lines=8> */
[----:B------:R-:W-:Y:S01]  /*16510*/  IMAD.MOV.U32 R229, RZ, RZ, R72 ;  /* 0x000000ffffe57224 */ /* 0x000fe200078e0048 */
[----:B------:R-:W4:Y:S01]  /*16520*/  LDL.LU R73, [R1+0x10b0] ;  /* 0x0010b00001497983 */ /* 0x000f220000300800 */
[----:B------:R-:W-:Y:S02]  /*16530*/  IMAD.MOV.U32 R230, RZ, RZ, R56 ;  /* 0x000000ffffe67224 */ /* 0x000fe400078e0038 */
[----:B------:R-:W-:Y:S01]  /*16540*/  IMAD.MOV.U32 R231, RZ, RZ, R57 ;  /* 0x000000ffffe77224 */ /* 0x000fe200078e0039 */
[----:B------:R-:W4:Y:S04]  /*16550*/  LDL.LU R72, [R1+0x10ac] ;  /* 0x0010ac0001487983 */ /* 0x000f280000300800 */
[----:B------:R-:W4:Y:S04]  /*16560*/  LDL.LU R56, [R1+0x10a8] ;  /* 0x0010a80001387983 */ /* 0x000f280000300800 */
[----:B------:R-:W4:Y:S01]  /*16570*/  LDL.LU R57, [R1+0x10a4] ;  /* 0x0010a40001397983 */ /* 0x000f220000300800 */
[-C--:B-1----:R-:W-:Y:S08]  /*16580*/  HMMA.1688.F32.TF32 R12, R16, R44.reuse, R176 ;  /* 0x0000002c100c723c */ /* 0x082ff000000810b0 */
[----:B------:R-:W-:Y:S01]  /*16590*/  HMMA.1688.F32.TF32 R8, R24, R44, R212 ;  /* 0x0000002c1808723c */ /* 0x000fe200000810d4 */
[----:B------:R-:W1:Y:S07]  /*165a0*/  LDSM.16.M88.4 R212, [R6+0x15000] ;  /* 0x0150000006d4783b */ /* 0x000e6e0000000200 */
[-C--:B------:R-:W-:Y:S01]  /*165b0*/  HMMA.1688.F32.TF32 R88, R28, R36.reuse, R204 ;  /* 0x000000241c58723c */ /* 0x080fe200000810cc */
[----:B------:R-:W1:Y:S06]  /*165c0*/  LDSM.16.M88.4 R204, [R6+0x16000] ;  /* 0x0160000006cc783b */ /* 0x000e6c0000000200 */
[----:B------:R-:W-:Y:S04]  /*165d0*/  STL.64 [R1+0x470], R12 ;  /* 0x0004700c01007387 */ /* 0x000fe80000100a00 */
[----:B------:R1:W-:Y:S02]  /*165e0*/  STL.64 [R1+0x478], R14 ;  /* 0x0004780e01007387 */ /* 0x0003e40000100a00 */
[----:B-1----:R-:W-:Y:S08]  /*165f0*/  HMMA.1688.F32.TF32 R12, R32, R36, R100 ;  /* 0x00000024200c723c */ /* 0x002ff00000081064 */
[----:B------:R-:W-:Y:S08]  /*16600*/  HMMA.1688.F32.TF32 R144, R28, R40, R228 ;  /* 0x000000281c90723c */ /* 0x000ff000000810e4 */
[-C--:B--2---:R-:W-:Y:S08]  /*16610*/  HMMA.1688.F32.TF32 R240, R108, R36.reuse, R240 ;  /* 0x000000246cf0723c */ /* 0x084ff000000810f0 */
[-C--:B---3--:R-:W-:Y:S11]  /*16620*/  HMMA.1688.F32.TF32 R96, R140, R36.reuse, R116 ;  /* 0x000000248c60723c */ /* 0x088ff60000081074 */
[----:B------:R-:W-:Y:S04]  /*16630*/  @!UPT UIADD3 URZ, URZ, URZ, URZ ;  /* 0x0000003f3f3ff290 */ /* 0x000fe8000fffe03f */
[----:B------:R-:W-:Y:S04]  /*16640*/  STL.64 [R1+0xf00], R242 ;  /* 0x000f00f201007387 */ /* 0x000fe80000100a00 */
[----:B------:R-:W-:Y:S04]  /*16650*/  STL.64 [R1+0x690], R8 ;  /* 0x0006900801007387 */ /* 0x000fe80000100a00 */
[----:B------:R1:W-:Y:S02]  /*16660*/  STL.64 [R1+0x698], R10 ;  /* 0x0006980a01007387 */ /* 0x0003e40000100a00 */
[-C--:B-1----:R-:W-:Y:S02]  /*16670*/  HMMA.1688.F32.TF32 R8, R84, R36.reuse, R124 ;  /* 0x000000245408723c */ /* 0x082fe4000008107c */
[----:B------:R-:W-:Y:S04]  /*16680*/  STL.64 [R1+0xef8], R240 ;  /* 0x000ef8f001007387 */ /* 0x000fe80000100a00 */
[----:B------:R-:W-:Y:S04]  /*16690*/  STL.64 [R1+0xf10], R98 ;  /* 0x000f106201007387 */ /* 0x000fe80000100a00 */
[----:B------:R-:W-:Y:S04]  /*166a0*/  STL.64 [R1+0xf08], R96 ;  /* 0x000f086001007387 */ /* 0x000fe80000100a00 */
[----:B------:R-:W-:Y:S04]  /*166b0*/  STL.64 [R1+0x110], R88 ;  /* 0x0001105801007387 */ /* 0x000fe80000100a00 */
[----:B------:R1:W-:Y:S04]  /*166c0*/  STL.64 [R1+0x118], R90 ;  /* 0x0001185a01007387 */ /* 0x0003e80000100a00 */
[----:B------:R-:W-:Y:S04]  /*166d0*/  STL.64 [R1+0x190], R12 ;  /* 0x0001900c01007387 */ /* 0x000fe80000100a00 */
[----:B------:R2:W-:Y:S01]  /*166e0*/  STL.64 [R1+0x198], R14 ;  /* 0x0001980e01007387 */ /* 0x0005e20000100a00 */
[-C--:B-1----:R-:W-:Y:S03]  /*166f0*/  HMMA.1688.F32.TF32 R88, R20, R36.reuse, R156 ;  /* 0x000000241458723c */ /* 0x082fe6000008109c */
[----:B------:R-:W-:Y:S05]  /*16700*/  STL.64 [R1+0x320], R8 ;  /* 0x0003200801007387 */ /* 0x000fea0000100a00 */
[-C--:B--2---:R-:W-:Y:S01]  /*16710*/  HMMA.1688.F32.TF32 R12, R16, R36.reuse, R160 ;  /* 0x00000024100c723c */ /* 0x084fe200000810a0 */
[----:B------:R1:W-:Y:S07]  /*16720*/  STL.64 [R1+0x328], R10 ;  /* 0x0003280a01007387 */ /* 0x0003ee0000100a00 */
[----:B-1----:R-:W-:Y:S08]  /*16730*/  HMMA.1688.F32.TF32 R8, R24, R36, R188 ;  /* 0x000000241808723c */ /* 0x002ff000000810bc */
[-C--:B----4-:R-:W-:Y:S01]  /*16740*/  HMMA.1688.F32.TF32 R236, R108, R40.reuse, R236 ;  /* 0x000000286cec723c */ /* 0x090fe200000810ec */
[----:B------:R-:W-:Y:S04]  /*16750*/  STL.64 [R1+0x3a0], R88 ;  /* 0x0003a05801007387 */ /* 0x000fe80000100a00 */
[----:B------:R-:W-:Y:S04]  /*16760*/  STL.64 [R1+0x3a8], R90 ;  /* 0x0003a85a01007387 */ /* 0x000fe80000100a00 */
[----:B------:R-:W-:Y:S04]  /*16770*/  STL.64 [R1+0x3e0], R12 ;  /* 0x0003e00c01007387 */ /* 0x000fe80000100a00 */
[----:B------:R1:W-:Y:S01]  /*16780*/  STL.64 [R1+0x3e8], R14 ;  /* 0x0003e80e01007387 */ /* 0x0003e20000100a00 */
[----:B------:R-:W-:Y:S03]  /*16790*/  HMMA.1688.F32.TF32 R100, R140, R40, R232 ;  /* 0x000000288c64723c */ /* 0x000fe600000810e8 */
[----:B------:R2:W-:Y:S01]  /*167a0*/  STL.64 [R1+0xf60], R38 ;  /* 0x000f602601007387 */ /* 0x0005e20000100a00 */
[----:B------:R-:W-:-:S02]  /*167b0*/  IMAD.MOV.U32 R49, RZ, RZ, R8 ;  /* 0x000000ffff317224 */ /* 0x000fc400078e0008 */
[----:B------:R-:W-:Y:S01]  /*167c0*/  IMAD.MOV.U32 R48, RZ, RZ, R9 ;  /* 0x000000ffff307224 */ /* 0x000fe200078e0009 */
[----:B------:R-:W3:Y:S01]  /*167d0*/  LDSM.16.M88.4 R188, [R6+0x13000] ;  /* 0x0130000006bc783b */ /* 0x000ee20000000200 */
[----:B------:R-:W-:Y:S01]  /*167e0*/  IMAD.MOV.U32 R45, RZ, RZ, R10 ;  /* 0x000000ffff2d7224 */ /* 0x000fe200078e000a */
[----:B-1----:R-:W-:Y:S01]  /*167f0*/  HMMA.1688.F32.TF32 R12, R84, R40, R120 ;  /* 0x00000028540c723c */ /* 0x002fe20000081078 */
[----:B------:R-:W-:-:S07]  /*16800*/  IMAD.MOV.U32 R44, RZ, RZ, R11 ;  /* 0x000000ffff2c7224 */ /* 0x000fce00078e000b */
[-C--:B--2---:R-:W-:Y:S01]  /*16810*/  HMMA.1688.F32.TF32 R36, R32, R40.reuse, R92 ;  /* 0x000000282024723c */ /* 0x084fe2000008105c */
[----:B------:R-:W-:Y:S07]  /*16820*/  STL [R1+0xeb8], R44 ;  /* 0x000eb82c01007387 */ /* 0x000fee0000100800 */
[-C--:B------:R-:W-:Y:S01]  /*16830*/  HMMA.1688.F32.TF32 R8, R20, R40.reuse, R148 ;  /* 0x000000281408723c */ /* 0x080fe20000081094 */
[----:B------:R-:W-:Y:S04]  /*16840*/  STL [R1+0xeb4], R45 ;  /* 0x000eb42d01007387 */ /* 0x000fe80000100800 */
[----:B------:R-:W-:Y:S04]  /*16850*/  STL.64 [R1+0xf68], R46 ;  /* 0x000f682e01007387 */ /* 0x000fe80000100a00 */
[----:B------:R-:W-:Y:S04]  /*16860*/  STL [R1+0xeb0], R48 ;  /* 0x000eb03001007387 */ /* 0x000fe80000100800 */
[----:B------:R-:W-:Y:S04]  /*16870*/  STL [R1+0xea0], R49 ;  /* 0x000ea03101007387 */ /* 0x000fe80000100800 */
        /* <DEDUP_REMOVED lines=13> */
[----:B------:R1:W-:Y:S02]  /*16950*/  STL.64 [R1+0x318], R10 ;  /* 0x0003180a01007387 */ /* 0x0003e40000100a00 */
[-C--:B-1----:R-:W-:Y:S02]  /*16960*/  HMMA.1688.F32.TF32 R8, R16, R40.reuse, R152 ;  /* 0x000000281008723c */ /* 0x082fe40000081098 */
[----:B------:R-:W-:Y:S04]  /*16970*/  STL.64 [R1+0xf88], R18 ;  /* 0x000f881201007387 */ /* 0x000fe80000100a00 */
[----:B------:R-:W-:Y:S11]  /*16980*/  STL.64 [R1+0xf80], R16 ;  /* 0x000f801001007387 */ /* 0x000ff60000100a00 */
[----:B------:R-:W-:Y:S06]  /*16990*/  @!UPT UIADD3 URZ, URZ, URZ, URZ ;  /* 0x0000003f3f3ff290 */ /* 0x000fec000fffe03f */
[----:B------:R-:W-:Y:S04]  /*169a0*/  STL.64 [R1+0x390], R8 ;  /* 0x0003900801007387 */ /* 0x000fe80000100a00 */
[----:B------:R1:W-:Y:S02]  /*169b0*/  STL.64 [R1+0x398], R10 ;  /* 0x0003980a01007387 */ /* 0x0003e40000100a00 */
[----:B-1----:R-:W-:Y:S01]  /*169c0*/  HMMA.1688.F32.TF32 R8, R24, R40, R180 ;  /* 0x000000281808723c */ /* 0x002fe200000810b4 */
[----:B------:R-:W-:Y:S02]  /*169d0*/  IMAD.MOV.U32 R228, RZ, RZ, R69 ;  /* 0x000000ffffe47224 */ /* 0x000fe400078e0045 */
[----:B------:R-:W2:Y:S01]  /*169e0*/  LDL.LU R69, [R1+0x10a0] ;  /* 0x0010a00001457983 */ /* 0x000ea20000300800 */
[----:B------:R-:W-:-:S02]  /*169f0*/  IMAD.MOV.U32 R229, RZ, RZ, R68 ;  /* 0x000000ffffe57224 */ /* 0x000fc400078e0044 */
[----:B------:R-:W-:Y:S02]  /*16a00*/  IMAD.MOV.U32 R230, RZ, RZ, R65 ;  /* 0x000000ffffe67224 */ /* 0x000fe400078e0041 */
[----:B------:R-:W-:Y:S02]  /*16a10*/  IMAD.MOV.U32 R231, RZ, RZ, R64 ;  /* 0x000000ffffe77224 */ /* 0x000fe400078e0040 */
[----:B------:R-:W-:Y:S02]  /*16a20*/  IMAD.MOV.U32 R232, RZ, RZ, R80 ;  /* 0x000000ffffe87224 */ /* 0x000fe400078e0050 */
[----:B------:R-:W-:Y:S02]  /*16a30*/  IMAD.MOV.U32 R233, RZ, RZ, R81 ;  /* 0x000000ffffe97224 */ /* 0x000fe400078e0051 */
[----:B------:R-:W-:Y:S02]  /*16a40*/  IMAD.MOV.U32 R234, RZ, RZ, R61 ;  /* 0x000000ffffea7224 */ /* 0x000fe400078e003d */
[----:B------:R-:W-:-:S07]  /*16a50*/  IMAD.MOV.U32 R235, RZ, RZ, R60 ;  /* 0x000000ffffeb7224 */ /* 0x000fce00078e003c */
[----:B------:R-:W-:Y:S04]  /*16a60*/  STL.64 [R1+0x590], R8 ;  /* 0x0005900801007387 */ /* 0x000fe80000100a00 */
[----:B------:R1:W-:Y:S04]  /*16a70*/  STL.64 [R1+0x598], R10 ;  /* 0x0005980a01007387 */ /* 0x0003e80000100a00 */
[----:B------:R-:W4:Y:S04]  /*16a80*/  LDL.LU R68, [R1+0x109c] ;  /* 0x00109c0001447983 */ /* 0x000f280000300800 */
[----:B------:R-:W3:Y:S04]  /*16a90*/  LDL.LU R65, [R1+0x1098] ;  /* 0x0010980001417983 */ /* 0x000ee80000300800 */
[----:B------:R-:W3:Y:S01]  /*16aa0*/  LDL.LU R64, [R1+0x1094] ;  /* 0x0010940001407983 */ /* 0x000ee20000300800 */
[----:B------:R-:W-:-:S03]  /*16ab0*/  IMAD.MOV.U32 R136, RZ, RZ, R76 ;  /* 0x000000ffff887224 */ /* 0x000fc600078e004c */
        /* <DEDUP_REMOVED lines=14> */
[----:B------:R-:W3:Y:S04]  /*16ba0*/  LDL.LU R52, [R1+0x1074] ;  /* 0x0010740001347983 */ /* 0x000ee80000300800 */
[----:B------:R-:W3:Y:S04]  /*16bb0*/  LDL.LU R57, [R1+0x1070] ;  /* 0x0010700001397983 */ /* 0x000ee80000300800 */
[----:B------:R-:W3:Y:S04]  /*16bc0*/  LDL.LU R56, [R1+0x106c] ;  /* 0x00106c0001387983 */ /* 0x000ee80000300800 */
[----:B------:R-:W3:Y:S04]  /*16bd0*/  LDL.LU R72, [R1+0x1068] ;  /* 0x0010680001487983 */ /* 0x000ee80000300800 */
[----:B------:R-:W3:Y:S01]  /*16be0*/  LDL.LU R73, [R1+0x1064] ;  /* 0x0010640001497983 */ /* 0x000ee20000300800 */
[----:B--2---:R-:W-:-:S02]  /*16bf0*/  IMAD.MOV.U32 R119, RZ, RZ, R69 ;  /* 0x000000ffff777224 */ /* 0x004fc400078e0045 */
[----:B----4-:R-:W-:Y:S02]  /*16c00*/  IMAD.MOV.U32 R118, RZ, RZ, R68 ;  /* 0x000000ffff767224 */ /* 0x010fe400078e0044 */
[----:B---3--:R-:W-:Y:S02]  /*16c10*/  IMAD.MOV.U32 R117, RZ, RZ, R65 ;  /* 0x000000ffff757224 */ /* 0x008fe400078e0041 */
[----:B------:R-:W-:Y:S02]  /*16c20*/  IMAD.MOV.U32 R116, RZ, RZ, R64 ;  /* 0x000000ffff747224 */ /* 0x000fe400078e0040 */
[----:B------:R-:W2:Y:S04]  /*16c30*/  LDL.LU R64, [R1+0x1060] ;  /* 0x0010600001407983 */ /* 0x000ea80000300800 */
[----:B------:R-:W3:Y:S04]  /*16c40*/  LDL.LU R65, [R1+0x105c] ;  /* 0x00105c0001417983 */ /* 0x000ee80000300800 */
[----:B------:R-:W4:Y:S01]  /*16c50*/  LDL.LU R68, [R1+0x1058] ;  /* 0x0010580001447983 */ /* 0x000f220000300800 */
[----:B------:R-:W-:-:S02]  /*16c60*/  IMAD.MOV.U32 R114, RZ, RZ, R81 ;  /* 0x000000ffff727224 */ /* 0x000fc400078e0051 */
[----:B------:R-:W-:Y:S01]  /*16c70*/  IMAD.MOV.U32 R113, RZ, RZ, R61 ;  /* 0x000000ffff717224 */ /* 0x000fe200078e003d */
[----:B------:R-:W4:Y:S01]  /*16c80*/  LDL.LU R69, [R1+0x1054] ;  /* 0x0010540001457983 */ /* 0x000f220000300800 */
[----:B------:R-:W-:-:S03]  /*16c90*/  IMAD.MOV.U32 R112, RZ, RZ, R60 ;  /* 0x000000ffff707224 */ /* 0x000fc600078e003c */
[----:B------:R-:W4:Y:S01]  /*16ca0*/  LDL.LU R60, [R1+0x1050] ;  /* 0x00105000013c7983 */ /* 0x000f220000300800 */
[----:B------:R-:W-:-:S03]  /*16cb0*/  IMAD.MOV.U32 R115, RZ, RZ, R80 ;  /* 0x000000ffff737224 */ /* 0x000fc600078e0050 */
[----:B------:R-:W4:Y:S04]  /*16cc0*/  LDL.LU R61, [R1+0x104c] ;  /* 0x00104c00013d7983 */ /* 0x000f280000300800 */
[----:B------:R-:W4:Y:S01]  /*16cd0*/  LDL.LU R81, [R1+0x1048] ;  /* 0x0010480001517983 */ /* 0x000f220000300800 */
[----:B------:R-:W-:Y:S02]  /*16ce0*/  IMAD.MOV.U32 R166, RZ, RZ, R77 ;  /* 0x000000ffffa67224 */ /* 0x000fe400078e004d */
        /* <DEDUP_REMOVED lines=14> */
[----:B------:R-:W4:Y:S04]  /*16dd0*/  LDL.LU R56, [R1+0x1028] ;  /* 0x0010280001387983 */ /* 0x000f280000300800 */
[----:B------:R-:W4:Y:S01]  /*16de0*/  LDL.LU R57, [R1+0x1024] ;  /* 0x0010240001397983 */ /* 0x000f220000300800 */
[----:B--2---:R-:W-:Y:S02]  /*16df0*/  IMAD.MOV.U32 R91, RZ, RZ, R64 ;  /* 0x000000ffff5b7224 */ /* 0x004fe400078e0040 */
[----:B---3--:R-:W-:-:S02]  /*16e00*/  IMAD.MOV.U32 R90, RZ, RZ, R65 ;  /* 0x000000ffff5a7224 */ /* 0x008fc400078e0041 */
[----:B----4-:R-:W-:Y:S02]  /*16e10*/  IMAD.MOV.U32 R89, RZ, RZ, R68 ;  /* 0x000000ffff597224 */ /* 0x010fe400078e0044 */
[----:B------:R-:W-:Y:S02]  /*16e20*/  IMAD.MOV.U32 R88, RZ, RZ, R69 ;  /* 0x000000ffff587224 */ /* 0x000fe400078e0045 */
[----:B------:R-:W2:Y:S04]  /*16e30*/  LDL.LU R69, [R1+0x1020] ;  /* 0x0010200001457983 */ /* 0x000ea80000300800 */
[----:B------:R-:W2:Y:S01]  /*16e40*/  LDL.LU R68, [R1+0x101c] ;  /* 0x00101c0001447983 */ /* 0x000ea20000300800 */
[----:B------:R-:W-:Y:S02]  /*16e50*/  IMAD.MOV.U32 R83, RZ, RZ, R60 ;  /* 0x000000ffff537224 */ /* 0x000fe400078e003c */
[----:B------:R-:W-:Y:S01]  /*16e60*/  IMAD.MOV.U32 R82, RZ, RZ, R61 ;  /* 0x000000ffff527224 */ /* 0x000fe200078e003d */
[----:B------:R-:W3:Y:S04]  /*16e70*/  LDL.LU R65, [R1+0x1018] ;  /* 0x0010180001417983 */ /* 0x000ee80000300800 */
[----:B------:R-:W3:Y:S04]  /*16e80*/  LDL.LU R64, [R1+0x1014] ;  /* 0x0010140001407983 */ /* 0x000ee80000300800 */
[----:B------:R-:W4:Y:S01]  /*16e90*/  LDL.LU R61, [R1+0x1010] ;  /* 0x00101000013d7983 */ /* 0x000f220000300800 */
[----:B------:R-:W-:-:S03]  /*16ea0*/  IMAD.MOV.U32 R79, RZ, RZ, R52 ;  /* 0x000000ffff4f7224 */ /* 0x000fc600078e0034 */
[----:B------:R-:W4:Y:S01]  /*16eb0*/  LDL.LU R60, [R1+0x100c] ;  /* 0x00100c00013c7983 */ /* 0x000f220000300800 */
[----:B------:R-:W-:-:S03]  /*16ec0*/  IMAD.MOV.U32 R78, RZ, RZ, R53 ;  /* 0x000000ffff4e7224 */ /* 0x000fc600078e0035 */
[----:B------:R-:W2:Y:S04]  /*16ed0*/  LDL.LU R53, [R1+0x1008] ;  /* 0x0010080001357983 */ /* 0x000ea80000300800 */
[----:B------:R-:W2:Y:S01]  /*16ee0*/  LDL.LU R52, [R1+0x1004] ;  /* 0x0010040001347983 */ /* 0x000ea20000300800 */
[----:B------:R-:W-:Y:S02]  /*16ef0*/  IMAD.MOV.U32 R71, RZ, RZ, R56 ;  /* 0x000000ffff477224 */ /* 0x000fe400078e0038 */
[----:B------:R-:W-:Y:S02]  /*16f00*/  IMAD.MOV.U32 R70, RZ, RZ, R57 ;  /* 0x000000ffff467224 */ /* 0x000fe400078e0039 */
[----:B------:R-:W2:Y:S04]  /*16f10*/  LDL.LU R57, [R1+0x1000] ;  /* 0x0010000001397983 */ /* 0x000ea80000300800 */
[----:B------:R-:W2:Y:S04]  /*16f20*/  LDL.LU R56, [R1+0xffc] ;  /* 0x000ffc0001387983 */ /* 0x000ea80000300800 */
[----:B------:R-:W4:Y:S04]  /*16f30*/  LDL.LU R62, [R1+0x878] ;  /* 0x00087800013e7983 */ /* 0x000f280000300800 */
[----:B------:R-:W4:Y:S04]  /*16f40*/  LDL.LU R63, [R1+0x87c] ;  /* 0x00087c00013f7983 */ /* 0x000f280000300800 */
[----:B------:R-:W2:Y:S04]  /*16f50*/  LDL.LU R54, [R1+0x898] ;  /* 0x0008980001367983 */ /* 0x000ea80000300800 */
[----:B------:R-:W2:Y:S04]  /*16f60*/  LDL.LU R55, [R1+0x89c] ;  /* 0x00089c0001377983 */ /* 0x000ea80000300800 */
        /* <DEDUP_REMOVED lines=10> */
[----:B------:R-:W-:Y:S04]  /*17010*/  STL.64 [R1+0xfa0], R26 ;  /* 0x000fa01a01007387 */ /* 0x000fe80000100a00 */
[----:B------:R1:W-:Y:S04]  /*17020*/  STL.64 [R1+0xf98], R24 ;  /* 0x000f981801007387 */ /* 0x0003e80000100a00 */
[----:B------:R1:W-:Y:S04]  /*17030*/  STL.64 [R1+0xf90], R42 ;  /* 0x000f902a01007387 */ /* 0x0003e80000100a00 */
[----:B------:R-:W-:Y:S04]  /*17040*/  STL [R1+0xfb0], R7 ;  /* 0x000fb00701007387 */ /* 0x000fe80000100800 */
[----:B------:R1:W-:Y:S01]  /*17050*/  STL.64 [R1+0xfa8], R4 ;  /* 0x000fa80401007387 */ /* 0x0003e20000100a00 */
[C---:B------:R-:W-:Y:S08]  /*17060*/  HMMA.1688.F32.TF32 R120, R140.reuse, R212, R128 ;  /* 0x000000d48c78723c */ /* 0x040ff00000081080 */
[C---:B------:R-:W-:Y:S08]  /*17070*/  HMMA.1688.F32.TF32 R128, R140.reuse, R204, R232 ;  /* 0x000000cc8c80723c */ /* 0x040ff000000810e8 */
[C---:B------:R-:W-:Y:S08]  /*17080*/  HMMA.1688.F32.TF32 R132, R140.reuse, R200, R228 ;  /* 0x000000c88c84723c */ /* 0x040ff000000810e4 */
[C---:B------:R-:W-:Y:S08]  /*17090*/  HMMA.1688.F32.TF32 R104, R140.reuse, R188, R172 ;  /* 0x000000bc8c68723c */ /* 0x040ff000000810ac */
[----:B------:R-:W-:Y:S08]  /*170a0*/  HMMA.1688.F32.TF32 R124, R140, R208, R136 ;  /* 0x000000d08c7c723c */ /* 0x000ff00000081088 */
[C---:B------:R-:W-:Y:S08]  /*170b0*/  HMMA.1688.F32.TF32 R76, R108.reuse, R204, R76 ;  /* 0x000000cc6c4c723c */ /* 0x040ff0000008104c */
[C---:B------:R-:W-:Y:S08]  /*170c0*/  HMMA.1688.F32.TF32 R80, R108.reuse, R200, R80 ;  /* 0x000000c86c50723c */ /* 0x040ff00000081050 */
[----:B------:R-:W-:Y:S01]  /*170d0*/  HMMA.1688.F32.TF32 R88, R108, R196, R88 ;  /* 0x000000c46c58723c */ /* 0x000fe20000081058 */
[----:B-1----:R-:W-:-:S02]  /*170e0*/  IMAD.MOV.U32 R11, RZ, RZ, R224 ;  /* 0x000000ffff0b7224 */ /* 0x002fc400078e00e0 */
[----:B------:R-:W-:Y:S02]  /*170f0*/  IMAD.MOV.U32 R10, RZ, RZ, R225 ;  /* 0x000000ffff0a7224 */ /* 0x000fe400078e00e1 */
[----:B------:R-:W-:Y:S02]  /*17100*/  IMAD.MOV.U32 R9, RZ, RZ, R226 ;  /* 0x000000ffff097224 */ /* 0x000fe400078e00e2 */
[----:B------:R-:W-:Y:S01]  /*17110*/  IMAD.MOV.U32 R8, RZ, RZ, R227 ;  /* 0x000000ffff087224 */ /* 0x000fe200078e00e3 */
[C---:B----4-:R-:W-:Y:S08]  /*17120*/  HMMA.1688.F32.TF32 R60, R108.reuse, R220, R60 ;  /* 0x000000dc6c3c723c */ /* 0x050ff0000008103c */
[C---:B--2---:R-:W-:Y:S08]  /*17130*/  HMMA.1688.F32.TF32 R52, R108.reuse, R188, R52 ;  /* 0x000000bc6c34723c */ /* 0x044ff00000081034 */
[C---:B---3--:R-:W-:Y:S11]  /*17140*/  HMMA.1688.F32.TF32 R56, R108.reuse, R184, R56 ;  /* 0x000000b86c38723c */ /* 0x048ff60000081038 */
[----:B------:R-:W-:Y:S04]  /*17150*/  @!UPT UIADD3 URZ, URZ, URZ, URZ ;  /* 0x0000003f3f3ff290 */ /* 0x000fe8000fffe03f */
[----:B------:R-:W-:Y:S04]  /*17160*/  STL.64 [R1+0xfc0], R54 ;  /* 0x000fc03601007387 */ /* 0x000fe80000100a00 */
[----:B------:R1:W-:Y:S04]  /*17170*/  STL.64 [R1+0xfb8], R52 ;  /* 0x000fb83401007387 */ /* 0x0003e80000100a00 */
[----:B------:R-:W-:Y:S04]  /*17180*/  STL.64 [R1+0xfd0], R58 ;  /* 0x000fd03a01007387 */ /* 0x000fe80000100a00 */
[----:B------:R-:W-:Y:S04]  /*17190*/  STL.64 [R1+0xfc8], R56 ;  /* 0x000fc83801007387 */ /* 0x000fe80000100a00 */
[----:B------:R-:W-:Y:S04]  /*171a0*/  STL.64 [R1+0xff0], R62 ;  /* 0x000ff03e01007387 */ /* 0x000fe80000100a00 */
[----:B------:R-:W-:Y:S04]  /*171b0*/  STL.64 [R1+0xfe8], R60 ;  /* 0x000fe83c01007387 */ /* 0x000fe80000100a00 */
[----:B------:R-:W2:Y:S04]  /*171c0*/  LDL.LU R12, [R1+0xb0] ;  /* 0x0000b000010c7983 */ /* 0x000ea80000300800 */
[----:B------:R-:W2:Y:S04]  /*171d0*/  LDL.LU R13, [R1+0xb4] ;  /* 0x0000b400010d7983 */ /* 0x000ea80000300800 */
[----:B------:R-:W2:Y:S04]  /*171e0*/  LDL.LU R14, [R1+0xb8] ;  /* 0x0000b800010e7983 */ /* 0x000ea80000300800 */
[----:B------:R-:W2:Y:S04]  /*171f0*/  LDL.LU R15, [R1+0xbc] ;  /* 0x0000bc00010f7983 */ /* 0x000ea80000300800 */
        /* <DEDUP_REMOVED lines=74> */
[----:B------:R-:W4:Y:S04]  /*176a0*/  LDL.LU R54, [R1+0x758] ;  /* 0x0007580001367983 */ /* 0x000f280000300800 */
[----:B------:R-:W4:Y:S04]  /*176b0*/  LDL.LU R55, [R1+0x75c] ;  /* 0x00075c0001377983 */ /* 0x000f280000300800 */
[----:B------:R-:W4:Y:S04]  /*176c0*/  LDL.LU R136, [R1+0x770] ;  /* 0x0007700001887983 */ /* 0x000f280000300800 */
[----:B------:R-:W4:Y:S04]  /*176d0*/  LDL.LU R137, [R1+0x774] ;  /* 0x0007740001897983 */ /* 0x000f280000300800 */
[----:B------:R-:W4:Y:S01]  /*176e0*/  LDL.LU R138, [R1+0x778] ;  /* 0x00077800018a7983 */ /* 0x000f220000300800 */
[C---:B------:R-:W-:Y:S03]  /*176f0*/  HMMA.1688.F32.TF32 R64, R108.reuse, R216, R64 ;  /* 0x000000d86c40723c */ /* 0x040fe60000081040 */
[----:B------:R-:W4:Y:S04]  /*17700*/  LDL.LU R139, [R1+0x77c] ;  /* 0x00077c00018b7983 */ /* 0x000f280000300800 */
[----:B------:R-:W4:Y:S01]  /*17710*/  LDL.LU R148, [R1+0x740] ;  /* 0x0007400001947983 */ /* 0x000f220000300800 */
[C---:B------:R-:W-:Y:S03]  /*17720*/  HMMA.1688.F32.TF32 R68, R108.reuse, R212, R68 ;  /* 0x000000d46c44723c */ /* 0x040fe60000081044 */
[----:B------:R-:W4:Y:S04]  /*17730*/  LDL.LU R149, [R1+0x744] ;  /* 0x0007440001957983 */ /* 0x000f280000300800 */
[----:B------:R-:W4:Y:S01]  /*17740*/  LDL.LU R150, [R1+0x748] ;  /* 0x0007480001967983 */ /* 0x000f220000300800 */
[C---:B------:R-:W-:Y:S03]  /*17750*/  HMMA.1688.F32.TF32 R72, R108.reuse, R208, R72 ;  /* 0x000000d06c48723c */ /* 0x040fe60000081048 */
[----:B------:R-:W4:Y:S05]  /*17760*/  LDL.LU R151, [R1+0x74c] ;  /* 0x00074c0001977983 */ /* 0x000f2a0000300800 */
[----:B------:R-:W-:Y:S08]  /*17770*/  HMMA.1688.F32.TF32 R92, R108, R192, R244 ;  /* 0x000000c06c5c723c */ /* 0x000ff000000810f4 */
[----:B------:R-:W-:Y:S01]  /*17780*/  HMMA.1688.F32.TF32 R108, R140, R184, R164 ;  /* 0x000000b88c6c723c */ /* 0x000fe200000810a4 */
        /* <DEDUP_REMOVED lines=28> */
[----:B--2---:R-:W-:Y:S08]  /*17950*/  HMMA.1688.F32.TF32 R40, R32, R188, R40 ;  /* 0x000000bc2028723c */ /* 0x004ff00000081028 */
[C---:B---3--:R-:W-:Y:S08]  /*17960*/  HMMA.1688.F32.TF32 R176, R28.reuse, R200, R176 ;  /* 0x000000c81cb0723c */ /* 0x048ff000000810b0 */
[C---:B----4-:R-:W-:Y:S08]  /*17970*/  HMMA.1688.F32.TF32 R172, R28.reuse, R204, R172 ;  /* 0x000000cc1cac723c */ /* 0x050ff000000810ac */
[C---:B------:R-:W-:Y:S08]  /*17980*/  HMMA.1688.F32.TF32 R168, R28.reuse, R208, R168 ;  /* 0x000000d01ca8723c */ /* 0x040ff000000810a8 */
[C---:B------:R-:W-:Y:S08]  /*17990*/  HMMA.1688.F32.TF32 R160, R28.reuse, R216, R160 ;  /* 0x000000d81ca0723c */ /* 0x040ff000000810a0 */
[C---:B------:R-:W-:Y:S08]  /*179a0*/  HMMA.1688.F32.TF32 R156, R28.reuse, R220, R156 ;  /* 0x000000dc1c9c723c */ /* 0x040ff0000008109c */
[C---:B------:R-:W-:Y:S01]  /*179b0*/  HMMA.1688.F32.TF32 R152, R28.reuse, R184, R152 ;  /* 0x000000b81c98723c */ /* 0x040fe20000081098 */
[----:B------:R-:W-:Y:S04]  /*179c0*/  STL.64 [R1+0x60], R40 ;  /* 0x0000602801007387 */ /* 0x000fe80000100a00 */
[----:B------:R-:W-:Y:S03]  /*179d0*/  STL.64 [R1+0x68], R42 ;  /* 0x0000682a01007387 */ /* 0x000fe60000100a00 */
[C---:B------:R-:W-:Y:S08]  /*179e0*/  HMMA.1688.F32.TF32 R148, R28.reuse, R188, R148 ;  /* 0x000000bc1c94723c */ /* 0x040ff00000081094 */
[C---:B------:R-:W-:Y:S08]  /*179f0*/  HMMA.1688.F32.TF32 R164, R28.reuse, R212, R164 ;  /* 0x000000d41ca4723c */ /* 0x040ff000000810a4 */
[C---:B------:R-:W-:Y:S08]  /*17a00*/  HMMA.1688.F32.TF32 R180, R28.reuse, R196, R180 ;  /* 0x000000c41cb4723c */ /* 0x040ff000000810b4 */
[----:B------:R-:W-:Y:S08]  /*17a10*/  HMMA.1688.F32.TF32 R28, R28, R192, R4 ;  /* 0x000000c01c1c723c */ /* 0x000ff00000081004 */
[C---:B------:R-:W-:Y:S08]  /*17a20*/  HMMA.1688.F32.TF32 R4, R32.reuse, R184, R24 ;  /* 0x000000b82004723c */ /* 0x040ff00000081018 */
[C---:B------:R-:W-:Y:S08]  /*17a30*/  HMMA.1688.F32.TF32 R24, R32.reuse, R220, R16 ;  /* 0x000000dc2018723c */ /* 0x040ff00000081010 */
[C---:B------:R-:W-:Y:S07]  /*17a40*/  HMMA.1688.F32.TF32 R16, R32.reuse, R216, R20 ;  /* 0x000000d82010723c */ /* 0x040fee0000081014 */
[----:B------:R-:W-:Y:S04]  /*17a50*/  STL.64 [R1+0x50], R4 ;  /* 0x0000500401007387 */ /* 0x000fe80000100a00 */
[----:B------:R1:W-:Y:S02]  /*17a60*/  STL.64 [R1+0x58], R6 ;  /* 0x0000580601007387 */ /* 0x0003e40000100a00 */
[----:B-1----:R-:W-:Y:S02]  /*17a70*/  HMMA.1688.F32.TF32 R4, R32, R212, R144 ;  /* 0x000000d42004723c */ /* 0x002fe40000081090 */
[----:B------:R-:W-:Y:S04]  /*17a80*/  STL.64 [R1+0x40], R24 ;  /* 0x0000401801007387 */ /* 0x000fe80000100a00 */
[----:B------:R-:W-:Y:S04]  /*17a90*/  STL.64 [R1+0x48], R26 ;  /* 0x0000481a01007387 */ /* 0x000fe80000100a00 */
[----:B------:R-:W-:Y:S01]  /*17aa0*/  STL.64 [R1+0x30], R16 ;  /* 0x0000301001007387 */ /* 0x000fe20000100a00 */
[C---:B------:R-:W-:Y:S03]  /*17ab0*/  HMMA.1688.F32.TF32 R20, R84.reuse, R188, R236 ;  /* 0x000000bc5414723c */ /* 0x040fe600000810ec */
[----:B------:R1:W-:Y:S09]  /*17ac0*/  STL.64 [R1+0x38], R18 ;  /* 0x0000381201007387 */ /* 0x0003f20000100a00 */
[----:B------:R-:W-:Y:S04]  /*17ad0*/  STL.64 [R1+0x10], R4 ;  /* 0x0000100401007387 */ /* 0x000fe80000100a00 */
[----:B------:R2:W-:Y:S01]  /*17ae0*/  STL.64 [R1+0x18], R6 ;  /* 0x0000180601007387 */ /* 0x0005e20000100a00 */
[C---:B-1----:R-:W-:Y:S03]  /*17af0*/  HMMA.1688.F32.TF32 R16, R84.reuse, R220, R36 ;  /* 0x000000dc5410723c */ /* 0x042fe60000081024 */
[----:B------:R-:W3:Y:S05]  /*17b00*/  LDL.LU R49, [R1+0x460] ;  /* 0x0004600001317983 */ /* 0x000eea0000300800 */
[C---:B--2---:R-:W-:Y:S01]  /*17b10*/  HMMA.1688.F32.TF32 R4, R84.reuse, R184, R44 ;  /* 0x000000b85404723c */ /* 0x044fe2000008102c */
[----:B------:R-:W-:Y:S04]  /*17b20*/  STL.64 [R1+0x130], R20 ;  /* 0x0001301401007387 */ /* 0x000fe80000100a00 */
[----:B------:R1:W-:Y:S03]  /*17b30*/  STL.64 [R1+0x138], R22 ;  /* 0x0001381601007387 */ /* 0x0003e60000100a00 */
[C---:B-1----:R-:W-:Y:S11]  /*17b40*/  HMMA.1688.F32.TF32 R20, R84.reuse, R216, R96 ;  /* 0x000000d85414723c */ /* 0x042ff60000081060 */
[----:B------:R-:W-:Y:S04]  /*17b50*/  @!UPT UIADD3 URZ, URZ, URZ, URZ ;  /* 0x0000003f3f3ff290 */ /* 0x000fe8000fffe03f */
[----:B------:R-:W-:Y:S04]  /*17b60*/  STL.64 [R1+0xf0], R4 ;  /* 0x0000f00401007387 */ /* 0x000fe80000100a00 */
[----:B------:R1:W-:Y:S02]  /*17b70*/  STL.64 [R1+0xf8], R6 ;  /* 0x0000f80601007387 */ /* 0x0003e40000100a00 */
[C---:B-1----:R-:W-:Y:S02]  /*17b80*/  HMMA.1688.F32.TF32 R4, R84.reuse, R212, R240 ;  /* 0x000000d45404723c */ /* 0x042fe400000810f0 */
[----:B------:R-:W-:Y:S04]  /*17b90*/  STL.64 [R1+0xe0], R16 ;  /* 0x0000e01001007387 */ /* 0x000fe80000100a00 */
[----:B------:R1:W-:Y:S04]  /*17ba0*/  STL.64 [R1+0xe8], R18 ;  /* 0x0000e81201007387 */ /* 0x0003e80000100a00 */
[----:B------:R-:W-:Y:S04]  /*17bb0*/  STL.64 [R1+0xd0], R20 ;  /* 0x0000d01401007387 */ /* 0x000fe80000100a00 */
[----:B------:R-:W-:Y:S01]  /*17bc0*/  STL.64 [R1+0xd8], R22 ;  /* 0x0000d81601007387 */ /* 0x000fe20000100a00 */
[C---:B-1----:R-:W-:Y:S08]  /*17bd0*/  HMMA.1688.F32.TF32 R16, R84.reuse, R208, R12 ;  /* 0x000000d05410723c */ /* 0x042ff0000008100c */
[----:B------:R-:W-:Y:S01]  /*17be0*/  STL.64 [R1+0xc0], R4 ;  /* 0x0000c00401007387 */ /* 0x000fe20000100a00 */
[C---:B------:R-:W-:Y:S03]  /*17bf0*/  HMMA.1688.F32.TF32 R12, R84.reuse, R204, R8 ;  /* 0x000000cc540c723c */ /* 0x040fe60000081008 */
[----:B------:R1:W-:Y:S05]  /*17c00*/  STL.64 [R1+0xc8], R6 ;  /* 0x0000c80601007387 */ /* 0x0003ea0000100a00 */
[----:B-1----:R-:W-:Y:S06]  /*17c10*/  HMMA.1688.F32.TF32 R4, R84, R200, R244 ;  /* 0x000000c85404723c */ /* 0x002fec00000810f4 */
[----:B------:R-:W-:Y:S04]  /*17c20*/  STL.64 [R1+0xb0], R16 ;  /* 0x0000b01001007387 */ /* 0x000fe80000100a00 */
[----:B------:R-:W-:Y:S04]  /*17c30*/  STL.64 [R1+0xb8], R18 ;  /* 0x0000b81201007387 */ /* 0x000fe80000100a00 */
[----:B------:R-:W2:Y:S04]  /*17c40*/  LDL.LU R8, [R1+0x2a0] ;  /* 0x0002a00001087983 */ /* 0x000ea80000300800 */
[----:B------:R1:W-:Y:S04]  /*17c50*/  STL.64 [R1+0xa0], R12 ;  /* 0x0000a00c01007387 */ /* 0x0003e80000100a00 */
[----:B------:R4:W-:Y:S04]  /*17c60*/  STL.64 [R1+0xa8], R14 ;  /* 0x0000a80e01007387 */ /* 0x0009e80000100a00 */
[----:B------:R1:W-:Y:S04]  /*17c70*/  STL.64 [R1+0x90], R4 ;  /* 0x0000900401007387 */ /* 0x0003e80000100a00 */
[----:B------:R1:W-:Y:S04]  /*17c80*/  STL.64 [R1+0x98], R6 ;  /* 0x0000980601007387 */ /* 0x0003e80000100a00 */
[----:B------:R-:W2:Y:S04]  /*17c90*/  LDL.LU R9, [R1+0x2a4] ;  /* 0x0002a40001097983 */ /* 0x000ea80000300800 */
[----:B------:R-:W2:Y:S04]  /*17ca0*/  LDL.LU R10, [R1+0x2a8] ;  /* 0x0002a800010a7983 */ /* 0x000ea80000300800 */
[----:B------:R-:W2:Y:S04]  /*17cb0*/  LDL.LU R11, [R1+0x2ac] ;  /* 0x0002ac00010b7983 */ /* 0x000ea80000300800 */
[----:B-1----:R-:W2:Y:S04]  /*17cc0*/  LDL.LU R12, [R1+0x2b0] ;  /* 0x0002b000010c7983 */ /* 0x002ea80000300800 */
[----:B------:R-:W2:Y:S04]  /*17cd0*/  LDL.LU R13, [R1+0x2b4] ;  /* 0x0002b400010d7983 */ /* 0x000ea80000300800 */
[----:B----4-:R-:W2:Y:S04]  /*17ce0*/  LDL.LU R14, [R1+0x2b8] ;  /* 0x0002b800010e7983 */ /* 0x010ea80000300800 */
[----:B------:R-:W2:Y:S04]  /*17cf0*/  LDL.LU R15, [R1+0x2bc] ;  /* 0x0002bc00010f7983 */ /* 0x000ea80000300800 */
[----:B------:R-:W4:Y:S04]  /*17d00*/  LDL.LU R240, [R1+0x4f0] ;  /* 0x0004f00001f07983 */ /* 0x000f280000300800 */
[----:B------:R-:W4:Y:S04]  /*17d10*/  LDL.LU R241, [R1+0x4f4] ;  /* 0x0004f40001f17983 */ /* 0x000f280000300800 */
[----:B------:R-:W4:Y:S01]  /*17d20*/  LDL.LU R242, [R1+0x4f8] ;  /* 0x0004f80001f27983 */ /* 0x000f220000300800 */
[C---:B------:R-:W-:Y:S03]  /*17d30*/  HMMA.1688.F32.TF32 R248, R32.reuse, R208, R248 ;  /* 0x000000d020f8723c */ /* 0x040fe600000810f8 */
[----:B------:R-:W4:Y:S04]  /*17d40*/  LDL.LU R243, [R1+0x4fc] ;  /* 0x0004fc0001f37983 */ /* 0x000f280000300800 */
[----:B------:R-:W2:Y:S01]  /*17d50*/  LDL.LU R236, [R1+0x500] ;  /* 0x0005000001ec7983 */ /* 0x000ea20000300800 */
[C---:B------:R-:W-:Y:S03]  /*17d60*/  HMMA.1688.F32.TF32 R224, R32.reuse, R204, R224 ;  /* 0x000000cc20e0723c */ /* 0x040fe600000810e0 */
[----:B------:R-:W2:Y:S04]  /*17d70*/  LDL.LU R237, [R1+0x504] ;  /* 0x0005040001ed7983 */ /* 0x000ea80000300800 */
[----:B------:R-:W2:Y:S01]  /*17d80*/  LDL.LU R238, [R1+0x508] ;  /* 0x0005080001ee7983 */ /* 0x000ea20000300800 */
[C---:B------:R-:W-:Y:S03]  /*17d90*/  HMMA.1688.F32.TF32 R228, R32.reuse, R200, R228 ;  /* 0x000000c820e4723c */ /* 0x040fe600000810e4 */
[----:B------:R-:W2:Y:S05]  /*17da0*/  LDL.LU R239, [R1+0x50c] ;  /* 0x00050c0001ef7983 */ /* 0x000eaa0000300800 */
[C---:B------:R-:W-:Y:S08]  /*17db0*/  HMMA.1688.F32.TF32 R232, R32.reuse, R196, R232 ;  /* 0x000000c420e8723c */ /* 0x040ff000000810e8 */
[----:B------:R-:W-:Y:S01]  /*17dc0*/  HMMA.1688.F32.TF32 R32, R32, R192, R100 ;  /* 0x000000c02020723c */ /* 0x000fe20000081064 */
        /* <DEDUP_REMOVED lines=55> */
[----:B------:R-:W-:-:S03]  /*18140*/  IMAD.MOV.U32 R247, RZ, RZ, R252 ;  /* 0x000000fffff77224 */ /* 0x000fc600078e00fc */
[----:B------:R-:W4:Y:S04]  /*18150*/  LDL.LU R99, [R1+0x2dc] ;  /* 0x0002dc0001637983 */ /* 0x000f280000300800 */
[----:B------:R-:W4:Y:S04]  /*18160*/  LDL.LU R244, [R1+0x290] ;  /* 0x0002900001f47983 */ /* 0x000f280000300800 */
[----:B------:R-:W4:Y:S04]  /*18170*/  LDL.LU R245, [R1+0x294] ;  /* 0x0002940001f57983 */ /* 0x000f280000300800 */
[----:B------:R-:W4:Y:S04]  /*18180*/  LDL.LU R246, [R1+0x298] ;  /* 0x0002980001f67983 */ /* 0x000f280000300800 */
[----:B------:R-:W4:Y:S01]  /*18190*/  LDL.LU R252, [R1+0xff8] ;  /* 0x000ff80001fc7983 */ /* 0x000f220000300800 */
[C---:B--2---:R-:W-:Y:S08]  /*181a0*/  HMMA.1688.F32.TF32 R20, R84.reuse, R192, R20 ;  /* 0x000000c05414723c */ /* 0x044ff00000081014 */
[----:B---3--:R-:W-:Y:S11]  /*181b0*/  HMMA.1688.F32.TF32 R60, R84, R196, R60 ;  /* 0x000000c4543c723c */ /* 0x008ff6000008103c */
[----:B------:R-:W-:Y:S05]  /*181c0*/  @!UPT UIADD3 URZ, URZ, URZ, URZ ;  /* 0x0000003f3f3ff290 */ /* 0x000fea000fffe03f */
[----:B------:R-:W-:Y:S02]  /*181d0*/  IMAD.MOV.U32 R84, RZ, RZ, R23 ;  /* 0x000000ffff547224 */ /* 0x000fe400078e0017 */
[----:B------:R-:W-:Y:S02]  /*181e0*/  IMAD.MOV.U32 R85, RZ, RZ, R22 ;  /* 0x000000ffff557224 */ /* 0x000fe400078e0016 */
[----:B------:R-:W-:Y:S02]  /*181f0*/  IMAD.MOV.U32 R86, RZ, RZ, R21 ;  /* 0x000000ffff567224 */ /* 0x000fe400078e0015 */
[----:B------:R-:W-:Y:S01]  /*18200*/  IMAD.MOV.U32 R87, RZ, RZ, R20 ;  /* 0x000000ffff577224 */ /* 0x000fe200078e0014 */
[----:B------:R-:W-:Y:S04]  /*18210*/  STL.64 [R1+0x80], R60 ;  /* 0x0000803c01007387 */ /* 0x000fe80000100a00 */
[----:B------:R1:W-:Y:S04]  /*18220*/  STL.64 [R1+0x88], R62 ;  /* 0x0000883e01007387 */ /* 0x0003e80000100a00 */
[----:B-1----:R-:W2:Y:S04]  /*18230*/  LDL.LU.64 R62, [R1+0xff0] ;  /* 0x000ff000013e7983 */ /* 0x002ea80000300a00 */
[----:B------:R-:W2:Y:S04]  /*18240*/  LDL.LU.64 R60, [R1+0xfe8] ;  /* 0x000fe800013c7983 */ /* 0x000ea80000300a00 */
[----:B------:R-:W3:Y:S04]  /*18250*/  LDL.LU.64 R22, [R1+0xfe0] ;  /* 0x000fe00001167983 */ /* 0x000ee80000300a00 */
[----:B------:R-:W3:Y:S04]  /*18260*/  LDL.LU.64 R20, [R1+0xfd8] ;  /* 0x000fd80001147983 */ /* 0x000ee80000300a00 */
[----:B------:R1:W-:Y:S04]  /*18270*/  STL [R1+0xed8], R84 ;  /* 0x000ed85401007387 */ /* 0x0003e80000100800 */
[----:B------:R1:W-:Y:S04]  /*18280*/  STL [R1+0xed4], R85 ;  /* 0x000ed45501007387 */ /* 0x0003e80000100800 */
[----:B------:R1:W-:Y:S04]  /*18290*/  STL [R1+0xed0], R86 ;  /* 0x000ed05601007387 */ /* 0x0003e80000100800 */
[----:B------:R4:W-:Y:S04]  /*182a0*/  STL [R1+0xecc], R87 ;  /* 0x000ecc5701007387 */ /* 0x0009e80000100800 */
[----:B-1----:R-:W2:Y:S04]  /*182b0*/  LDL.LU R84, [R1+0x570] ;  /* 0x0005700001547983 */ /* 0x002ea80000300800 */
[----:B------:R-:W2:Y:S04]  /*182c0*/  LDL.LU R85, [R1+0x574] ;  /* 0x0005740001557983 */ /* 0x000ea80000300800 */
[----:B------:R-:W2:Y:S01]  /*182d0*/  LDL.LU R86, [R1+0x578] ;  /* 0x0005780001567983 */ /* 0x000ea20000300800 */
[----:B----4-:R-:W-:Y:S01]  /*182e0*/  IMAD.MOV.U32 R87, RZ, RZ, R252 ;  /* 0x000000ffff577224 */ /* 0x010fe200078e00fc */
[C---:B---3--:R-:W-:Y:S08]  /*182f0*/  HMMA.1688.F32.TF32 R56, R20.reuse, R184, R56 ;  /* 0x000000b81438723c */ /* 0x048ff00000081038 */
[C---:B------:R-:W-:Y:S08]  /*18300*/  HMMA.1688.F32.TF32 R52, R20.reuse, R220, R52 ;  /* 0x000000dc1434723c */ /* 0x040ff00000081034 */
[C---:B------:R-:W-:Y:S08]  /*18310*/  HMMA.1688.F32.TF32 R4, R20.reuse, R216, R4 ;  /* 0x000000d81404723c */ /* 0x040ff00000081004 */
[C---:B--2---:R-:W-:Y:S08]  /*18320*/  HMMA.1688.F32.TF32 R84, R20.reuse, R188, R84 ;  /* 0x000000bc1454723c */ /* 0x044ff00000081054 */
[C---:B------:R-:W-:Y:S08]  /*18330*/  HMMA.1688.F32.TF32 R24, R20.reuse, R212, R24 ;  /* 0x000000d41418723c */ /* 0x040ff00000081018 */
[C---:B------:R-:W-:Y:S08]  /*18340*/  HMMA.1688.F32.TF32 R40, R20.reuse, R208, R40 ;  /* 0x000000d01428723c */ /* 0x040ff00000081028 */
[----:B------:R-:W-:Y:S01]  /*18350*/  HMMA.1688.F32.TF32 R16, R20, R204, R16 ;  /* 0x000000cc1410723c */ /* 0x000fe20000081010 */
[----:B------:R1:W-:Y:S04]  /*18360*/  STL.64 [R1+0x220], R84 ;  /* 0x0002205401007387 */ /* 0x0003e80000100a00 */
[----:B------:R2:W-:Y:S01]  /*18370*/  STL.64 [R1+0x228], R86 ;  /* 0x0002285601007387 */ /* 0x0005e20000100a00 */
[----:B-1----:R-:W-:-:S02]  /*18380*/  IMAD.MOV.U32 R84, RZ, RZ, R56 ;  /* 0x000000ffff547224 */ /* 0x002fc400078e0038 */
[----:B------:R-:W-:Y:S02]  /*18390*/  IMAD.MOV.U32 R85, RZ, RZ, R57 ;  /* 0x000000ffff557224 */ /* 0x000fe400078e0039 */
[----:B--2---:R-:W-:Y:S02]  /*183a0*/  IMAD.MOV.U32 R86, RZ, RZ, R58 ;  /* 0x000000ffff567224 */ /* 0x004fe400078e003a */
[----:B------:R-:W-:Y:S02]  /*183b0*/  IMAD.MOV.U32 R87, RZ, RZ, R59 ;  /* 0x000000ffff577224 */ /* 0x000fe400078e003b */
[----:B------:R-:W2:Y:S04]  /*183c0*/  LDL.LU.64 R58, [R1+0xfd0] ;  /* 0x000fd000013a7983 */ /* 0x000ea80000300a00 */
[----:B------:R-:W2:Y:S04]  /*183d0*/  LDL.LU.64 R56, [R1+0xfc8] ;  /* 0x000fc80001387983 */ /* 0x000ea80000300a00 */
[----:B------:R-:W-:Y:S04]  /*183e0*/  STL.64 [R1+0x200], R52 ;  /* 0x0002003401007387 */ /* 0x000fe80000100a00 */
[----:B------:R1:W-:Y:S04]  /*183f0*/  STL.64 [R1+0x208], R54 ;  /* 0x0002083601007387 */ /* 0x0003e80000100a00 */
[----:B-1----:R-:W3:Y:S04]  /*18400*/  LDL.LU.64 R54, [R1+0xfc0] ;  /* 0x000fc00001367983 */ /* 0x002ee80000300a00 */
[----:B------:R-:W3:Y:S04]  /*18410*/  LDL.LU.64 R52, [R1+0xfb8] ;  /* 0x000fb80001347983 */ /* 0x000ee80000300a00 */
[----:B------:R-:W-:Y:S04]  /*18420*/  STL.64 [R1+0x1f0], R4 ;  /* 0x0001f00401007387 */ /* 0x000fe80000100a00 */
[----:B------:R1:W-:Y:S04]  /*18430*/  STL.64 [R1+0x1f8], R6 ;  /* 0x0001f80601007387 */ /* 0x0003e80000100a00 */
[----:B-1----:R-:W4:Y:S04]  /*18440*/  LDL.LU R7, [R1+0xfb0] ;  /* 0x000fb00001077983 */ /* 0x002f280000300800 */
[----:B------:R-:W2:Y:S04]  /*18450*/  LDL.LU.64 R4, [R1+0xfa8] ;  /* 0x000fa80001047983 */ /* 0x000ea80000300a00 */
[----:B------:R-:W-:Y:S04]  /*18460*/  STL.64 [R1+0x1e0], R24 ;  /* 0x0001e01801007387 */ /* 0x000fe80000100a00 */
[----:B------:R1:W-:Y:S04]  /*18470*/  STL.64 [R1+0x1e8], R26 ;  /* 0x0001e81a01007387 */ /* 0x0003e80000100a00 */
[----:B-1----:R-:W2:Y:S04]  /*18480*/  LDL.LU.64 R26, [R1+0xfa0] ;  /* 0x000fa000011a7983 */ /* 0x002ea80000300a00 */
[----:B------:R-:W2:Y:S04]  /*18490*/  LDL.LU.64 R24, [R1+0xf98] ;  /* 0x000f980001187983 */ /* 0x000ea80000300a00 */
[----:B------:R-:W-:Y:S04]  /*184a0*/  STL.64 [R1+0x1d0], R40 ;  /* 0x0001d02801007387 */ /* 0x000fe80000100a00 */
[----:B------:R1:W-:Y:S04]  /*184b0*/  STL.64 [R1+0x1d8], R42 ;  /* 0x0001d82a01007387 */ /* 0x0003e80000100a00 */
[----:B-1----:R-:W2:Y:S04]  /*184c0*/  LDL.LU.64 R42, [R1+0xf90] ;  /* 0x000f9000012a7983 */ /* 0x002ea80000300a00 */
[----:B------:R-:W-:Y:S04]  /*184d0*/  STL.64 [R1+0x1c0], R16 ;  /* 0x0001c01001007387 */ /* 0x000fe80000100a00 */
[----:B------:R1:W-:Y:S04]  /*184e0*/  STL.64 [R1+0x1c8], R18 ;  /* 0x0001c81201007387 */ /* 0x0003e80000100a00 */
[----:B-1----:R-:W2:Y:S04]  /*184f0*/  LDL.LU.64 R18, [R1+0xf88] ;  /* 0x000f880001127983 */ /* 0x002ea80000300a00 */
[----:B------:R-:W2:Y:S01]  /*18500*/  LDL.LU.64 R16, [R1+0xf80] ;  /* 0x000f800001107983 */ /* 0x000ea20000300a00 */
[C---:B------:R-:W-:Y:S08]  /*18510*/  HMMA.1688.F32.TF32 R144, R20.reuse, R200, R144 ;  /* 0x000000c81490723c */ /* 0x040ff00000081090 */
[C---:B------:R-:W-:Y:S08]  /*18520*/  HMMA.1688.F32.TF32 R44, R20.reuse, R196, R44 ;  /* 0x000000c4142c723c */ /* 0x040ff0000008102c */
[----:B------:R-:W-:Y:S07]  /*18530*/  HMMA.1688.F32.TF32 R20, R20, R192, R36 ;  /* 0x000000c01414723c */ /* 0x000fee0000081024 */
[----:B------:R-:W-:Y:S04]  /*18540*/  STL.64 [R1+0x1b0], R144 ;  /* 0x0001b09001007387 */ /* 0x000fe80000100a00 */
[----:B------:R1:W-:Y:S04]  /*18550*/  STL.64 [R1+0x1b8], R146 ;  /* 0x0001b89201007387 */ /* 0x0003e80000100a00 */
[----:B-1----:R-:W3:Y:S04]  /*18560*/  LDL.LU.64 R146, [R1+0xf78] ;  /* 0x000f780001927983 */ /* 0x002ee80000300a00 */
[----:B------:R-:W3:Y:S04]  /*18570*/  LDL.LU.64 R144, [R1+0xf70] ;  /* 0x000f700001907983 */ /* 0x000ee80000300a00 */
[----:B------:R-:W-:Y:S04]  /*18580*/  STL.64 [R1+0x1a0], R44 ;  /* 0x0001a02c01007387 */ /* 0x000fe80000100a00 */
[----:B------:R1:W-:Y:S04]  /*18590*/  STL.64 [R1+0x1a8], R46 ;  /* 0x0001a82e01007387 */ /* 0x0003e80000100a00 */
[----:B-1----:R-:W3:Y:S04]  /*185a0*/  LDL.LU.64 R46, [R1+0xf68] ;  /* 0x000f6800012e7983 */ /* 0x002ee80000300a00 */
[----:B------:R-:W3:Y:S04]  /*185b0*/  LDL.LU.64 R38, [R1+0xf60] ;  /* 0x000f600001267983 */ /* 0x000ee80000300a00 */
[----:B------:R-:W-:Y:S04]  /*185c0*/  STL.64 [R1+0x180], R20 ;  /* 0x0001801401007387 */ /* 0x000fe80000100a00 */
[----:B------:R1:W-:Y:S01]  /*185d0*/  STL.64 [R1+0x188], R22 ;  /* 0x0001881601007387 */ /* 0x0003e20000100a00 */
[C---:B--2---:R-:W-:Y:S08]  /*185e0*/  HMMA.1688.F32.TF32 R100, R16.reuse, R188, R100 ;  /* 0x000000bc1064723c */ /* 0x044ff00000081064 */
[C---:B-1----:R-:W-:Y:S11]  /*185f0*/  HMMA.1688.F32.TF32 R20, R16.reuse, R184, R236 ;  /* 0x000000b81014723c */ /* 0x042ff600000810ec */
[----:B------:R-:W-:Y:S04]  /*18600*/  @!UPT UIADD3 URZ, URZ, URZ, URZ ;  /* 0x0000003f3f3ff290 */ /* 0x000fe8000fffe03f */
[----:B------:R-:W-:Y:S04]  /*18610*/  STL.64 [R1+0x2f0], R100 ;  /* 0x0002f06401007387 */ /* 0x000fe80000100a00 */
[----:B------:R1:W-:Y:S04]  /*18620*/  STL.64 [R1+0x2f8], R102 ;  /* 0x0002f86601007387 */ /* 0x0003e80000100a00 */
[----:B------:R-:W-:Y:S04]  /*18630*/  STL.64 [R1+0x2e0], R20 ;  /* 0x0002e01401007387 */ /* 0x000fe80000100a00 */
[----:B------:R2:W-:Y:S01]  /*18640*/  STL.64 [R1+0x2e8], R22 ;  /* 0x0002e81601007387 */ /* 0x0005e20000100a00 */
[C---:B-1----:R-:W-:Y:S08]  /*18650*/  HMMA.1688.F32.TF32 R100, R16.reuse, R220, R96 ;  /* 0x000000dc1064723c */ /* 0x042ff00000081060 */
[C---:B------:R-:W-:Y:S08]  /*18660*/  HMMA.1688.F32.TF32 R96, R16.reuse, R216, R240 ;  /* 0x000000d81060723c */ /* 0x040ff000000810f0 */
[C---:B--2---:R-:W-:Y:S08]  /*18670*/  HMMA.1688.F32.TF32 R20, R16.reuse, R212, R12 ;  /* 0x000000d41014723c */ /* 0x044ff0000008100c */
[C---:B------:R-:W-:Y:S08]  /*18680*/  HMMA.1688.F32.TF32 R12, R16.reuse, R208, R8 ;  /* 0x000000d0100c723c */ /* 0x040ff00000081008 */
[----:B------:R-:W-:Y:S01]  /*18690*/  HMMA.1688.F32.TF32 R8, R16, R204, R244 ;  /* 0x000000cc1008723c */ /* 0x000fe200000810f4 */
[----:B------:R-:W-:Y:S04]  /*186a0*/  STL.64 [R1+0x2d0], R100 ;  /* 0x0002d06401007387 */ /* 0x000fe80000100a00 */
[----:B------:R-:W-:Y:S04]  /*186b0*/  STL.64 [R1+0x2d8], R102 ;  /* 0x0002d86601007387 */ /* 0x000fe80000100a00 */
[----:B------:R-:W-:Y:S04]  /*186c0*/  STL.64 [R1+0x2c0], R96 ;  /* 0x0002c06001007387 */ /* 0x000fe80000100a00 */
[----:B------:R-:W-:Y:S04]  /*186d0*/  STL.64 [R1+0x2c8], R98 ;  /* 0x0002c86201007387 */ /* 0x000fe80000100a00 */
[----:B------:R-:W-:Y:S04]  /*186e0*/  STL.64 [R1+0x2b0], R20 ;  /* 0x0002b01401007387 */ /* 0x000fe80000100a00 */
[----:B------:R-:W-:Y:S03]  /*186f0*/  STL.64 [R1+0x2b8], R22 ;  /* 0x0002b81601007387 */ /* 0x000fe60000100a00 */
[----:B------:R-:W-:Y:S01]  /*18700*/  IMAD.MOV.U32 R44, RZ, RZ, R8 ;  /* 0x000000ffff2c7224 */ /* 0x000fe200078e0008 */
[----:B------:R1:W-:Y:S01]  /*18710*/  STL.64 [R1+0x2a0], R12 ;  /* 0x0002a00c01007387 */ /* 0x0003e20000100a00 */
[----:B------:R-:W-:-:S03]  /*18720*/  IMAD.MOV.U32 R45, RZ, RZ, R9 ;  /* 0x000000ffff2d7224 */ /* 0x000fc600078e0009 */
[----:B------:R2:W-:Y:S01]  /*18730*/  STL.64 [R1+0x2a8], R14 ;  /* 0x0002a80e01007387 */ /* 0x0005e20000100a00 */
[----:B------:R-:W-:-:S03]  /*18740*/  IMAD.MOV.U32 R48, RZ, RZ, R10 ;  /* 0x000000ffff307224 */ /* 0x000fc600078e000a */
[----:B------:R-:W3:Y:S01]  /*18750*/  LDL.LU R8, [R1+0x280] ;  /* 0x0002800001087983 */ /* 0x000ee20000300800 */
[----:B------:R-:W-:-:S03]  /*18760*/  IMAD.MOV.U32 R252, RZ, RZ, R11 ;  /* 0x000000fffffc7224 */ /* 0x000fc600078e000b */
[----:B------:R-:W3:Y:S04]  /*18770*/  LDL.LU R9, [R1+0x284] ;  /* 0x0002840001097983 */ /* 0x000ee80000300800 */
[----:B------:R-:W3:Y:S04]  /*18780*/  LDL.LU R10, [R1+0x288] ;  /* 0x00028800010a7983 */ /* 0x000ee80000300800 */
[----:B------:R-:W3:Y:S04]  /*18790*/  LDL.LU R11, [R1+0x28c] ;  /* 0x00028c00010b7983 */ /* 0x000ee80000300800 */
[----:B------:R-:W4:Y:S04]  /*187a0*/  LDL.LU R244, [R1+0x270] ;  /* 0x0002700001f47983 */ /* 0x000f280000300800 */
[----:B------:R-:W4:Y:S04]  /*187b0*/  LDL.LU R245, [R1+0x274] ;  /* 0x0002740001f57983 */ /* 0x000f280000300800 */
[----:B------:R-:W4:Y:S04]  /*187c0*/  LDL.LU R246, [R1+0x278] ;  /* 0x0002780001f67983 */ /* 0x000f280000300800 */
[----:B------:R-:W4:Y:S04]  /*187d0*/  LDL.LU R247, [R1+0x27c] ;  /* 0x00027c0001f77983 */ /* 0x000f280000300800 */
[----:B-1----:R-:W4:Y:S04]  /*187e0*/  LDL.LU R12, [R1+0x440] ;  /* 0x00044000010c7983 */ /* 0x002f280000300800 */
[----:B------:R-:W4:Y:S04]  /*187f0*/  LDL.LU R13, [R1+0x444] ;  /* 0x00044400010d7983 */ /* 0x000f280000300800 */
[----:B--2---:R-:W2:Y:S04]  /*18800*/  LDL.LU R14, [R1+0x448] ;  /* 0x00044800010e7983 */ /* 0x004ea80000300800 */
        /* <DEDUP_REMOVED lines=19> */
[----:B------:R-:W-:-:S03]  /*18940*/  IMAD.MOV.U32 R242, RZ, RZ, R5 ;  /* 0x000000fffff27224 */ /* 0x000fc600078e0005 */
[----:B------:R1:W-:Y:S01]  /*18950*/  STL [R1+0xec8], R252 ;  /* 0x000ec8fc01007387 */ /* 0x0003e20000100800 */
[----:B------:R-:W-:-:S03]  /*18960*/  IMAD.MOV.U32 R243, RZ, RZ, R4 ;  /* 0x000000fffff37224 */ /* 0x000fc600078e0004 */
[----:B------:R1:W-:Y:S04]  /*18970*/  STL [R1+0xec4], R48 ;  /* 0x000ec43001007387 */ /* 0x0003e80000100800 */
[----:B------:R1:W-:Y:S04]  /*18980*/  STL [R1+0xec0], R45 ;  /* 0x000ec02d01007387 */ /* 0x0003e80000100800 */
[----:B------:R-:W-:Y:S01]  /*18990*/  STL [R1+0xebc], R44 ;  /* 0x000ebc2c01007387 */ /* 0x000fe20000100800 */
[C---:B---3--:R-:W-:Y:S08]  /*189a0*/  HMMA.1688.F32.TF32 R8, R16.reuse, R200, R8 ;  /* 0x000000c81008723c */ /* 0x048ff00000081008 */
[C---:B----4-:R-:W-:Y:S11]  /*189b0*/  HMMA.1688.F32.TF32 R244, R16.reuse, R196, R244 ;  /* 0x000000c410f4723c */ /* 0x050ff600000810f4 */
[----:B------:R-:W-:Y:S05]  /*189c0*/  @!UPT UIADD3 URZ, URZ, URZ, URZ ;  /* 0x0000003f3f3ff290 */ /* 0x000fea000fffe03f */
[----:B------:R-:W-:Y:S02]  /*189d0*/  IMAD.MOV.U32 R41, RZ, RZ, R10 ;  /* 0x000000ffff297224 */ /* 0x000fe400078e000a */
[----:B------:R-:W-:Y:S02]  /*189e0*/  IMAD.MOV.U32 R37, RZ, RZ, R11 ;  /* 0x000000ffff257224 */ /* 0x000fe400078e000b */
[----:B------:R-:W3:Y:S04]  /*189f0*/  LDL.LU.64 R10, [R1+0xf58] ;  /* 0x000f5800010a7983 */ /* 0x000ee80000300a00 */
[----:B-1----:R-:W-:Y:S02]  /*18a00*/  IMAD.MOV.U32 R252, RZ, RZ, R244 ;  /* 0x000000fffffc7224 */ /* 0x002fe400078e00f4 */
[----:B------:R-:W-:Y:S01]  /*18a10*/  IMAD.MOV.U32 R48, RZ, RZ, R245 ;  /* 0x000000ffff307224 */ /* 0x000fe200078e00f5 */
[----:B------:R-:W4:Y:S01]  /*18a20*/  LDL.LU R244, [R1+0x450] ;  /* 0x0004500001f47983 */ /* 0x000f220000300800 */
[----:B--2---:R-:W-:Y:S01]  /*18a30*/  HMMA.1688.F32.TF32 R16, R16, R192, R20 ;  /* 0x000000c01010723c */ /* 0x004fe20000081014 */
[----:B------:R-:W-:-:S02]  /*18a40*/  IMAD.MOV.U32 R245, RZ, RZ, R7 ;  /* 0x000000fffff57224 */ /* 0x000fc400078e0007 */
[----:B------:R-:W-:Y:S01]  /*18a50*/  IMAD.MOV.U32 R45, RZ, RZ, R246 ;  /* 0x000000ffff2d7224 */ /* 0x000fe200078e00f6 */
[----:B------:R-:W2:Y:S04]  /*18a60*/  LDL.LU R7, [R1+0xf54] ;  /* 0x000f540001077983 */ /* 0x000ea80000300800 */
[----:B------:R-:W4:Y:S01]  /*18a70*/  LDL.LU R246, [R1+0x458] ;  /* 0x0004580001f67983 */ /* 0x000f220000300800 */
[C---:B------:R-:W-:Y:S08]  /*18a80*/  HMMA.1688.F32.TF32 R96, R24.reuse, R220, R96 ;  /* 0x000000dc1860723c */ /* 0x040ff00000081060 */
[C---:B------:R-:W-:Y:S08]  /*18a90*/  HMMA.1688.F32.TF32 R20, R24.reuse, R188, R100 ;  /* 0x000000bc1814723c */ /* 0x040ff00000081064 */
[C---:B------:R-:W-:Y:S08]  /*18aa0*/  HMMA.1688.F32.TF32 R100, R24.reuse, R184, R236 ;  /* 0x000000b81864723c */ /* 0x040ff000000810ec */
[C---:B------:R-:W-:Y:S07]  /*18ab0*/  HMMA.1688.F32.TF32 R12, R24.reuse, R212, R12 ;  /* 0x000000d4180c723c */ /* 0x040fee000008100c */
[----:B------:R-:W-:Y:S04]  /*18ac0*/  STL.64 [R1+0x330], R20 ;  /* 0x0003301401007387 */ /* 0x000fe80000100a00 */
[----:B------:R1:W-:Y:S02]  /*18ad0*/  STL.64 [R1+0x338], R22 ;  /* 0x0003381601007387 */ /* 0x0003e40000100a00 */
[----:B-1----:R-:W-:Y:S02]  /*18ae0*/  HMMA.1688.F32.TF32 R20, R24, R216, R240 ;  /* 0x000000d81814723c */ /* 0x002fe400000810f0 */
[----:B------:R1:W-:Y:S04]  /*18af0*/  STL.64 [R1+0x380], R100 ;  /* 0x0003806401007387 */ /* 0x0003e80000100a00 */
[----:B------:R1:W-:Y:S04]  /*18b00*/  STL.64 [R1+0x388], R102 ;  /* 0x0003886601007387 */ /* 0x0003e80000100a00 */
[----:B-1----:R-:W2:Y:S04]  /*18b10*/  LDL.LU R100, [R1+0x430] ;  /* 0x0004300001647983 */ /* 0x002ea80000300800 */
[----:B------:R-:W-:Y:S04]  /*18b20*/  STL.64 [R1+0x480], R96 ;  /* 0x0004806001007387 */ /* 0x000fe80000100a00 */
[----:B------:R-:W-:Y:S05]  /*18b30*/  STL.64 [R1+0x488], R98 ;  /* 0x0004886201007387 */ /* 0x000fea0000100a00 */
[----:B------:R-:W-:Y:S04]  /*18b40*/  STL.64 [R1+0x3d0], R20 ;  /* 0x0003d01401007387 */ /* 0x000fe80000100a00 */
[----:B------:R-:W-:Y:S04]  /*18b50*/  STL.64 [R1+0x3d8], R22 ;  /* 0x0003d81601007387 */ /* 0x000fe80000100a00 */
[----:B------:R-:W2:Y:S04]  /*18b60*/  LDL.LU R101, [R1+0x434] ;  /* 0x0004340001657983 */ /* 0x000ea80000300800 */
[----:B------:R1:W-:Y:S04]  /*18b70*/  STL.64 [R1+0x440], R12 ;  /* 0x0004400c01007387 */ /* 0x0003e80000100a00 */
        /* <DEDUP_REMOVED lines=8> */
[----:B-1----:R-:W2:Y:S04]  /*18c00*/  LDL.LU R12, [R1+0x360] ;  /* 0x00036000010c7983 */ /* 0x002ea80000300800 */
[----:B------:R-:W2:Y:S04]  /*18c10*/  LDL.LU R13, [R1+0x364] ;  /* 0x00036400010d7983 */ /* 0x000ea80000300800 */
[----:B------:R-:W2:Y:S04]  /*18c20*/  LDL.LU R14, [R1+0x368] ;  /* 0x00036800010e7983 */ /* 0x000ea80000300800 */
[----:B------:R-:W2:Y:S01]  /*18c30*/  LDL.LU R15, [R1+0x36c] ;  /* 0x00036c00010f7983 */ /* 0x000ea20000300800 */
[----:B------:R-:W-:-:S02]  /*18c40*/  IMAD.MOV.U32 R44, RZ, RZ, R247 ;  /* 0x000000ffff2c7224 */ /* 0x000fc400078e00f7 */
[----:B------:R-:W-:Y:S01]  /*18c50*/  IMAD.MOV.U32 R247, RZ, RZ, R3 ;  /* 0x000000fffff77224 */ /* 0x000fe200078e0003 */
        /* <DEDUP_REMOVED lines=8> */
[C---:B----4-:R-:W-:Y:S07]  /*18ce0*/  HMMA.1688.F32.TF32 R96, R24.reuse, R208, R244 ;  /* 0x000000d01860723c */ /* 0x050fee00000810f4 */
[----:B---3--:R-:W-:Y:S11]  /*18cf0*/  IMAD.MOV.U32 R247, RZ, RZ, R10 ;  /* 0x000000fffff77224 */ /* 0x008ff600078e000a */
[----:B------:R-:W-:Y:S06]  /*18d00*/  @!UPT UIADD3 URZ, URZ, URZ, URZ ;  /* 0x0000003f3f3ff290 */ /* 0x000fec000fffe03f */
[----:B------:R-:W-:Y:S02]  /*18d10*/  IMAD.MOV.U32 R221, RZ, RZ, R96 ;  /* 0x000000ffffdd7224 */ /* 0x000fe400078e0060 */
[----:B------:R-:W-:Y:S01]  /*18d20*/  IMAD.MOV.U32 R220, RZ, RZ, R97 ;  /* 0x000000ffffdc7224 */ /* 0x000fe200078e0061 */
[----:B------:R-:W3:Y:S01]  /*18d30*/  LDL.LU R96, [R1+0x230] ;  /* 0x0002300001607983 */ /* 0x000ee20000300800 */
[----:B------:R-:W-:Y:S02]  /*18d40*/  IMAD.MOV.U32 R217, RZ, RZ, R98 ;  /* 0x000000ffffd97224 */ /* 0x000fe400078e0062 */
[----:B------:R-:W-:Y:S01]  /*18d50*/  IMAD.MOV.U32 R216, RZ, RZ, R99 ;  /* 0x000000ffffd87224 */ /* 0x000fe200078e0063 */
[----:B------:R-:W3:Y:S04]  /*18d60*/  LDL.LU R97, [R1+0x234] ;  /* 0x0002340001617983 */ /* 0x000ee80000300800 */
[----:B------:R-:W3:Y:S04]  /*18d70*/  LDL.LU R98, [R1+0x238] ;  /* 0x0002380001627983 */ /* 0x000ee80000300800 */
[----:B------:R-:W3:Y:S04]  /*18d80*/  LDL.LU R99, [R1+0x23c] ;  /* 0x00023c0001637983 */ /* 0x000ee80000300800 */
[----:B------:R-:W4:Y:S04]  /*18d90*/  LDL.LU R244, [R1+0x20] ;  /* 0x0000200001f47983 */ /* 0x000f280000300800 */
[----:B------:R-:W4:Y:S04]  /*18da0*/  LDL.LU R245, [R1+0x24] ;  /* 0x0000240001f57983 */ /* 0x000f280000300800 */
[----:B------:R-:W4:Y:S04]  /*18db0*/  LDL.LU R246, [R1+0x28] ;  /* 0x0000280001f67983 */ /* 0x000f280000300800 */
[----:B------:R-:W3:Y:S01]  /*18dc0*/  LDL.LU R10, [R1+0xf50] ;  /* 0x000f5000010a7983 */ /* 0x000ee20000300800 */
[C---:B--2---:R-:W-:Y:S08]  /*18dd0*/  HMMA.1688.F32.TF32 R100, R24.reuse, R204, R100 ;  /* 0x000000cc1864723c */ /* 0x044ff00000081064 */
[C---:B------:R-:W-:Y:S08]  /*18de0*/  HMMA.1688.F32.TF32 R236, R24.reuse, R200, R236 ;  /* 0x000000c818ec723c */ /* 0x040ff000000810ec */
[----:B------:R-:W-:Y:S08]  /*18df0*/  HMMA.1688.F32.TF32 R12, R24, R196, R12 ;  /* 0x000000c4180c723c */ /* 0x000ff0000008100c */
[----:B------:R-:W-:-:S02]  /*18e00*/  IMAD.MOV.U32 R209, RZ, RZ, R102 ;  /* 0x000000ffffd17224 */ /* 0x000fc400078e0066 */
[----:B------:R-:W-:Y:S02]  /*18e10*/  IMAD.MOV.U32 R208, RZ, RZ, R103 ;  /* 0x000000ffffd07224 */ /* 0x000fe400078e0067 */
[----:B------:R-:W-:Y:S01]  /*18e20*/  IMAD.MOV.U32 R213, RZ, RZ, R100 ;  /* 0x000000ffffd57224 */ /* 0x000fe200078e0064 */
[----:B------:R-:W2:Y:S01]  /*18e30*/  LDL.LU.64 R102, [R1+0xf48] ;  /* 0x000f480001667983 */ /* 0x000ea20000300a00 */
[----:B------:R-:W-:Y:S02]  /*18e40*/  IMAD.MOV.U32 R212, RZ, RZ, R101 ;  /* 0x000000ffffd47224 */ /* 0x000fe400078e0065 */
[----:B------:R-:W-:Y:S01]  /*18e50*/  IMAD.MOV.U32 R201, RZ, RZ, R238 ;  /* 0x000000ffffc97224 */ /* 0x000fe200078e00ee */
[----:B------:R-:W2:Y:S01]  /*18e60*/  LDL.LU.64 R100, [R1+0xf40] ;  /* 0x000f400001647983 */ /* 0x000ea20000300a00 */
[----:B------:R-:W-:Y:S02]  /*18e70*/  IMAD.MOV.U32 R200, RZ, RZ, R239 ;  /* 0x000000ffffc87224 */ /* 0x000fe400078e00ef */
[----:B------:R-:W-:Y:S01]  /*18e80*/  IMAD.MOV.U32 R205, RZ, RZ, R236 ;  /* 0x000000ffffcd7224 */ /* 0x000fe200078e00ec */
[----:B------:R-:W2:Y:S01]  /*18e90*/  LDL.LU.64 R238, [R1+0xf38] ;  /* 0x000f380001ee7983 */ /* 0x000ea20000300a00 */
[----:B------:R-:W-:-:S03]  /*18ea0*/  IMAD.MOV.U32 R204, RZ, RZ, R237 ;  /* 0x000000ffffcc7224 */ /* 0x000fc600078e00ed */
[----:B------:R-:W2:Y:S01]  /*18eb0*/  LDL.LU.64 R236, [R1+0xf30] ;  /* 0x000f300001ec7983 */ /* 0x000ea20000300a00 */
[----:B------:R-:W-:Y:S02]  /*18ec0*/  IMAD.MOV.U32 R185, RZ, RZ, R14 ;  /* 0x000000ffffb97224 */ /* 0x000fe400078e000e */
[----:B------:R-:W-:Y:S02]  /*18ed0*/  IMAD.MOV.U32 R184, RZ, RZ, R15 ;  /* 0x000000ffffb87224 */ /* 0x000fe400078e000f */
[----:B------:R-:W2:Y:S01]  /*18ee0*/  LDL.LU.64 R14, [R1+0xf28] ;  /* 0x000f2800010e7983 */ /* 0x000ea20000300a00 */
[----:B------:R-:W-:Y:S07]  /*18ef0*/  HMMA.1688.F32.TF32 R20, R24, R192, R20 ;  /* 0x000000c01814723c */ /* 0x000fee0000081014 */
[----:B------:R-:W-:-:S02]  /*18f00*/  IMAD.MOV.U32 R24, RZ, RZ, R11 ;  /* 0x000000ffff187224 */ /* 0x000fc400078e000b */
[----:B------:R-:W3:Y:S01]  /*18f10*/  LDL.LU R11, [R1+0xf24] ;  /* 0x000f2400010b7983 */ /* 0x000ee20000300800 */
[----:B------:R-:W-:Y:S02]  /*18f20*/  IMAD.MOV.U32 R27, RZ, RZ, R51 ;  /* 0x000000ffff1b7224 */ /* 0x000fe400078e0033 */
[----:B------:R-:W-:Y:S02]  /*18f30*/  IMAD.MOV.U32 R4, RZ, RZ, R8 ;  /* 0x000000ffff047224 */ /* 0x000fe400078e0008 */
[----:B------:R-:W-:Y:S02]  /*18f40*/  IMAD.MOV.U32 R5, RZ, RZ, R9 ;  /* 0x000000ffff057224 */ /* 0x000fe400078e0009 */
[----:B------:R-:W-:Y:S02]  /*18f50*/  IMAD.MOV.U32 R9, RZ, RZ, R16 ;  /* 0x000000ffff097224 */ /* 0x000fe400078e0010 */
[----:B------:R-:W-:Y:S01]  /*18f60*/  IMAD.MOV.U32 R8, RZ, RZ, R17 ;  /* 0x000000ffff087224 */ /* 0x000fe200078e0011 */
[----:B------:R-:W-:Y:S01]  /*18f70*/  LDS R16, [R49+0x6000] ;  /* 0x0060000031107984 */ /* 0x000fe20000000800 */
[----:B------:R-:W-:-:S02]  /*18f80*/  IMAD.MOV.U32 R6, RZ, RZ, R18 ;  /* 0x000000ffff067224 */ /* 0x000fc400078e0012 */
[----:B------:R-:W-:Y:S01]  /*18f90*/  IMAD.MOV.U32 R3, RZ, RZ, R19 ;  /* 0x000000ffff037224 */ /* 0x000fe200078e0013 */
[----:B------:R-:W-:Y:S04]  /*18fa0*/  LDS R18, [R49+0x7000] ;  /* 0x0070000031127984 */ /* 0x000fe80000000800 */
[----:B------:R-:W-:Y:S04]  /*18fb0*/  LDS R17, [R7+0x6000] ;  /* 0x0060000007117984 */ /* 0x000fe80000000800 */
[----:B------:R-:W3:Y:S01]  /*18fc0*/  LDS R19, [R7+0x7000] ;  /* 0x0070000007137984 */ /* 0x000ee20000000800 */
[----:B--2---:R-:W-:-:S03]  /*18fd0*/  IMAD.MOV.U32 R25, RZ, RZ, R14 ;  /* 0x000000ffff197224 */ /* 0x004fc600078e000e */
[----:B------:R-:W2:Y:S01]  /*18fe0*/  LDL.LU R14, [R1+0xf20] ;  /* 0x000f2000010e7983 */ /* 0x000ea20000300800 */
[----:B------:R-:W-:-:S03]  /*18ff0*/  IMAD.MOV.U32 R26, RZ, RZ, R15 ;  /* 0x000000ffff1a7224 */ /* 0x000fc600078e000f */
[----:B------:R-:W2:Y:S04]  /*19000*/  LDL.LU R15, [R1+0xf1c] ;  /* 0x000f1c00010f7983 */ /* 0x000ea80000300800 */
[----:B------:R-:W4:Y:S01]  /*19010*/  LDL.LU R51, [R1+0xf18] ;  /* 0x000f180001337983 */ /* 0x000f220000300800 */
[C---:B---3--:R-:W-:Y:S11]  /*19020*/  HMMA.1688.F32.TF32 R96, R16.reuse, R10, R96 ;  /* 0x0000000a1060723c */ /* 0x048ff60000081060 */
[----:B------:R-:W-:Y:S11]  /*19030*/  @!UPT UIADD3 URZ, URZ, URZ, URZ ;  /* 0x0000003f3f3ff290 */ /* 0x000ff6000fffe03f */
[----:B------:R-:W-:Y:S01]  /*19040*/  @!UPT UIADD3 URZ, URZ, URZ, URZ ;  /* 0x0000003f3f3ff290 */ /* 0x000fe2000fffe03f */
[----:B------:R-:W-:Y:S04]  /*19050*/  STL.64 [R1+0x370], R96 ;  /* 0x0003706001007387 */ /* 0x000fe80000100a00 */
[----:B------:R1:W-:Y:S04]  /*19060*/  STL.64 [R1+0x378], R98 ;  /* 0x0003786201007387 */ /* 0x0003e80000100a00 */
[----:B-1----:R-:W3:Y:S04]  /*19070*/  LDL.LU.64 R98, [R1+0xf10] ;  /* 0x000f100001627983 */ /* 0x002ee80000300a00 */
[----:B------:R-:W3:Y:S01]  /*19080*/  LDL.LU.64 R96, [R1+0xf08] ;  /* 0x000f080001607983 */ /* 0x000ee20000300a00 */
[C---:B--2---:R-:W-:Y:S08]  /*19090*/  HMMA.1688.F32.TF32 R240, R16.reuse, R14, R240 ;  /* 0x0000000e10f0723c */ /* 0x044ff000000810f0 */
[C---:B----4-:R-:W-:Y:S11]  /*190a0*/  HMMA.1688.F32.TF32 R244, R16.reuse, R50, R244 ;  /* 0x0000003210f4723c */ /* 0x050ff600000810f4 */
[----:B------:R-:W-:Y:S04]  /*190b0*/  @!UPT UIADD3 URZ, URZ, URZ, URZ ;  /* 0x0000003f3f3ff290 */ /* 0x000fe8000fffe03f */
[----:B------:R-:W-:Y:S04]  /*190c0*/  STL.64 [R1+0x360], R240 ;  /* 0x000360f001007387 */ /* 0x000fe80000100a00 */
[----:B------:R1:W-:Y:S04]  /*190d0*/  STL.64 [R1+0x368], R242 ;  /* 0x000368f201007387 */ /* 0x0003e80000100a00 */
[----:B-1----:R-:W2:Y:S04]  /*190e0*/  LDL.LU.64 R242, [R1+0xf00] ;  /* 0x000f000001f27983 */ /* 0x002ea80000300a00 */
[----:B------:R-:W2:Y:S04]  /*190f0*/  LDL.LU.64 R240, [R1+0xef8] ;  /* 0x000ef80001f07983 */ /* 0x000ea80000300a00 */
[----:B------:R-:W-:Y:S04]  /*19100*/  STL.64 [R1+0x5e0], R244 ;  /* 0x0005e0f401007387 */ /* 0x000fe80000100a00 */
[----:B------:R1:W-:Y:S04]  /*19110*/  STL.64 [R1+0x5e8], R246 ;  /* 0x0005e8f601007387 */ /* 0x0003e80000100a00 */
[----:B-1----:R-:W4:Y:S04]  /*19120*/  LDL.LU.64 R246, [R1+0xef0] ;  /* 0x000ef00001f67983 */ /* 0x002f280000300a00 */
[----:B------:R-:W4:Y:S02]  /*19130*/  LDL.LU.64 R244, [R1+0xee8] ;  /* 0x000ee80001f47983 */ /* 0x000f240000300a00 */
[----:B----4-:R-:W-:Y:S11]  /*19140*/  HMMA.1688.F32.TF32 R244, R16, R46, R244 ;  /* 0x0000002e10f4723c */ /* 0x010ff600000810f4 */
[----:B------:R-:W-:Y:S11]  /*19150*/  @!UPT UIADD3 URZ, URZ, URZ, URZ ;  /* 0x0000003f3f3ff290 */ /* 0x000ff6000fffe03f */
[----:B------:R-:W-:Y:S01]  /*19160*/  @!UPT UIADD3 URZ, URZ, URZ, URZ ;  /* 0x0000003f3f3ff290 */ /* 0x000fe2000fffe03f */
[----:B------:R1:W-:Y:S04]  /*19170*/  STL.64 [R1+0x660], R244 ;  /* 0x000660f401007387 */ /* 0x0003e80000100a00 */
[----:B------:R4:W-:Y:S04]  /*19180*/  STL.64 [R1+0x668], R246 ;  /* 0x000668f601007387 */ /* 0x0009e80000100a00 */
[----:B-1----:R-:W3:Y:S04]  /*19190*/  LDL.LU R244, [R1+0x150] ;  /* 0x0001500001f47983 */ /* 0x002ee80000300800 */
[----:B------:R-:W3:Y:S01]  /*191a0*/  LDL.LU R245, [R1+0x154] ;  /* 0x0001540001f57983 */ /* 0x000ee20000300800 */
[----:B----4-:R-:W-:-:S02]  /*191b0*/  IMAD.MOV.U32 R246, RZ, RZ, R42 ;  /* 0x000000fffff67224 */ /* 0x010fc400078e002a */
[----:B------:R-:W-:Y:S01]  /*191c0*/  IMAD.MOV.U32 R247, RZ, RZ, R43 ;  /* 0x000000fffff77224 */ /* 0x000fe200078e002b */
[----:B------:R-:W4:Y:S04]  /*191d0*/  LDL.LU R42, [R1+0xee0] ;  /* 0x000ee000012a7983 */ /* 0x000f280000300800 */
[----:B------:R-:W4:Y:S01]  /*191e0*/  LDL.LU R43, [R1+0xedc] ;  /* 0x000edc00012b7983 */ /* 0x000f220000300800 */
[C---:B--2---:R-:W-:Y:S11]  /*191f0*/  HMMA.1688.F32.TF32 R240, R16.reuse, R38, R240 ;  /* 0x0000002610f0723c */ /* 0x044ff600000810f0 */
[----:B------:R-:W-:Y:S11]  /*19200*/  @!UPT UIADD3 URZ, URZ, URZ, URZ ;  /* 0x0000003f3f3ff290 */ /* 0x000ff6000fffe03f */
[----:B------:R-:W-:Y:S01]  /*19210*/  @!UPT UIADD3 URZ, URZ, URZ, URZ ;  /* 0x0000003f3f3ff290 */ /* 0x000fe2000fffe03f */
[----:B------:R1:W-:Y:S04]  /*19220*/  STL.64 [R1+0x6f0], R240 ;  /* 0x0006f0f001007387 */ /* 0x0003e80000100a00 */
[----:B------:R2:W-:Y:S04]  /*19230*/  STL.64 [R1+0x6f8], R242 ;  /* 0x0006f8f201007387 */ /* 0x0005e80000100a00 */
[----:B-1----:R-:W3:Y:S04]  /*19240*/  LDL.LU R240, [R1+0x160] ;  /* 0x0001600001f07983 */ /* 0x002ee80000300800 */
[----:B------:R-:W3:Y:S04]  /*19250*/  LDL.LU R241, [R1+0x164] ;  /* 0x0001640001f17983 */ /* 0x000ee80000300800 */
[----:B--2---:R-:W3:Y:S04]  /*19260*/  LDL.LU R242, [R1+0x168] ;  /* 0x0001680001f27983 */ /* 0x004ee80000300800 */
[----:B------:R-:W3:Y:S01]  /*19270*/  LDL.LU R243, [R1+0x16c] ;  /* 0x00016c0001f37983 */ /* 0x000ee20000300800 */
[C---:B------:R-:W-:Y:S08]  /*19280*/  HMMA.1688.F32.TF32 R52, R16.reuse, R190, R52 ;  /* 0x000000be1034723c */ /* 0x040ff00000081034 */
[C---:B----4-:R-:W-:Y:S11]  /*19290*/  HMMA.1688.F32.TF32 R236, R16.reuse, R42, R236 ;  /* 0x0000002a10ec723c */ /* 0x050ff600000810ec */
[----:B------:R-:W-:Y:S11]  /*192a0*/  @!UPT UIADD3 URZ, URZ, URZ, URZ ;  /* 0x0000003f3f3ff290 */ /* 0x000ff6000fffe03f */
[----:B------:R-:W-:Y:S01]  /*192b0*/  @!UPT UIADD3 URZ, URZ, URZ, URZ ;  /* 0x0000003f3f3ff290 */ /* 0x000fe2000fffe03f */
[----:B------:R1:W-:Y:S04]  /*192c0*/  STL.64 [R1+0x790], R236 ;  /* 0x000790ec01007387 */ /* 0x0003e80000100a00 */
[----:B------:R2:W-:Y:S04]  /*192d0*/  STL.64 [R1+0x798], R238 ;  /* 0x000798ee01007387 */ /* 0x0005e80000100a00 */
[----:B-1----:R-:W4:Y:S04]  /*192e0*/  LDL.LU R236, [R1+0x3c0] ;  /* 0x0003c00001ec7983 */ /* 0x002f280000300800 */
[----:B------:R-:W4:Y:S04]  /*192f0*/  LDL.LU R237, [R1+0x3c4] ;  /* 0x0003c40001ed7983 */ /* 0x000f280000300800 */
[----:B--2---:R-:W4:Y:S04]  /*19300*/  LDL.LU R238, [R1+0x3c8] ;  /* 0x0003c80001ee7983 */ /* 0x004f280000300800 */
[----:B------:R-:W4:Y:S04]  /*19310*/  LDL.LU R239, [R1+0x3cc] ;  /* 0x0003cc0001ef7983 */ /* 0x000f280000300800 */
[----:B------:R-:W-:Y:S04]  /*19320*/  STL.64 [R1+0x980], R52 ;  /* 0x0009803401007387 */ /* 0x000fe80000100a00 */
[----:B------:R1:W-:Y:S02]  /*19330*/  STL.64 [R1+0x988], R54 ;  /* 0x0009883601007387 */ /* 0x0003e40000100a00 */
[C---:B-1----:R-:W-:Y:S08]  /*19340*/  HMMA.1688.F32.TF32 R52, R16.reuse, R186, R56 ;  /* 0x000000ba1034723c */ /* 0x042ff00000081038 */
[C---:B------:R-:W-:Y:S11]  /*19350*/  HMMA.1688.F32.TF32 R56, R16.reuse, R222, R60 ;  /* 0x000000de1038723c */ /* 0x040ff6000008103c */
[----:B------:R-:W-:Y:S04]  /*19360*/  @!UPT UIADD3 URZ, URZ, URZ, URZ ;  /* 0x0000003f3f3ff290 */ /* 0x000fe8000fffe03f */
[----:B------:R-:W-:Y:S04]  /*19370*/  STL.64 [R1+0x970], R52 ;  /* 0x0009703401007387 */ /* 0x000fe80000100a00 */
[----:B------:R1:W-:Y:S02]  /*19380*/  STL.64 [R1+0x978], R54 ;  /* 0x0009783601007387 */ /* 0x0003e40000100a00 */
[C---:B-1----:R-:W-:Y:S02]  /*19390*/  HMMA.1688.F32.TF32 R52, R16.reuse, R218, R64 ;  /* 0x000000da1034723c */ /* 0x042fe40000081040 */
[----:B------:R-:W-:Y:S04]  /*193a0*/  STL.64 [R1+0x960], R56 ;  /* 0x0009603801007387 */ /* 0x000fe80000100a00 */
[----:B------:R1:W-:Y:S02]  /*193b0*/  STL.64 [R1+0x968], R58 ;  /* 0x0009683a01007387 */ /* 0x0003e40000100a00 */
[C---:B------:R-:W-:Y:S08]  /*193c0*/  HMMA.1688.F32.TF32 R60, R16.reuse, R214, R68 ;  /* 0x000000d6103c723c */ /* 0x040ff00000081044 */
[----:B-1----:R-:W-:Y:S07]  /*193d0*/  HMMA.1688.F32.TF32 R56, R16, R210, R72 ;  /* 0x000000d21038723c */ /* 0x002fee0000081048 */
[----:B------:R-:W-:Y:S04]  /*193e0*/  STL.64 [R1+0x950], R52 ;  /* 0x0009503401007387 */ /* 0x000fe80000100a00 */
[----:B------:R1:W-:Y:S01]  /*193f0*/  STL.64 [R1+0x958], R54 ;  /* 0x0009583601007387 */ /* 0x0003e20000100a00 */
[----:B------:R-:W-:-:S02]  /*19400*/  IMAD.MOV.U32 R189, RZ, RZ, R12 ;  /* 0x000000ffffbd7224 */ /* 0x000fc400078e000c */
[----:B------:R-:W-:Y:S01]  /*19410*/  IMAD.MOV.U32 R188, RZ, RZ, R13 ;  /* 0x000000ffffbc7224 */ /* 0x000fe200078e000d */
[C---:B-1----:R-:W-:Y:S01]  /*19420*/  HMMA.1688.F32.TF32 R52, R16.reuse, R206, R76 ;  /* 0x000000ce1034723c */ /* 0x042fe2000008104c */
[----:B------:R-:W-:Y:S02]  /*19430*/  IMAD.MOV.U32 R40, RZ, RZ, R20 ;  /* 0x000000ffff287224 */ /* 0x000fe400078e0014 */
[----:B------:R-:W-:Y:S01]  /*19440*/  IMAD.MOV.U32 R36, RZ, RZ, R21 ;  /* 0x000000ffff247224 */ /* 0x000fe200078e0015 */
[----:B------:R-:W-:Y:S01]  /*19450*/  LDS R20, [R49+0x6080] ;  /* 0x0060800031147984 */ /* 0x000fe20000000800 */
[----:B------:R-:W-:Y:S02]  /*19460*/  IMAD.MOV.U32 R13, RZ, RZ, R22 ;  /* 0x000000ffff0d7224 */ /* 0x000fe400078e0016 */
[----:B------:R-:W-:Y:S01]  /*19470*/  IMAD.MOV.U32 R12, RZ, RZ, R23 ;  /* 0x000000ffff0c7224 */ /* 0x000fe200078e0017 */
[----:B------:R-:W-:Y:S04]  /*19480*/  LDS R22, [R49+0x7080] ;  /* 0x0070800031167984 */ /* 0x000fe80000000800 */
[----:B------:R-:W-:Y:S04]  /*19490*/  LDS R21, [R7+0x6080] ;  /* 0x0060800007157984 */ /* 0x000fe80000000800 */
[----:B------:R-:W3:Y:S04]  /*194a0*/  LDS R23, [R7+0x7080] ;  /* 0x0070800007177984 */ /* 0x000ee80000000800 */
[----:B------:R-:W-:Y:S04]  /*194b0*/  STL.64 [R1+0x940], R60 ;  /* 0x0009403c01007387 */ /* 0x000fe80000100a00 */
[----:B------:R1:W-:Y:S04]  /*194c0*/  STL.64 [R1+0x948], R62 ;  /* 0x0009483e01007387 */ /* 0x0003e80000100a00 */
[----:B------:R-:W-:Y:S04]  /*194d0*/  STL.64 [R1+0x930], R56 ;  /* 0x0009303801007387 */ /* 0x000fe80000100a00 */
[----:B------:R2:W-:Y:S01]  /*194e0*/  STL.64 [R1+0x938], R58 ;  /* 0x0009383a01007387 */ /* 0x0005e20000100a00 */
[C---:B-1----:R-:W-:Y:S03]  /*194f0*/  HMMA.1688.F32.TF32 R60, R16.reuse, R202, R80 ;  /* 0x000000ca103c723c */ /* 0x042fe60000081050 */
[----:B------:R-:W-:Y:S04]  /*19500*/  STL.64 [R1+0x920], R52 ;  /* 0x0009203401007387 */ /* 0x000fe80000100a00 */
[----:B------:R1:W-:Y:S01]  /*19510*/  STL.64 [R1+0x928], R54 ;  /* 0x0009283601007387 */ /* 0x0003e20000100a00 */
[C---:B--2---:R-:W-:Y:S08]  /*19520*/  HMMA.1688.F32.TF32 R56, R16.reuse, R198, R88 ;  /* 0x000000c61038723c */ /* 0x044ff00000081058 */
[----:B-1----:R-:W-:Y:S01]  /*19530*/  HMMA.1688.F32.TF32 R52, R16, R194, R92 ;  /* 0x000000c21034723c */ /* 0x002fe2000008105c */
[----:B------:R-:W-:Y:S04]  /*19540*/  LDS R16, [R49+0x6100] ;  /* 0x0061000031107984 */ /* 0x000fe80000000800 */
[----:B------:R-:W-:Y:S04]  /*19550*/  LDS R18, [R49+0x7100] ;  /* 0x0071000031127984 */ /* 0x000fe80000000800 */
[----:B------:R-:W-:Y:S04]  /*19560*/  STL.64 [R1+0x910], R60 ;  /* 0x0009103c01007387 */ /* 0x000fe80000100a00 */
[----:B------:R-:W-:Y:S04]  /*19570*/  STL.64 [R1+0x918], R62 ;  /* 0x0009183e01007387 */ /* 0x000fe80000100a00 */
[----:B------:R-:W-:Y:S04]  /*19580*/  STL.64 [R1+0x900], R56 ;  /* 0x0009003801007387 */ /* 0x000fe80000100a00 */
[----:B------:R3:W-:Y:S04]  /*19590*/  STL.64 [R1+0x908], R58 ;  /* 0x0009083a01007387 */ /* 0x0007e80000100a00 */
[----:B------:R-:W-:Y:S04]  /*195a0*/  STL.64 [R1+0x8f0], R52 ;  /* 0x0008f03401007387 */ /* 0x000fe80000100a00 */
[----:B------:R4:W-:Y:S01]  /*195b0*/  STL.64 [R1+0x8f8], R54 ;  /* 0x0008f83601007387 */ /* 0x0009e20000100a00 */
[C---:B---3--:R-:W-:Y:S03]  /*195c0*/  HMMA.1688.F32.TF32 R56, R20.reuse, R14, R240 ;  /* 0x0000000e1438723c */ /* 0x048fe600000810f0 */
[----:B------:R-:W-:Y:S04]  /*195d0*/  LDS R17, [R7+0x6100] ;  /* 0x0061000007117984 */ /* 0x000fe80000000800 */
[----:B------:R-:W1:Y:S01]  /*195e0*/  LDS R19, [R7+0x7100] ;  /* 0x0071000007137984 */ /* 0x000e620000000800 */
[C---:B------:R-:W-:Y:S08]  /*195f0*/  HMMA.1688.F32.TF32 R60, R20.reuse, R50, R244 ;  /* 0x00000032143c723c */ /* 0x040ff000000810f4 */
[C---:B----4-:R-:W-:Y:S11]  /*19600*/  HMMA.1688.F32.TF32 R52, R20.reuse, R10, R236 ;  /* 0x0000000a1434723c */ /* 0x050ff600000810ec */
[----:B------:R-:W-:Y:S11]  /*19610*/  @!UPT UIADD3 URZ, URZ, URZ, URZ ;  /* 0x0000003f3f3ff290 */ /* 0x000ff6000fffe03f */
[----:B------:R-:W-:Y:S01]  /*19620*/  @!UPT UIADD3 URZ, URZ, URZ, URZ ;  /* 0x0000003f3f3ff290 */ /* 0x000fe2000fffe03f */
[----:B------:R-:W-:Y:S04]  /*19630*/  STL.64 [R1+0x120], R52 ;  /* 0x0001203401007387 */ /* 0x000fe80000100a00 */
[----:B------:R2:W-:Y:S04]  /*19640*/  STL.64 [R1+0x128], R54 ;  /* 0x0001283601007387 */ /* 0x0005e80000100a00 */
[----:B------:R-:W-:Y:S04]  /*19650*/  STL.64 [R1+0x100], R56 ;  /* 0x0001003801007387 */ /* 0x000fe80000100a00 */
[----:B------:R3:W-:Y:S01]  /*19660*/  STL.64 [R1+0x108], R58 ;  /* 0x0001083a01007387 */ /* 0x0007e20000100a00 */
[C---:B--2---:R-:W-:Y:S08]  /*19670*/  HMMA.1688.F32.TF32 R52, R20.reuse, R46, R24 ;  /* 0x0000002e1434723c */ /* 0x044ff00000081018 */
[C---:B---3--:R-:W-:Y:S08]  /*19680*/  HMMA.1688.F32.TF32 R56, R20.reuse, R38, R96 ;  /* 0x000000261438723c */ /* 0x048ff00000081060 */
[C---:B------:R-:W-:Y:S01]  /*19690*/  HMMA.1688.F32.TF32 R24, R20.reuse, R42, R100 ;  /* 0x0000002a1418723c */ /* 0x040fe20000081064 */
[----:B------:R-:W-:Y:S04]  /*196a0*/  STL.64 [R1+0x160], R60 ;  /* 0x0001603c01007387 */ /* 0x000fe80000100a00 */
[----:B------:R-:W-:Y:S04]  /*196b0*/  STL.64 [R1+0x168], R62 ;  /* 0x0001683e01007387 */ /* 0x000fe80000100a00 */
[----:B------:R2:W-:Y:S04]  /*196c0*/  STL.64 [R1+0x150], R52 ;  /* 0x0001503401007387 */ /* 0x0005e80000100a00 */
[----:B------:R3:W-:Y:S04]  /*196d0*/  STL.64 [R1+0x158], R54 ;  /* 0x0001583601007387 */ /* 0x0007e80000100a00 */
[----:B--2---:R-:W2:Y:S04]  /*196e0*/  LDL.LU R52, [R1+0x420] ;  /* 0x0004200001347983 */ /* 0x004ea80000300800 */
[----:B------:R-:W-:Y:S04]  /*196f0*/  STL.64 [R1+0x230], R56 ;  /* 0x0002303801007387 */ /* 0x000fe80000100a00 */
[----:B------:R4:W-:Y:S04]  /*19700*/  STL.64 [R1+0x238], R58 ;  /* 0x0002383a01007387 */ /* 0x0009e80000100a00 */
[----:B------:R1:W-:Y:S04]  /*19710*/  STL.64 [R1+0x3c0], R24 ;  /* 0x0003c01801007387 */ /* 0x0003e80000100a00 */
[----:B------:R1:W-:Y:S04]  /*19720*/  STL.64 [R1+0x3c8], R26 ;  /* 0x0003c81a01007387 */ /* 0x0003e80000100a00 */
[----:B------:R-:W2:Y:S04]  /*19730*/  LDL.LU R53, [R1+0x424] ;  /* 0x0004240001357983 */ /* 0x000ea80000300800 */
[----:B---3--:R-:W2:Y:S04]  /*19740*/  LDL.LU R54, [R1+0x428] ;  /* 0x0004280001367983 */ /* 0x008ea80000300800 */
[----:B------:R-:W2:Y:S04]  /*19750*/  LDL.LU R55, [R1+0x42c] ;  /* 0x00042c0001377983 */ /* 0x000ea80000300800 */
[----:B------:R-:W3:Y:S04]  /*19760*/  LDL.LU R240, [R1+0x350] ;  /* 0x0003500001f07983 */ /* 0x000ee80000300800 */
[----:B------:R-:W3:Y:S04]  /*19770*/  LDL.LU R241, [R1+0x354] ;  /* 0x0003540001f17983 */ /* 0x000ee80000300800 */
[----:B------:R-:W3:Y:S04]  /*19780*/  LDL.LU R242, [R1+0x358] ;  /* 0x0003580001f27983 */ /* 0x000ee80000300800 */
[----:B------:R-:W3:Y:S01]  /*19790*/  LDL.LU R243, [R1+0x35c] ;  /* 0x00035c0001f37983 */ /* 0x000ee20000300800 */
[C---:B----4-:R-:W-:Y:S03]  /*197a0*/  HMMA.1688.F32.TF32 R56, R20.reuse, R190, R104 ;  /* 0x000000be1438723c */ /* 0x050fe60000081068 */
        /* <DEDUP_REMOVED lines=9> */
[----:B-1----:R-:W4:Y:S01]  /*19840*/  LDL.LU R24, [R1+0x110] ;  /* 0x0001100001187983 */ /* 0x002f220000300800 */
[C---:B------:R-:W-:Y:S03]  /*19850*/  HMMA.1688.F32.TF32 R60, R20.reuse, R222, R112 ;  /* 0x000000de143c723c */ /* 0x040fe60000081070 */
[----:B------:R-:W4:Y:S04]  /*19860*/  LDL.LU R25, [R1+0x114] ;  /* 0x0001140001197983 */ /* 0x000f280000300800 */
        /* <DEDUP_REMOVED lines=13> */
[C---:B-1----:R-:W-:Y:S07]  /*19940*/  HMMA.1688.F32.TF32 R56, R20.reuse, R206, R128 ;  /* 0x000000ce1438723c */ /* 0x042fee0000081080 */
[----:B------:R-:W-:Y:S04]  /*19950*/  STL.64 [R1+0x890], R64 ;  /* 0x0008904001007387 */ /* 0x000fe80000100a00 */
[----:B------:R1:W-:Y:S04]  /*19960*/  STL.64 [R1+0x898], R66 ;  /* 0x0008984201007387 */ /* 0x0003e80000100a00 */
[----:B------:R-:W-:Y:S04]  /*19970*/  STL.64 [R1+0x880], R60 ;  /* 0x0008803c01007387 */ /* 0x000fe80000100a00 */
[----:B------:R1:W-:Y:S02]  /*19980*/  STL.64 [R1+0x888], R62 ;  /* 0x0008883e01007387 */ /* 0x0003e40000100a00 */
[C---:B-1----:R-:W-:Y:S02]  /*19990*/  HMMA.1688.F32.TF32 R64, R20.reuse, R202, R132 ;  /* 0x000000ca1440723c */ /* 0x042fe40000081084 */
[----:B------:R-:W-:Y:S06]  /*199a0*/  STL.64 [R1+0x870], R56 ;  /* 0x0008703801007387 */ /* 0x000fec0000100a00 */
[C---:B------:R-:W-:Y:S01]  /*199b0*/  HMMA.1688.F32.TF32 R60, R20.reuse, R198, R136 ;  /* 0x000000c6143c723c */ /* 0x040fe20000081088 */
[----:B------:R1:W-:Y:S07]  /*199c0*/  STL.64 [R1+0x878], R58 ;  /* 0x0008783a01007387 */ /* 0x0003ee0000100a00 */
[----:B-1----:R-:W-:Y:S07]  /*199d0*/  HMMA.1688.F32.TF32 R56, R20, R194, R140 ;  /* 0x000000c21438723c */ /* 0x002fee000008108c */
[----:B------:R-:W-:Y:S04]  /*199e0*/  STL.64 [R1+0x860], R64 ;  /* 0x0008604001007387 */ /* 0x000fe80000100a00 */
[----:B------:R-:W-:Y:S04]  /*199f0*/  STL.64 [R1+0x868], R66 ;  /* 0x0008684201007387 */ /* 0x000fe80000100a00 */
[----:B------:R-:W-:Y:S04]  /*19a00*/  STL.64 [R1+0x850], R60 ;  /* 0x0008503c01007387 */ /* 0x000fe80000100a00 */
[----:B------:R-:W-:Y:S01]  /*19a10*/  STL.64 [R1+0x858], R62 ;  /* 0x0008583e01007387 */ /* 0x000fe20000100a00 */
[C---:B------:R-:W-:Y:S03]  /*19a20*/  HMMA.1688.F32.TF32 R144, R16.reuse, R42, R144 ;  /* 0x0000002a1090723c */ /* 0x040fe60000081090 */
[----:B------:R-:W-:Y:S04]  /*19a30*/  LDS R20, [R49+0x6180] ;  /* 0x0061800031147984 */ /* 0x000fe80000000800 */
[----:B------:R-:W-:Y:S04]  /*19a40*/  LDS R22, [R49+0x7180] ;  /* 0x0071800031167984 */ /* 0x000fe80000000800 */
[----:B------:R-:W-:Y:S04]  /*19a50*/  STL.64 [R1+0x840], R56 ;  /* 0x0008403801007387 */ /* 0x000fe80000100a00 */
[----:B------:R2:W-:Y:S04]  /*19a60*/  STL.64 [R1+0x848], R58 ;  /* 0x0008483a01007387 */ /* 0x0005e80000100a00 */
[----:B------:R-:W-:Y:S04]  /*19a70*/  LDS R21, [R7+0x6180] ;  /* 0x0061800007157984 */ /* 0x000fe80000000800 */
[----:B------:R-:W1:Y:S01]  /*19a80*/  LDS R23, [R7+0x7180] ;  /* 0x0071800007177984 */ /* 0x000e620000000800 */
[C---:B--2---:R-:W-:Y:S08]  /*19a90*/  HMMA.1688.F32.TF32 R56, R16.reuse, R10, R52 ;  /* 0x0000000a1038723c */ /* 0x044ff00000081034 */
[C---:B---3--:R-:W-:Y:S11]  /*19aa0*/  HMMA.1688.F32.TF32 R52, R16.reuse, R14, R240 ;  /* 0x0000000e1034723c */ /* 0x048ff600000810f0 */
[----:B------:R-:W-:Y:S04]  /*19ab0*/  @!UPT UIADD3 URZ, URZ, URZ, URZ ;  /* 0x0000003f3f3ff290 */ /* 0x000fe8000fffe03f */
[----:B------:R-:W-:Y:S04]  /*19ac0*/  STL [R1+0xde8], R56 ;  /* 0x000de83801007387 */ /* 0x000fe80000100800 */
[----:B------:R-:W-:Y:S04]  /*19ad0*/  STL [R1+0xde4], R57 ;  /* 0x000de43901007387 */ /* 0x000fe80000100800 */
[----:B------:R-:W-:Y:S04]  /*19ae0*/  STL [R1+0xde0], R58 ;  /* 0x000de03a01007387 */ /* 0x000fe80000100800 */
[----:B------:R4:W-:Y:S04]  /*19af0*/  STL [R1+0xddc], R59 ;  /* 0x000ddc3b01007387 */ /* 0x0009e80000100800 */
[----:B------:R-:W1:Y:S04]  /*19b00*/  LDL.LU R240, [R1+0x4b0] ;  /* 0x0004b00001f07983 */ /* 0x000e680000300800 */
[----:B------:R-:W1:Y:S04]  /*19b10*/  LDL.LU R241, [R1+0x4b4] ;  /* 0x0004b40001f17983 */ /* 0x000e680000300800 */
[----:B------:R-:W1:Y:S04]  /*19b20*/  LDL.LU R242, [R1+0x4b8] ;  /* 0x0004b80001f27983 */ /* 0x000e680000300800 */
[----:B------:R-:W1:Y:S01]  /*19b30*/  LDL.LU R243, [R1+0x4bc] ;  /* 0x0004bc0001f37983 */ /* 0x000e620000300800 */
[C---:B----4-:R-:W-:Y:S03]  /*19b40*/  HMMA.1688.F32.TF32 R56, R16.reuse, R50, R236 ;  /* 0x000000321038723c */ /* 0x050fe600000810ec */
[----:B------:R-:W-:Y:S04]  /*19b50*/  STL [R1+0xdf8], R52 ;  /* 0x000df83401007387 */ /* 0x000fe80000100800 */
[----:B------:R-:W-:Y:S04]  /*19b60*/  STL [R1+0xdf4], R53 ;  /* 0x000df43501007387 */ /* 0x000fe80000100800 */
[----:B------:R-:W-:Y:S04]  /*19b70*/  STL [R1+0xdf0], R54 ;  /* 0x000df03601007387 */ /* 0x000fe80000100800 */
[----:B------:R2:W-:Y:S02]  /*19b80*/  STL [R1+0xdec], R55 ;  /* 0x000dec3701007387 */ /* 0x0005e40000100800 */
[C---:B--2---:R-:W-:Y:S08]  /*19b90*/  HMMA.1688.F32.TF32 R52, R16.reuse, R46, R244 ;  /* 0x0000002e1034723c */ /* 0x044ff000000810f4 */
[C---:B------:R-:W-:Y:S01]  /*19ba0*/  HMMA.1688.F32.TF32 R244, R16.reuse, R38, R24 ;  /* 0x0000002610f4723c */ /* 0x040fe20000081018 */
[----:B------:R-:W-:Y:S04]  /*19bb0*/  STL.64 [R1+0x20], R56 ;  /* 0x0000203801007387 */ /* 0x000fe80000100a00 */
[----:B------:R2:W-:Y:S03]  /*19bc0*/  STL.64 [R1+0x28], R58 ;  /* 0x0000283a01007387 */ /* 0x0005e60000100a00 */
[C---:B------:R-:W-:Y:S08]  /*19bd0*/  HMMA.1688.F32.TF32 R24, R16.reuse, R186, R152 ;  /* 0x000000ba1018723c */ /* 0x040ff00000081098 */
[C---:B--2---:R-:W-:Y:S07]  /*19be0*/  HMMA.1688.F32.TF32 R56, R16.reuse, R190, R148 ;  /* 0x000000be1038723c */ /* 0x044fee0000081094 */
[----:B------:R-:W-:Y:S04]  /*19bf0*/  STL [R1+0xe08], R244 ;  /* 0x000e08f401007387 */ /* 0x000fe80000100800 */
[----:B------:R-:W-:Y:S04]  /*19c00*/  STL.64 [R1], R52 ;  /* 0x0000003401007387 */ /* 0x000fe80000100a00 */
[----:B------:R2:W-:Y:S02]  /*19c10*/  STL.64 [R1+0x8], R54 ;  /* 0x0000083601007387 */ /* 0x0005e40000100a00 */
[C---:B--2---:R-:W-:Y:S02]  /*19c20*/  HMMA.1688.F32.TF32 R52, R16.reuse, R222, R156 ;  /* 0x000000de1034723c */ /* 0x044fe4000008109c */
[----:B------:R-:W-:Y:S04]  /*19c30*/  STL [R1+0xe04], R245 ;  /* 0x000e04f501007387 */ /* 0x000fe80000100800 */
[----:B------:R-:W-:Y:S04]  /*19c40*/  STL [R1+0xe00], R246 ;  /* 0x000e00f601007387 */ /* 0x000fe80000100800 */
[----:B------:R-:W-:Y:S04]  /*19c50*/  STL [R1+0xdfc], R247 ;  /* 0x000dfcf701007387 */ /* 0x000fe80000100800 */
[----:B------:R-:W-:Y:S04]  /*19c60*/  STL [R1+0xe18], R144 ;  /* 0x000e189001007387 */ /* 0x000fe80000100800 */
[----:B------:R-:W-:Y:S04]  /*19c70*/  STL [R1+0xe14], R145 ;  /* 0x000e149101007387 */ /* 0x000fe80000100800 */
[----:B------:R-:W-:Y:S04]  /*19c80*/  STL [R1+0xe10], R146 ;  /* 0x000e109201007387 */ /* 0x000fe80000100800 */
[----:B------:R-:W-:Y:S04]  /*19c90*/  STL [R1+0xe0c], R147 ;  /* 0x000e0c9301007387 */ /* 0x000fe80000100800 */
[----:B------:R-:W-:Y:S04]  /*19ca0*/  STL.64 [R1+0x830], R56 ;  /* 0x0008303801007387 */ /* 0x000fe80000100a00 */
[----:B------:R2:W-:Y:S04]  /*19cb0*/  STL.64 [R1+0x838], R58 ;  /* 0x0008383a01007387 */ /* 0x0005e80000100a00 */
[----:B------:R-:W-:Y:S04]  /*19cc0*/  STL.64 [R1+0x820], R24 ;  /* 0x0008201801007387 */ /* 0x000fe80000100a00 */
[----:B------:R3:W-:Y:S01]  /*19cd0*/  STL.64 [R1+0x828], R26 ;  /* 0x0008281a01007387 */ /* 0x0007e20000100a00 */
[C---:B--2---:R-:W-:Y:S03]  /*19ce0*/  HMMA.1688.F32.TF32 R56, R16.reuse, R218, R160 ;  /* 0x000000da1038723c */ /* 0x044fe600000810a0 */
[----:B------:R-:W-:Y:S04]  /*19cf0*/  STL.64 [R1+0x810], R52 ;  /* 0x0008103401007387 */ /* 0x000fe80000100a00 */
[----:B------:R2:W-:Y:S01]  /*19d00*/  STL.64 [R1+0x818], R54 ;  /* 0x0008183601007387 */ /* 0x0005e20000100a00 */
[C---:B---3--:R-:W-:Y:S08]  /*19d10*/  HMMA.1688.F32.TF32 R24, R16.reuse, R214, R164 ;  /* 0x000000d61018723c */ /* 0x048ff000000810a4 */
[C---:B--2---:R-:W-:Y:S07]  /*19d20*/  HMMA.1688.F32.TF32 R52, R16.reuse, R210, R168 ;  /* 0x000000d21034723c */ /* 0x044fee00000810a8 */
        /* <DEDUP_REMOVED lines=8> */
[C---:B--2---:R-:W-:Y:S08]  /*19db0*/  HMMA.1688.F32.TF32 R52, R16.reuse, R198, R180 ;  /* 0x000000c61034723c */ /* 0x044ff000000810b4 */
        /* <DEDUP_REMOVED lines=8> */
[----:B------:R2:W-:Y:S01]  /*19e40*/  STL.64 [R1+0x7a8], R18 ;  /* 0x0007a81201007387 */ /* 0x0005e20000100a00 */
[C---:B-1----:R-:W-:Y:S03]  /*19e50*/  HMMA.1688.F32.TF32 R76, R20.reuse, R10, R240 ;  /* 0x0000000a144c723c */ /* 0x042fe600000810f0 */
        /* <DEDUP_REMOVED lines=40> */
[----:B------:R-:W-:Y:S04]  /*1a0e0*/  STL [R1+0xe28], R76 ;  /* 0x000e284c01007387 */ /* 0x000fe80000100800 */
[----:B------:R-:W-:Y:S04]  /*1a0f0*/  STL [R1+0xe24], R77 ;  /* 0x000e244d01007387 */ /* 0x000fe80000100800 */
[----:B------:R-:W-:Y:S04]  /*1a100*/  STL [R1+0xe20], R78 ;  /* 0x000e204e01007387 */ /* 0x000fe80000100800 */
[----:B------:R-:W-:Y:S01]  /*1a110*/  STL [R1+0xe1c], R79 ;  /* 0x000e1c4f01007387 */ /* 0x000fe20000100800 */
[C---:B------:R-:W-:Y:S03]  /*1a120*/  HMMA.1688.F32.TF32 R180, R20.reuse, R210, R248 ;  /* 0x000000d214b4723c */ /* 0x040fe600000810f8 */
[----:B------:R-:W-:Y:S04]  /*1a130*/  LDS R24, [R49+0x6200] ;  /* 0x0062000031187984 */ /* 0x000fe80000000800 */
[----:B------:R-:W-:Y:S04]  /*1a140*/  LDS R26, [R49+0x7200] ;  /* 0x00720000311a7984 */ /* 0x000fe80000000800 */
[----:B------:R-:W-:Y:S04]  /*1a150*/  LDS R25, [R7+0x6200] ;  /* 0x0062000007197984 */ /* 0x000fe80000000800 */
[----:B------:R-:W1:Y:S01]  /*1a160*/  LDS R27, [R7+0x7200] ;  /* 0x00720000071b7984 */ /* 0x000e620000000800 */
[C---:B--2---:R-:W-:Y:S08]  /*1a170*/  HMMA.1688.F32.TF32 R28, R20.reuse, R14, R96 ;  /* 0x0000000e141c723c */ /* 0x044ff00000081060 */
[C---:B---3--:R-:W-:Y:S11]  /*1a180*/  HMMA.1688.F32.TF32 R72, R20.reuse, R50, R72 ;  /* 0x000000321448723c */ /* 0x048ff60000081048 */
[----:B------:R-:W-:Y:S04]  /*1a190*/  @!UPT UIADD3 URZ, URZ, URZ, URZ ;  /* 0x0000003f3f3ff290 */ /* 0x000fe8000fffe03f */
[----:B------:R-:W-:Y:S04]  /*1a1a0*/  STL [R1+0xe38], R28 ;  /* 0x000e381c01007387 */ /* 0x000fe80000100800 */
[----:B------:R-:W-:Y:S04]  /*1a1b0*/  STL [R1+0xe34], R29 ;  /* 0x000e341d01007387 */ /* 0x000fe80000100800 */
[----:B------:R-:W-:Y:S01]  /*1a1c0*/  STL [R1+0xe30], R30 ;  /* 0x000e301e01007387 */ /* 0x000fe20000100800 */
[C---:B----4-:R-:W-:Y:S03]  /*1a1d0*/  HMMA.1688.F32.TF32 R68, R20.reuse, R46, R68 ;  /* 0x0000002e1444723c */ /* 0x050fe60000081044 */
[----:B------:R2:W-:Y:S05]  /*1a1e0*/  STL [R1+0xe2c], R31 ;  /* 0x000e2c1f01007387 */ /* 0x0005ea0000100800 */
[C---:B------:R-:W-:Y:S01]  /*1a1f0*/  HMMA.1688.F32.TF32 R64, R20.reuse, R38, R64 ;  /* 0x000000261440723c */ /* 0x040fe20000081040 */
[----:B------:R-:W-:Y:S07]  /*1a200*/  STL [R1+0xe48], R72 ;  /* 0x000e484801007387 */ /* 0x000fee0000100800 */
[C---:B------:R-:W-:Y:S01]  /*1a210*/  HMMA.1688.F32.TF32 R60, R20.reuse, R42, R60 ;  /* 0x0000002a143c723c */ /* 0x040fe2000008103c */
[----:B------:R-:W-:Y:S04]  /*1a220*/  STL [R1+0xe44], R73 ;  /* 0x000e444901007387 */ /* 0x000fe80000100800 */
[----:B------:R-:W-:Y:S03]  /*1a230*/  STL [R1+0xe40], R74 ;  /* 0x000e404a01007387 */ /* 0x000fe60000100800 */
[C---:B------:R-:W-:Y:S01]  /*1a240*/  HMMA.1688.F32.TF32 R16, R20.reuse, R190, R92 ;  /* 0x000000be1410723c */ /* 0x040fe2000008105c */
[----:B------:R-:W-:Y:S04]  /*1a250*/  STL [R1+0xe3c], R75 ;  /* 0x000e3c4b01007387 */ /* 0x000fe80000100800 */
[----:B------:R-:W-:Y:S04]  /*1a260*/  STL [R1+0xe58], R68 ;  /* 0x000e584401007387 */ /* 0x000fe80000100800 */
[----:B------:R-:W-:Y:S04]  /*1a270*/  STL [R1+0xe54], R69 ;  /* 0x000e544501007387 */ /* 0x000fe80000100800 */
[----:B------:R-:W-:Y:S04]  /*1a280*/  STL [R1+0xe50], R70 ;  /* 0x000e504601007387 */ /* 0x000fe80000100800 */
[----:B------:R-:W-:Y:S04]  /*1a290*/  STL [R1+0xe4c], R71 ;  /* 0x000e4c4701007387 */ /* 0x000fe80000100800 */
[----:B------:R-:W-:Y:S04]  /*1a2a0*/  STL [R1+0xe68], R64 ;  /* 0x000e684001007387 */ /* 0x000fe80000100800 */
[----:B------:R-:W-:Y:S01]  /*1a2b0*/  STL [R1+0xe64], R65 ;  /* 0x000e644101007387 */ /* 0x000fe20000100800 */
[C---:B------:R-:W-:Y:S03]  /*1a2c0*/  HMMA.1688.F32.TF32 R52, R20.reuse, R186, R88 ;  /* 0x000000ba1434723c */ /* 0x040fe60000081058 */
[----:B------:R-:W-:Y:S04]  /*1a2d0*/  STL [R1+0xe60], R66 ;  /* 0x000e604201007387 */ /* 0x000fe80000100800 */
[----:B------:R-:W-:Y:S01]  /*1a2e0*/  STL [R1+0xe5c], R67 ;  /* 0x000e5c4301007387 */ /* 0x000fe20000100800 */
[C---:B--2---:R-:W-:Y:S03]  /*1a2f0*/  HMMA.1688.F32.TF32 R28, R20.reuse, R222, R80 ;  /* 0x000000de141c723c */ /* 0x044fe60000081050 */
[----:B------:R-:W-:Y:S04]  /*1a300*/  STL [R1+0xe78], R60 ;  /* 0x000e783c01007387 */ /* 0x000fe80000100800 */
[----:B------:R-:W-:Y:S01]  /*1a310*/  STL [R1+0xe74], R61 ;  /* 0x000e743d01007387 */ /* 0x000fe20000100800 */
[C---:B------:R-:W-:Y:S03]  /*1a320*/  HMMA.1688.F32.TF32 R176, R20.reuse, R214, R240 ;  /* 0x000000d614b0723c */ /* 0x040fe600000810f0 */
[----:B------:R-:W-:Y:S04]  /*1a330*/  STL [R1+0xe70], R62 ;  /* 0x000e703e01007387 */ /* 0x000fe80000100800 */
[----:B------:R-:W-:Y:S04]  /*1a340*/  STL [R1+0xe6c], R63 ;  /* 0x000e6c3f01007387 */ /* 0x000fe80000100800 */
[----:B------:R-:W-:Y:S04]  /*1a350*/  STL.64 [R1+0x780], R16 ;  /* 0x0007801001007387 */ /* 0x000fe80000100a00 */
[----:B------:R2:W-:Y:S02]  /*1a360*/  STL.64 [R1+0x788], R18 ;  /* 0x0007881201007387 */ /* 0x0005e40000100a00 */
[C---:B--2---:R-:W-:Y:S02]  /*1a370*/  HMMA.1688.F32.TF32 R16, R20.reuse, R218, R236 ;  /* 0x000000da1410723c */ /* 0x044fe400000810ec */
[----:B------:R-:W-:Y:S04]  /*1a380*/  STL.64 [R1+0x770], R52 ;  /* 0x0007703401007387 */ /* 0x000fe80000100a00 */
[----:B------:R-:W-:Y:S04]  /*1a390*/  STL.64 [R1+0x778], R54 ;  /* 0x0007783601007387 */ /* 0x000fe80000100a00 */
[----:B------:R-:W-:Y:S04]  /*1a3a0*/  STL.64 [R1+0x750], R28 ;  /* 0x0007501c01007387 */ /* 0x000fe80000100a00 */
[----:B------:R-:W-:Y:S04]  /*1a3b0*/  STL.64 [R1+0x758], R30 ;  /* 0x0007581e01007387 */ /* 0x000fe80000100a00 */
[----:B------:R-:W-:Y:S05]  /*1a3c0*/  STL [R1+0xe8c], R176 ;  /* 0x000e8cb001007387 */ /* 0x000fea0000100800 */
[----:B------:R-:W-:Y:S04]  /*1a3d0*/  STL.64 [R1+0x740], R16 ;  /* 0x0007401001007387 */ /* 0x000fe80000100a00 */
[----:B------:R2:W-:Y:S02]  /*1a3e0*/  STL.64 [R1+0x748], R18 ;  /* 0x0007481201007387 */ /* 0x0005e40000100a00 */
[C---:B--2---:R-:W-:Y:S02]  /*1a3f0*/  HMMA.1688.F32.TF32 R16, R20.reuse, R206, R224 ;  /* 0x000000ce1410723c */ /* 0x044fe400000810e0 */
[----:B------:R-:W-:Y:S04]  /*1a400*/  STL [R1+0xe88], R177 ;  /* 0x000e88b101007387 */ /* 0x000fe80000100800 */
[----:B------:R-:W-:Y:S02]  /*1a410*/  STL [R1+0xe80], R178 ;  /* 0x000e80b201007387 */ /* 0x000fe40000100800 */
[C---:B------:R-:W-:Y:S02]  /*1a420*/  HMMA.1688.F32.TF32 R52, R20.reuse, R202, R228 ;  /* 0x000000ca1434723c */ /* 0x040fe400000810e4 */
[----:B------:R-:W-:Y:S04]  /*1a430*/  STL [R1+0xe7c], R179 ;  /* 0x000e7cb301007387 */ /* 0x000fe80000100800 */
[----:B------:R-:W-:Y:S02]  /*1a440*/  STL [R1+0xe94], R182 ;  /* 0x000e94b601007387 */ /* 0x000fe40000100800 */
[C---:B------:R-:W-:Y:S02]  /*1a450*/  HMMA.1688.F32.TF32 R28, R20.reuse, R198, R232 ;  /* 0x000000c6141c723c */ /* 0x040fe400000810e8 */
[----:B------:R-:W-:Y:S05]  /*1a460*/  STL [R1+0xe90], R183 ;  /* 0x000e90b701007387 */ /* 0x000fea0000100800 */
[----:B------:R-:W-:Y:S04]  /*1a470*/  STL.64 [R1+0x730], R16 ;  /* 0x0007301001007387 */ /* 0x000fe80000100a00 */
[----:B------:R2:W-:Y:S02]  /*1a480*/  STL.64 [R1+0x738], R18 ;  /* 0x0007381201007387 */ /* 0x0005e40000100a00 */
[----:B--2---:R-:W-:Y:S02]  /*1a490*/  HMMA.1688.F32.TF32 R16, R20, R194, R32 ;  /* 0x000000c21410723c */ /* 0x004fe40000081020 */
[----:B------:R2:W-:Y:S04]  /*1a4a0*/  STL.64 [R1+0x720], R52 ;  /* 0x0007203401007387 */ /* 0x0005e80000100a00 */
[----:B------:R3:W-:Y:S04]  /*1a4b0*/  STL.64 [R1+0x728], R54 ;  /* 0x0007283601007387 */ /* 0x0007e80000100a00 */
[----:B------:R-:W4:Y:S04]  /*1a4c0*/  LDL.LU R240, [R1+0x200] ;  /* 0x0002000001f07983 */ /* 0x000f280000300800 */
[----:B------:R-:W-:Y:S04]  /*1a4d0*/  STL.64 [R1+0x710], R28 ;  /* 0x0007101c01007387 */ /* 0x000fe80000100a00 */
[----:B------:R1:W-:Y:S01]  /*1a4e0*/  STL.64 [R1+0x718], R30 ;  /* 0x0007181e01007387 */ /* 0x0003e20000100a00 */
[----:B------:R-:W-:-:S02]  /*1a4f0*/  IMAD.MOV.U32 R236, RZ, RZ, R84 ;  /* 0x000000ffffec7224 */ /* 0x000fc400078e0054 */
[----:B------:R-:W-:Y:S01]  /*1a500*/  IMAD.MOV.U32 R237, RZ, RZ, R85 ;  /* 0x000000ffffed7224 */ /* 0x000fe200078e0055 */
[----:B------:R-:W-:Y:S04]  /*1a510*/  LDS R20, [R49+0x6280] ;  /* 0x0062800031147984 */ /* 0x000fe80000000800 */
[----:B------:R-:W-:Y:S04]  /*1a520*/  STL.64 [R1+0x700], R16 ;  /* 0x0007001001007387 */ /* 0x000fe80000100a00 */
[----:B------:R-:W-:Y:S04]  /*1a530*/  STL.64 [R1+0x708], R18 ;  /* 0x0007081201007387 */ /* 0x000fe80000100a00 */
[----:B------:R-:W4:Y:S01]  /*1a540*/  LDL.LU R241, [R1+0x204] ;  /* 0x0002040001f17983 */ /* 0x000f220000300800 */
[----:B------:R-:W-:-:S03]  /*1a550*/  IMAD.MOV.U32 R238, RZ, RZ, R86 ;  /* 0x000000ffffee7224 */ /* 0x000fc600078e0056 */
[----:B------:R-:W4:Y:S01]  /*1a560*/  LDL.LU R242, [R1+0x208] ;  /* 0x0002080001f27983 */ /* 0x000f220000300800 */
[----:B------:R-:W-:-:S03]  /*1a570*/  IMAD.MOV.U32 R239, RZ, RZ, R87 ;  /* 0x000000ffffef7224 */ /* 0x000fc600078e0057 */
        /* <DEDUP_REMOVED lines=29> */
[----:B------:R-:W1:Y:S04]  /*1a750*/  LDL.LU R136, [R1+0xa0] ;  /* 0x0000a00001887983 */ /* 0x000e680000300800 */
[----:B------:R-:W1:Y:S04]  /*1a760*/  LDL.LU R137, [R1+0xa4] ;  /* 0x0000a40001897983 */ /* 0x000e680000300800 */
[----:B------:R-:W1:Y:S04]  /*1a770*/  LDL.LU R138, [R1+0xa8] ;  /* 0x0000a800018a7983 */ /* 0x000e680000300800 */
[----:B------:R-:W1:Y:S04]  /*1a780*/  LDL.LU R139, [R1+0xac] ;  /* 0x0000ac00018b7983 */ /* 0x000e680000300800 */
[----:B------:R-:W4:Y:S04]  /*1a790*/  LDL.LU R140, [R1+0xb0] ;  /* 0x0000b000018c7983 */ /* 0x000f280000300800 */
[----:B------:R-:W4:Y:S04]  /*1a7a0*/  LDL.LU R141, [R1+0xb4] ;  /* 0x0000b400018d7983 */ /* 0x000f280000300800 */
[----:B------:R-:W4:Y:S04]  /*1a7b0*/  LDL.LU R142, [R1+0xb8] ;  /* 0x0000b800018e7983 */ /* 0x000f280000300800 */
[----:B------:R-:W4:Y:S04]  /*1a7c0*/  LDL.LU R143, [R1+0xbc] ;  /* 0x0000bc00018f7983 */ /* 0x000f280000300800 */
[----:B--2---:R-:W2:Y:S04]  /*1a7d0*/  LDL.LU R52, [R1+0xd0] ;  /* 0x0000d00001347983 */ /* 0x004ea80000300800 */
[----:B------:R-:W2:Y:S04]  /*1a7e0*/  LDL.LU R53, [R1+0xd4] ;  /* 0x0000d40001357983 */ /* 0x000ea80000300800 */
[----:B---3--:R-:W2:Y:S04]  /*1a7f0*/  LDL.LU R54, [R1+0xd8] ;  /* 0x0000d80001367983 */ /* 0x008ea80000300800 */
[----:B------:R-:W2:Y:S04]  /*1a800*/  LDL.LU R55, [R1+0xdc] ;  /* 0x0000dc0001377983 */ /* 0x000ea80000300800 */
        /* <DEDUP_REMOVED lines=16> */
[----:B------:R-:W-:Y:S04]  /*1a910*/  LDS R22, [R49+0x7280] ;  /* 0x0072800031167984 */ /* 0x000fe80000000800 */
[----:B------:R-:W-:Y:S04]  /*1a920*/  LDS R21, [R7+0x6280] ;  /* 0x0062800007157984 */ /* 0x000fe80000000800 */
[----:B------:R-:W1:Y:S04]  /*1a930*/  LDS R23, [R7+0x7280] ;  /* 0x0072800007177984 */ /* 0x000e680000000800 */
[----:B------:R-:W-:Y:S04]  /*1a940*/  LDS R16, [R49+0x6300] ;  /* 0x0063000031107984 */ /* 0x000fe80000000800 */
[----:B------:R-:W-:Y:S04]  /*1a950*/  LDS R18, [R49+0x7300] ;  /* 0x0073000031127984 */ /* 0x000fe80000000800 */
[----:B------:R-:W-:Y:S04]  /*1a960*/  LDS R17, [R7+0x6300] ;  /* 0x0063000007117984 */ /* 0x000fe80000000800 */
[----:B------:R-:W1:Y:S01]  /*1a970*/  LDS R19, [R7+0x7300] ;  /* 0x0073000007137984 */ /* 0x000e620000000800 */
[----:B----4-:R-:W-:-:S03]  /*1a980*/  IMAD.MOV.U32 R127, RZ, RZ, R84 ;  /* 0x000000ffff7f7224 */ /* 0x010fc600078e0054 */
[----:B------:R-:W4:Y:S01]  /*1a990*/  LDL.LU R84, [R1+0x3b0] ;  /* 0x0003b00001547983 */ /* 0x000f220000300800 */
[----:B------:R-:W-:-:S03]  /*1a9a0*/  IMAD.MOV.U32 R126, RZ, RZ, R85 ;  /* 0x000000ffff7e7224 */ /* 0x000fc600078e0055 */
        /* <DEDUP_REMOVED lines=37> */
[C---:B-1----:R-:W-:Y:S08]  /*1ac00*/  HMMA.1688.F32.TF32 R224, R24.reuse, R206, R136 ;  /* 0x000000ce18e0723c */ /* 0x042ff00000081088 */
[C---:B---3--:R-:W-:Y:S08]  /*1ac10*/  HMMA.1688.F32.TF32 R28, R24.reuse, R222, R244 ;  /* 0x000000de181c723c */ /* 0x048ff000000810f4 */
[C---:B--2---:R-:W-:Y:S08]  /*1ac20*/  HMMA.1688.F32.TF32 R32, R24.reuse, R186, R144 ;  /* 0x000000ba1820723c */ /* 0x044ff00000081090 */
[C---:B------:R-:W-:Y:S08]  /*1ac30*/  HMMA.1688.F32.TF32 R52, R24.reuse, R218, R52 ;  /* 0x000000da1834723c */ /* 0x040ff00000081034 */
[C---:B------:R-:W-:Y:S08]  /*1ac40*/  HMMA.1688.F32.TF32 R92, R24.reuse, R42, R92 ;  /* 0x0000002a185c723c */ /* 0x040ff0000008105c */
[C---:B------:R-:W-:Y:S08]  /*1ac50*/  HMMA.1688.F32.TF32 R228, R24.reuse, R202, R132 ;  /* 0x000000ca18e4723c */ /* 0x040ff00000081084 */
[C---:B------:R-:W-:Y:S08]  /*1ac60*/  HMMA.1688.F32.TF32 R88, R24.reuse, R38, R88 ;  /* 0x000000261858723c */ /* 0x040ff00000081058 */
[C---:B----4-:R-:W-:Y:S08]  /*1ac70*/  HMMA.1688.F32.TF32 R84, R24.reuse, R46, R84 ;  /* 0x0000002e1854723c */ /* 0x050ff00000081054 */
[C---:B------:R-:W-:Y:S08]  /*1ac80*/  HMMA.1688.F32.TF32 R152, R24.reuse, R10, R152 ;  /* 0x0000000a1898723c */ /* 0x040ff00000081098 */
[C---:B------:R-:W-:Y:S08]  /*1ac90*/  HMMA.1688.F32.TF32 R148, R24.reuse, R14, R148 ;  /* 0x0000000e1894723c */ /* 0x040ff00000081094 */
[C---:B------:R-:W-:Y:S08]  /*1aca0*/  HMMA.1688.F32.TF32 R60, R24.reuse, R190, R156 ;  /* 0x000000be183c723c */ /* 0x040ff0000008109c */
[C---:B------:R-:W-:Y:S11]  /*1acb0*/  HMMA.1688.F32.TF32 R80, R24.reuse, R50, R80 ;  /* 0x000000321850723c */ /* 0x040ff60000081050 */
[----:B------:R-:W-:Y:S04]  /*1acc0*/  @!UPT UIADD3 URZ, URZ, URZ, URZ ;  /* 0x0000003f3f3ff290 */ /* 0x000fe8000fffe03f */
[----:B------:R-:W-:Y:S04]  /*1acd0*/  STL.64 [R1+0x6e0], R60 ;  /* 0x0006e03c01007387 */ /* 0x000fe80000100a00 */
[----:B------:R-:W-:Y:S04]  /*1ace0*/  STL.64 [R1+0x6e8], R62 ;  /* 0x0006e83e01007387 */ /* 0x000fe80000100a00 */
[----:B------:R-:W-:Y:S04]  /*1acf0*/  STL.64 [R1+0x6d0], R32 ;  /* 0x0006d02001007387 */ /* 0x000fe80000100a00 */
[----:B------:R1:W-:Y:S04]  /*1ad00*/  STL.64 [R1+0x6d8], R34 ;  /* 0x0006d82201007387 */ /* 0x0003e80000100a00 */
[----:B------:R-:W-:Y:S01]  /*1ad10*/  STL.64 [R1+0x6c0], R28 ;  /* 0x0006c01c01007387 */ /* 0x000fe20000100a00 */
[C---:B------:R-:W-:Y:S03]  /*1ad20*/  HMMA.1688.F32.TF32 R232, R24.reuse, R198, R128 ;  /* 0x000000c618e8723c */ /* 0x040fe60000081080 */
[----:B------:R2:W-:Y:S05]  /*1ad30*/  STL.64 [R1+0x6c8], R30 ;  /* 0x0006c81e01007387 */ /* 0x0005ea0000100a00 */
[C---:B-1----:R-:W-:Y:S08]  /*1ad40*/  HMMA.1688.F32.TF32 R32, R24.reuse, R214, R56 ;  /* 0x000000d61820723c */ /* 0x042ff00000081038 */
[C---:B--2---:R-:W-:Y:S08]  /*1ad50*/  HMMA.1688.F32.TF32 R28, R24.reuse, R210, R140 ;  /* 0x000000d2181c723c */ /* 0x044ff0000008108c */
[----:B------:R-:W-:Y:S01]  /*1ad60*/  HMMA.1688.F32.TF32 R24, R24, R194, R124 ;  /* 0x000000c21818723c */ /* 0x000fe2000008107c */
[----:B------:R-:W-:Y:S04]  /*1ad70*/  STL.64 [R1+0x6b0], R52 ;  /* 0x0006b03401007387 */ /* 0x000fe80000100a00 */
[----:B------:R-:W-:Y:S04]  /*1ad80*/  STL.64 [R1+0x6b8], R54 ;  /* 0x0006b83601007387 */ /* 0x000fe80000100a00 */
        /* <DEDUP_REMOVED lines=9> */
[----:B------:R-:W-:-:S06]  /*1ae20*/  IMAD.MOV.U32 R236, RZ, RZ, R252 ;  /* 0x000000ffffec7224 */ /* 0x000fcc00078e00fc */
[----:B------:R-:W-:Y:S04]  /*1ae30*/  STL.64 [R1+0x650], R32 ;  /* 0x0006502001007387 */ /* 0x000fe80000100a00 */
[----:B------:R-:W-:Y:S04]  /*1ae40*/  STL.64 [R1+0x658], R34 ;  /* 0x0006582201007387 */ /* 0x000fe80000100a00 */
[----:B------:R1:W-:Y:S01]  /*1ae50*/  STL.64 [R1+0x640], R28 ;  /* 0x0006401c01007387 */ /* 0x0003e20000100a00 */
[----:B------:R-:W-:-:S03]  /*1ae60*/  IMAD.MOV.U32 R237, RZ, RZ, R48 ;  /* 0x000000ffffed7224 */ /* 0x000fc600078e0030 */
[----:B------:R2:W-:Y:S01]  /*1ae70*/  STL.64 [R1+0x648], R30 ;  /* 0x0006481e01007387 */ /* 0x0005e20000100a00 */
[----:B------:R-:W-:-:S03]  /*1ae80*/  IMAD.MOV.U32 R238, RZ, RZ, R45 ;  /* 0x000000ffffee7224 */ /* 0x000fc600078e002d */
[----:B------:R-:W3:Y:S01]  /*1ae90*/  LDL.LU R252, [R1+0xec8] ;  /* 0x000ec80001fc7983 */ /* 0x000ee20000300800 */
[----:B------:R-:W-:-:S03]  /*1aea0*/  IMAD.MOV.U32 R239, RZ, RZ, R44 ;  /* 0x000000ffffef7224 */ /* 0x000fc600078e002c */
[----:B------:R-:W-:Y:S04]  /*1aeb0*/  STL.64 [R1+0x190], R24 ;  /* 0x0001901801007387 */ /* 0x000fe80000100a00 */
[----:B------:R4:W-:Y:S04]  /*1aec0*/  STL.64 [R1+0x198], R26 ;  /* 0x0001981a01007387 */ /* 0x0009e80000100a00 */
        /* <DEDUP_REMOVED lines=23> */
[----:B------:R-:W-:Y:S03]  /*1b040*/  HMMA.1688.F32.TF32 R140, R20, R10, R120 ;  /* 0x0000000a148c723c */ /* 0x000fe60000081078 */
        /* <DEDUP_REMOVED lines=22> */
[----:B--2---:R-:W4:Y:S04]  /*1b1b0*/  LDL.LU R30, [R1+0x1b8] ;  /* 0x0001b800011e7983 */ /* 0x004f280000300800 */
        /* <DEDUP_REMOVED lines=33> */
[----:B---3--:R-:W-:-:S02]  /*1b3d0*/  IMAD.MOV.U32 R56, RZ, RZ, R44 ;  /* 0x000000ffff387224 */ /* 0x008fc400078e002c */
[----:B------:R-:W-:Y:S01]  /*1b3e0*/  IMAD.MOV.U32 R57, RZ, RZ, R45 ;  /* 0x000000ffff397224 */ /* 0x000fe200078e002d */
[----:B------:R-:W3:Y:S01]  /*1b3f0*/  LDL.LU R44, [R1+0xeb8] ;  /* 0x000eb800012c7983 */ /* 0x000ee20000300800 */
[----:B------:R-:W-:Y:S01]  /*1b400*/  IMAD.MOV.U32 R58, RZ, RZ, R48 ;  /* 0x000000ffff3a7224 */ /* 0x000fe200078e0030 */
[----:B------:R-:W-:Y:S01]  /*1b410*/  HMMA.1688.F32.TF32 R136, R20, R14, R116 ;  /* 0x0000000e1488723c */ /* 0x000fe20000081074 */
[----:B------:R-:W-:Y:S01]  /*1b420*/  IMAD.MOV.U32 R59, RZ, RZ, R252 ;  /* 0x000000ffff3b7224 */ /* 0x000fe200078e00fc */
[----:B------:R-:W3:Y:S04]  /*1b430*/  LDL.LU R45, [R1+0xeb4] ;  /* 0x000eb400012d7983 */ /* 0x000ee80000300800 */
[----:B------:R-:W3:Y:S01]  /*1b440*/  LDL.LU R48, [R1+0xeb0] ;  /* 0x000eb00001307983 */ /* 0x000ee20000300800 */
[----:B------:R-:W-:-:S02]  /*1b450*/  IMAD.MOV.U32 R116, RZ, RZ, R4 ;  /* 0x000000ffff747224 */ /* 0x000fc400078e0004 */
[----:B------:R-:W-:Y:S01]  /*1b460*/  IMAD.MOV.U32 R117, RZ, RZ, R5 ;  /* 0x000000ffff757224 */ /* 0x000fe200078e0005 */
[----:B------:R-:W3:Y:S04]  /*1b470*/  LDL.LU R252, [R1+0xeac] ;  /* 0x000eac0001fc7983 */ /* 0x000ee80000300800 */
[----:B------:R-:W3:Y:S04]  /*1b480*/  LDL.LU R4, [R1+0xea8] ;  /* 0x000ea80001047983 */ /* 0x000ee80000300800 */
[----:B------:R-:W3:Y:S01]  /*1b490*/  LDL.LU R5, [R1+0xea4] ;  /* 0x000ea40001057983 */ /* 0x000ee20000300800 */
[C---:B------:R-:W-:Y:S08]  /*1b4a0*/  HMMA.1688.F32.TF32 R96, R20.reuse, R50, R96 ;  /* 0x000000321460723c */ /* 0x040ff00000081060 */
[C---:B------:R-:W-:Y:S08]  /*1b4b0*/  HMMA.1688.F32.TF32 R100, R20.reuse, R46, R100 ;  /* 0x0000002e1464723c */ /* 0x040ff00000081064 */
[C---:B------:R-:W-:Y:S08]  /*1b4c0*/  HMMA.1688.F32.TF32 R104, R20.reuse, R38, R104 ;  /* 0x000000261468723c */ /* 0x040ff00000081068 */
[----:B------:R-:W-:Y:S01]  /*1b4d0*/  HMMA.1688.F32.TF32 R108, R20, R42, R108 ;  /* 0x0000002a146c723c */ /* 0x000fe2000008106c */
[----:B------:R-:W-:-:S02]  /*1b4e0*/  IMAD.MOV.U32 R240, RZ, RZ, R9 ;  /* 0x000000fffff07224 */ /* 0x000fc400078e0009 */
[----:B------:R-:W-:Y:S02]  /*1b4f0*/  IMAD.MOV.U32 R118, RZ, RZ, R41 ;  /* 0x000000ffff767224 */ /* 0x000fe400078e0029 */
[----:B------:R-:W-:Y:S02]  /*1b500*/  IMAD.MOV.U32 R119, RZ, RZ, R37 ;  /* 0x000000ffff777224 */ /* 0x000fe400078e0025 */
[----:B------:R-:W-:Y:S01]  /*1b510*/  IMAD.MOV.U32 R241, RZ, RZ, R8 ;  /* 0x000000fffff17224 */ /* 0x000fe200078e0008 */
[C---:B----4-:R-:W-:Y:S08]  /*1b520*/  HMMA.1688.F32.TF32 R28, R20.reuse, R202, R28 ;  /* 0x000000ca141c723c */ /* 0x050ff0000008101c */
[C---:B--2---:R-:W-:Y:S08]  /*1b530*/  HMMA.1688.F32.TF32 R32, R20.reuse, R218, R60 ;  /* 0x000000da1420723c */ /* 0x044ff0000008103c */
[C---:B------:R-:W-:Y:S08]  /*1b540*/  HMMA.1688.F32.TF32 R60, R20.reuse, R214, R64 ;  /* 0x000000d6143c723c */ /* 0x040ff00000081040 */
[C---:B------:R-:W-:Y:S07]  /*1b550*/  HMMA.1688.F32.TF32 R24, R20.reuse, R210, R68 ;  /* 0x000000d21418723c */ /* 0x040fee0000081044 */
[----:B------:R-:W-:Y:S04]  /*1b560*/  STL.64 [R1+0x630], R32 ;  /* 0x0006302001007387 */ /* 0x000fe80000100a00 */
[----:B------:R1:W-:Y:S04]  /*1b570*/  STL.64 [R1+0x638], R34 ;  /* 0x0006382201007387 */ /* 0x0003e80000100a00 */
[----:B------:R-:W-:Y:S04]  /*1b580*/  STL.64 [R1+0x620], R60 ;  /* 0x0006203c01007387 */ /* 0x000fe80000100a00 */
[----:B------:R-:W-:Y:S01]  /*1b590*/  STL.64 [R1+0x628], R62 ;  /* 0x0006283e01007387 */ /* 0x000fe20000100a00 */
[C---:B-1----:R-:W-:Y:S03]  /*1b5a0*/  HMMA.1688.F32.TF32 R32, R20.reuse, R206, R72 ;  /* 0x000000ce1420723c */ /* 0x042fe60000081048 */
[----:B------:R-:W-:Y:S04]  /*1b5b0*/  STL.64 [R1+0x610], R24 ;  /* 0x0006101801007387 */ /* 0x000fe80000100a00 */
[----:B------:R1:W-:Y:S02]  /*1b5c0*/  STL.64 [R1+0x618], R26 ;  /* 0x0006181a01007387 */ /* 0x0003e40000100a00 */
[C---:B-1----:R-:W-:Y:S11]  /*1b5d0*/  HMMA.1688.F32.TF32 R24, R20.reuse, R198, R76 ;  /* 0x000000c61418723c */ /* 0x042ff6000008104c */
[----:B------:R-:W-:Y:S03]  /*1b5e0*/  @!UPT UIADD3 URZ, URZ, URZ, URZ ;  /* 0x0000003f3f3ff290 */ /* 0x000fe6000fffe03f */
[----:B------:R-:W-:Y:S01]  /*1b5f0*/  STL.64 [R1+0x140], R32 ;  /* 0x0001402001007387 */ /* 0x000fe20000100a00 */
[----:B------:R-:W-:Y:S03]  /*1b600*/  HMMA.1688.F32.TF32 R20, R20, R194, R172 ;  /* 0x000000c21414723c */ /* 0x000fe600000810ac */
[----:B------:R-:W-:Y:S04]  /*1b610*/  STL.64 [R1+0x148], R34 ;  /* 0x0001482201007387 */ /* 0x000fe80000100a00 */
[----:B------:R-:W-:Y:S04]  /*1b620*/  STL.64 [R1+0x130], R28 ;  /* 0x0001301c01007387 */ /* 0x000fe80000100a00 */
[----:B------:R-:W-:Y:S04]  /*1b630*/  STL.64 [R1+0x138], R30 ;  /* 0x0001381e01007387 */ /* 0x000fe80000100a00 */
[----:B------:R-:W-:Y:S04]  /*1b640*/  STL.64 [R1+0x600], R24 ;  /* 0x0006001801007387 */ /* 0x000fe80000100a00 */
[----:B------:R1:W-:Y:S02]  /*1b650*/  STL.64 [R1+0x608], R26 ;  /* 0x0006081a01007387 */ /* 0x0003e40000100a00 */
[C---:B-1----:R-:W-:Y:S02]  /*1b660*/  HMMA.1688.F32.TF32 R24, R16.reuse, R190, R164 ;  /* 0x000000be1018723c */ /* 0x042fe400000810a4 */
[----:B------:R1:W-:Y:S04]  /*1b670*/  STL.64 [R1+0x5f0], R20 ;  /* 0x0005f01401007387 */ /* 0x0003e80000100a00 */
[----:B------:R-:W-:Y:S02]  /*1b680*/  STL.64 [R1+0x5f8], R22 ;  /* 0x0005f81601007387 */ /* 0x000fe40000100a00 */
[C---:B------:R-:W-:Y:S02]  /*1b690*/  HMMA.1688.F32.TF32 R60, R16.reuse, R186, R160 ;  /* 0x000000ba103c723c */ /* 0x040fe400000810a0 */
[----:B-1----:R-:W2:Y:S06]  /*1b6a0*/  LDL.LU R21, [R1+0x9a0] ;  /* 0x0009a00001157983 */ /* 0x002eac0000300800 */
[C---:B------:R-:W-:Y:S07]  /*1b6b0*/  HMMA.1688.F32.TF32 R28, R16.reuse, R222, R156 ;  /* 0x000000de101c723c */ /* 0x040fee000008109c */
[----:B------:R-:W-:Y:S04]  /*1b6c0*/  STL.64 [R1+0x340], R24 ;  /* 0x0003401801007387 */ /* 0x000fe80000100a00 */
[----:B------:R1:W-:Y:S02]  /*1b6d0*/  STL.64 [R1+0x348], R26 ;  /* 0x0003481a01007387 */ /* 0x0003e40000100a00 */
[C---:B-1----:R-:W-:Y:S02]  /*1b6e0*/  HMMA.1688.F32.TF32 R24, R16.reuse, R218, R144 ;  /* 0x000000da1018723c */ /* 0x042fe40000081090 */
[----:B------:R-:W-:Y:S04]  /*1b6f0*/  STL.64 [R1+0x2f0], R60 ;  /* 0x0002f03c01007387 */ /* 0x000fe80000100a00 */
[----:B------:R-:W-:Y:S04]  /*1b700*/  STL.64 [R1+0x2f8], R62 ;  /* 0x0002f83e01007387 */ /* 0x000fe80000100a00 */
[----:B------:R-:W4:Y:S04]  /*1b710*/  LDL.LU R9, [R1+0x990] ;  /* 0x0009900001097983 */ /* 0x000f280000300800 */
[----:B------:R-:W-:Y:S04]  /*1b720*/  STL.64 [R1+0x2d0], R28 ;  /* 0x0002d01c01007387 */ /* 0x000fe80000100a00 */
[----:B------:R1:W-:Y:S05]  /*1b730*/  STL.64 [R1+0x2d8], R30 ;  /* 0x0002d81e01007387 */ /* 0x0003ea0000100a00 */
[----:B------:R-:W-:Y:S04]  /*1b740*/  STL.64 [R1+0x5b0], R24 ;  /* 0x0005b01801007387 */ /* 0x000fe80000100a00 */
[----:B------:R3:W-:Y:S01]  /*1b750*/  STL.64 [R1+0x5b8], R26 ;  /* 0x0005b81a01007387 */ /* 0x0007e20000100a00 */
[C---:B-1----:R-:W-:Y:S03]  /*1b760*/  HMMA.1688.F32.TF32 R28, R16.reuse, R214, R244 ;  /* 0x000000d6101c723c */ /* 0x042fe600000810f4 */
[----:B------:R-:W4:Y:S05]  /*1b770*/  LDL R8, [R1+0xbb0] ;  /* 0x000bb00001087983 */ /* 0x000f2a0000100800 */
[C---:B---3--:R-:W-:Y:S11]  /*1b780*/  HMMA.1688.F32.TF32 R24, R16.reuse, R210, R52 ;  /* 0x000000d21018723c */ /* 0x048ff60000081034 */
[----:B------:R-:W-:Y:S04]  /*1b790*/  @!UPT UIADD3 URZ, URZ, URZ, URZ ;  /* 0x0000003f3f3ff290 */ /* 0x000fe8000fffe03f */
[----:B------:R-:W-:Y:S04]  /*1b7a0*/  STL.64 [R1+0x5a0], R28 ;  /* 0x0005a01c01007387 */ /* 0x000fe80000100a00 */
[----:B------:R1:W-:Y:S04]  /*1b7b0*/  STL.64 [R1+0x5a8], R30 ;  /* 0x0005a81e01007387 */ /* 0x0003e80000100a00 */
[----:B------:R-:W-:Y:S04]  /*1b7c0*/  STL.64 [R1+0x570], R24 ;  /* 0x0005701801007387 */ /* 0x000fe80000100a00 */
[----:B------:R3:W-:Y:S01]  /*1b7d0*/  STL.64 [R1+0x578], R26 ;  /* 0x0005781a01007387 */ /* 0x0007e20000100a00 */
[C---:B-1----:R-:W-:Y:S08]  /*1b7e0*/  HMMA.1688.F32.TF32 R28, R16.reuse, R206, R56 ;  /* 0x000000ce101c723c */ /* 0x042ff00000081038 */
[----:B---3--:R-:W-:Y:S01]  /*1b7f0*/  HMMA.1688.F32.TF32 R24, R16, R202, R116 ;  /* 0x000000ca1018723c */ /* 0x008fe20000081074 */
[----:B------:R-:W-:-:S02]  /*1b800*/  IMAD.MOV.U32 R243, RZ, RZ, R3 ;  /* 0x000000fffff37224 */ /* 0x000fc400078e0003 */
[----:B------:R-:W-:Y:S01]  /*1b810*/  IMAD.MOV.U32 R242, RZ, RZ, R6 ;  /* 0x000000fffff27224 */ /* 0x000fe200078e0006 */
[----:B------:R-:W3:Y:S04]  /*1b820*/  LDL R3, [R1+0xba4] ;  /* 0x000ba40001037983 */ /* 0x000ee80000100800 */
[C---:B------:R-:W-:Y:S07]  /*1b830*/  HMMA.1688.F32.TF32 R132, R16.reuse, R10, R132 ;  /* 0x0000000a1084723c */ /* 0x040fee0000081084 */
[----:B------:R-:W-:Y:S04]  /*1b840*/  STL.64 [R1+0x560], R28 ;  /* 0x0005601c01007387 */ /* 0x000fe80000100a00 */
[----:B------:R-:W-:Y:S01]  /*1b850*/  STL.64 [R1+0x568], R30 ;  /* 0x0005681e01007387 */ /* 0x000fe20000100a00 */
[C---:B------:R-:W-:Y:S03]  /*1b860*/  HMMA.1688.F32.TF32 R32, R16.reuse, R14, R168 ;  /* 0x0000000e1020723c */ /* 0x040fe600000810a8 */
[----:B------:R-:W-:Y:S04]  /*1b870*/  STL.64 [R1+0x550], R24 ;  /* 0x0005501801007387 */ /* 0x000fe80000100a00 */
[----:B------:R1:W-:Y:S01]  /*1b880*/  STL.64 [R1+0x558], R26 ;  /* 0x0005581a01007387 */ /* 0x0003e20000100a00 */
[C---:B------:R-:W-:Y:S08]  /*1b890*/  HMMA.1688.F32.TF32 R112, R16.reuse, R50, R112 ;  /* 0x000000321070723c */ /* 0x040ff00000081070 */
[C---:B------:R-:W-:Y:S08]  /*1b8a0*/  HMMA.1688.F32.TF32 R120, R16.reuse, R46, R120 ;  /* 0x0000002e1078723c */ /* 0x040ff00000081078 */
[C---:B-1----:R-:W-:Y:S08]  /*1b8b0*/  HMMA.1688.F32.TF32 R24, R16.reuse, R198, R236 ;  /* 0x000000c61018723c */ /* 0x042ff000000810ec */
[C---:B------:R-:W-:Y:S08]  /*1b8c0*/  HMMA.1688.F32.TF32 R124, R16.reuse, R38, R124 ;  /* 0x00000026107c723c */ /* 0x040ff0000008107c */
[C---:B------:R-:W-:Y:S08]  /*1b8d0*/  HMMA.1688.F32.TF32 R128, R16.reuse, R42, R128 ;  /* 0x0000002a1080723c */ /* 0x040ff00000081080 */
[----:B------:R-:W-:Y:S01]  /*1b8e0*/  HMMA.1688.F32.TF32 R16, R16, R194, R240 ;  /* 0x000000c21010723c */ /* 0x000fe200000810f0 */
[----:B------:R-:W-:Y:S04]  /*1b8f0*/  STL.64 [R1+0x400], R24 ;  /* 0x0004001801007387 */ /* 0x000fe80000100a00 */
[----:B------:R1:W-:Y:S11]  /*1b900*/  STL.64 [R1+0x408], R26 ;  /* 0x0004081a01007387 */ /* 0x0003f60000100a00 */
[----:B------:R-:W-:Y:S07]  /*1b910*/  @!UPT UIADD3 URZ, URZ, URZ, URZ ;  /* 0x0000003f3f3ff290 */ /* 0x000fee000fffe03f */
[----:B------:R-:W-:Y:S04]  /*1b920*/  STL.64 [R1+0x3a0], R16 ;  /* 0x0003a01001007387 */ /* 0x000fe80000100a00 */
[----:B------:R-:W-:Y:S04]  /*1b930*/  STL.64 [R1+0x3a8], R18 ;  /* 0x0003a81201007387 */ /* 0x000fe80000100a00 */
[----:B------:R-:W3:Y:S01]  /*1b940*/  LDL R29, [R1+0xbac] ;  /* 0x000bac00011d7983 */ /* 0x000ee20000100800 */
[----:B------:R-:W-:-:S03]  /*1b950*/  IMAD.MOV.U32 R37, RZ, RZ, 0x1f ;  /* 0x0000001fff257424 */ /* 0x000fc600078e00ff */
[----:B------:R-:W3:Y:S02]  /*1b960*/  LDL R28, [R1+0xba8] ;  /* 0x000ba800011c7983 */ /* 0x000ee40000100800 */
[----:B------:R-:W-:Y:S02]  /*1b970*/  IADD3 R37, R37, c[0x0][0x180], RZ ;  /* 0x0000600025257a10 */ /* 0x000fe40007ffe0ff */
[----:B-1----:R-:W3:Y:S02]  /*1b980*/  LDL R27, [R1+0xbf0] ;  /* 0x000bf000011b7983 */ /* 0x002ee40000100800 */
[----:B------:R-:W-:Y:S02]  /*1b990*/  SHF.R.S32.HI R6, RZ, 0x1f, R37 ;  /* 0x0000001fff067819 */ /* 0x000fe40000011425 */
[----:B------:R-:W3:Y:S02]  /*1b9a0*/  LDL R26, [R1+0xbec] ;  /* 0x000bec00011a7983 */ /* 0x000ee40000100800 */
[----:B------:R-:W-:-:S02]  /*1b9b0*/  LEA.HI R6, R6, R37, RZ, 0x5 ;  /* 0x0000002506067211 */ /* 0x000fc400078f28ff */
[----:B------:R-:W-:Y:S01]  /*1b9c0*/  ISETP.GT.AND P1, PT, R252, RZ, PT ;  /* 0x000000fffc00720c */ /* 0x000fe20003f24270 */
[----:B------:R-:W-:Y:S01]  /*1b9d0*/  LDS R16, [R49+0x6380] ;  /* 0x0063800031107984 */ /* 0x000fe20000000800 */
[----:B------:R-:W-:-:S03]  /*1b9e0*/  SHF.R.S32.HI R6, RZ, 0x5, R6 ;  /* 0x00000005ff067819 */ /* 0x000fc60000011406 */
[----:B------:R1:W-:Y:S01]  /*1b9f0*/  LDS R18, [R49+0x7380] ;  /* 0x0073800031127984 */ /* 0x0003e20000000800 */
[----:B------:R-:W-:-:S03]  /*1ba00*/  IADD3 R6, R6, -0x2, RZ ;  /* 0xfffffffe06067810 */ /* 0x000fc60007ffe0ff */
[----:B------:R-:W1:Y:S04]  /*1ba10*/  S2R R41, SR_TID.X ;  /* 0x0000000000297919 */ /* 0x000e680000002100 */
[----:B-1----:R-:W3:Y:S04]  /*1ba20*/  LDL.LU R49, [R1+0xea0] ;  /* 0x000ea00001317983 */ /* 0x002ee80000300800 */
[----:B------:R-:W3:Y:S04]  /*1ba30*/  LDL R24, [R1+0xbf8] ;  /* 0x000bf80001187983 */ /* 0x000ee80000100800 */
[----:B------:R-:W3:Y:S04]  /*1ba40*/  LDL R23, [R1+0xbf4] ;  /* 0x000bf40001177983 */ /* 0x000ee80000100800 */
[----:B------:R-:W3:Y:S04]  /*1ba50*/  LDL R22, [R1+0xc30] ;  /* 0x000c300001167983 */ /* 0x000ee80000100800 */
[----:B------:R-:W3:Y:S04]  /*1ba60*/  LDL R20, [R1+0xc2c] ;  /* 0x000c2c0001147983 */ /* 0x000ee80000100800 */
[----:B------:R-:W-:Y:S04]  /*1ba70*/  LDS R17, [R7+0x6380] ;  /* 0x0063800007117984 */ /* 0x000fe80000000800 */
[----:B------:R1:W1:Y:S01]  /*1ba80*/  LDS R19, [R7+0x7380] ;  /* 0x0073800007137984 */ /* 0x0002620000000800 */
[----:B------:R-:W-:-:S05]  /*1ba90*/  LOP3.LUT R37, R41, 0x7f, RZ, 0xc0, !PT ;  /* 0x0000007f29257812 */ /* 0x000fca00078ec0ff */
[----:B------:R-:W-:Y:S01]  /*1baa0*/  IMAD.SHL.U32 R25, R37, 0x4, RZ ;  /* 0x0000000425197824 */ /* 0x000fe200078e00ff */
[----:B------:R-:W-:Y:S01]  /*1bab0*/  BAR.SYNC.DEFER_BLOCKING 0x0 ;  /* 0x0000000000007b1d */ /* 0x000fe20000010000 */
[----:B--2---:R-:W-:Y:S02]  /*1bac0*/  ISETP.GE.AND P0, PT, R21, R6, PT ;  /* 0x000000061500720c */ /* 0x004fe40003f06270 */
[----:B------:R-:W-:-:S04]  /*1bad0*/  SEL R6, RZ, 0x4, !P1 ;  /* 0x00000004ff067807 */ /* 0x000fc80004800000 */
[----:B------:R-:W-:-:S04]  /*1bae0*/  SEL R6, R6, RZ, !P0 ;  /* 0x000000ff06067207 */ /* 0x000fc80004000000 */
[----:B------:R-:W-:Y:S02]  /*1baf0*/  ISETP.NE.U32.AND P2, PT, R6, RZ, PT ;  /* 0x000000ff0600720c */ /* 0x000fe40003f45070 */
[----:B----4-:R-:W-:-:S04]  /*1bb00*/  IADD3 R6, R9, 0x1, RZ ;  /* 0x0000000109067810 */ /* 0x010fc80007ffe0ff */
[----:B------:R-:W-:Y:S02]  /*1bb10*/  ISETP.GT.AND P1, PT, R6, 0x1, PT ;  /* 0x000000010600780c */ /* 0x000fe40003f24270 */
[----:B------:R-:W-:-:S05]  /*1bb20*/  IADD3 R8, P3, R4, R8, RZ ;  /* 0x0000000804087210 */ /* 0x000fca0007f7e0ff */
[----:B---3--:R-:W-:Y:S01]  /*1bb30*/  IMAD.X R9, R5, 0x1, R3, P3 ;  /* 0x0000000105097824 */ /* 0x008fe200018e0603 */
[----:B------:R-:W-:-:S05]  /*1bb40*/  SEL R3, R6, RZ, !P1 ;  /* 0x000000ff06037207 */ /* 0x000fca0004800000 */
[----:B------:R-:W-:Y:S04]  /*1bb50*/  STL [R1+0x990], R3 ;  /* 0x0009900301007387 */ /* 0x000fe80000100800 */
[----:B------:R-:W2:Y:S04]  /*1bb60*/  LDL R53, [R1+0xc38] ;  /* 0x000c380001357983 */ /* 0x000ea80000100800 */
[----:B------:R-:W3:Y:S04]  /*1bb70*/  LDL R52, [R1+0xc34] ;  /* 0x000c340001347983 */ /* 0x000ee80000100800 */
[----:B------:R-:W4:Y:S01]  /*1bb80*/  LDL R31, [R1+0xc70] ;  /* 0x000c7000011f7983 */ /* 0x000f220000100800 */
[----:B------:R-:W-:-:S03]  /*1bb90*/  IMAD R6, R3, 0x8000, R25 ;  /* 0x0000800003067824 */ /* 0x000fc600078e0219 */
[----:B------:R-:W4:Y:S04]  /*1bba0*/  LDL R30, [R1+0xc6c] ;  /* 0x000c6c00011e7983 */ /* 0x000f280000100800 */
[----:B------:R-:W-:Y:S01]  /*1bbb0*/  @!PT LDS RZ, [RZ] ;  /* 0x00000000fffff984 */ /* 0x000fe20000000800 */
[----:B------:R-:W-:Y:S01]  /*1bbc0*/  @!PT LDS RZ, [RZ] ;  /* 0x00000000fffff984 */ /* 0x000fe20000000800 */
[----:B------:R-:W-:Y:S01]  /*1bbd0*/  @!PT LDS RZ, [RZ] ;  /* 0x00000000fffff984 */ /* 0x000fe20000000800 */
[----:B------:R1:W-:Y:S02]  /*1bbe0*/  LDGSTS.E [R6], [R8.64], P2 ;  /* 0x0000000008067fae */ /* 0x0003e40009121844 */
[----:B-1----:R-:W-:Y:S02]  /*1bbf0*/  IADD3 R8, P3, R4, R29, RZ ;  /* 0x0000001d04087210 */ /* 0x002fe40007f7e0ff */
[----:B------:R-:W4:Y:S01]  /*1bc00*/  LDL R29, [R1+0xc78] ;  /* 0x000c7800011d7983 */ /* 0x000f220000100800 */
[----:B------:R-:W-:Y:S02]  /*1bc10*/  ISETP.GT.AND P1, PT, R252, 0x4, PT ;  /* 0x00000004fc00780c */ /* 0x000fe40003f24270 */
[----:B------:R-:W-:-:S02]  /*1bc20*/  IMAD.X R9, R5, 0x1, R28, P3 ;  /* 0x0000000105097824 */ /* 0x000fc400018e061c */
[----:B------:R-:W-:Y:S01]  /*1bc30*/  SEL R7, RZ, 0x4, !P1 ;  /* 0x00000004ff077807 */ /* 0x000fe20004800000 */
[----:B------:R-:W4:Y:S03]  /*1bc40*/  LDL R28, [R1+0xc74] ;  /* 0x000c7400011c7983 */ /* 0x000f260000100800 */
[----:B------:R-:W-:Y:S01]  /*1bc50*/  SEL R7, R7, RZ, !P0 ;  /* 0x000000ff07077207 */ /* 0x000fe20004000000 */
[----:B------:R1:W-:Y:S03]  /*1bc60*/  LDGSTS.E [R6+0x200], [R8.64], P2 ;  /* 0x0020000008067fae */ /* 0x0003e60009121844 */
[----:B------:R-:W-:Y:S02]  /*1bc70*/  ISETP.NE.U32.AND P1, PT, R7, RZ, PT ;  /* 0x000000ff0700720c */ /* 0x000fe40003f25070 */
[----:B-1----:R-:W-:-:S02]  /*1bc80*/  IADD3 R8, P2, R4, R27, RZ ;  /* 0x0000001b04087210 */ /* 0x002fc40007f5e0ff */
[----:B------:R-:W4:Y:S03]  /*1bc90*/  LDL R27, [R1+0xcb0] ;  /* 0x000cb000011b7983 */ /* 0x000f260000100800 */
[----:B------:R-:W-:Y:S01]  /*1bca0*/  IMAD.X R9, R5, 0x1, R26, P2 ;  /* 0x0000000105097824 */ /* 0x000fe200010e061a */
[----:B------:R-:W-:Y:S01]  /*1bcb0*/  ISETP.GT.AND P2, PT, R252, 0x8, PT ;  /* 0x00000008fc00780c */ /* 0x000fe20003f44270 */
[----:B------:R-:W4:Y:S03]  /*1bcc0*/  LDL R26, [R1+0xcac] ;  /* 0x000cac00011a7983 */ /* 0x000f260000100800 */
[----:B------:R-:W-:Y:S01]  /*1bcd0*/  SEL R7, RZ, 0x4, !P2 ;  /* 0x00000004ff077807 */ /* 0x000fe20005000000 */
[----:B------:R1:W-:Y:S03]  /*1bce0*/  LDGSTS.E [R6+0x1000], [R8.64], P1 ;  /* 0x0100000008067fae */ /* 0x0003e60008921844 */
[----:B------:R-:W-:-:S02]  /*1bcf0*/  SEL R7, R7, RZ, !P0 ;  /* 0x000000ff07077207 */ /* 0x000fc40004000000 */
[----:B-1----:R-:W-:Y:S02]  /*1bd00*/  IADD3 R8, P3, R4, R24, RZ ;  /* 0x0000001804087210 */ /* 0x002fe40007f7e0ff */
[----:B------:R-:W4:Y:S03]  /*1bd10*/  LDL R24, [R1+0xcb8] ;  /* 0x000cb80001187983 */ /* 0x000f260000100800 */
[----:B------:R-:W-:Y:S02]  /*1bd20*/  IMAD.X R9, R5, 0x1, R23, P3 ;  /* 0x0000000105097824 */ /* 0x000fe400018e0617 */
[----:B------:R-:W4:Y:S01]  /*1bd30*/  LDL R23, [R1+0xcb4] ;  /* 0x000cb40001177983 */ /* 0x000f220000100800 */
[----:B------:R-:W-:-:S03]  /*1bd40*/  ISETP.NE.U32.AND P2, PT, R7, RZ, PT ;  /* 0x000000ff0700720c */ /* 0x000fc60003f45070 */
[----:B------:R1:W-:Y:S02]  /*1bd50*/  LDGSTS.E [R6+0x1200], [R8.64], P1 ;  /* 0x0120000008067fae */ /* 0x0003e40008921844 */
[----:B-1----:R-:W-:Y:S02]  /*1bd60*/  IADD3 R8, P1, R4, R22, RZ ;  /* 0x0000001604087210 */ /* 0x002fe40007f3e0ff */
[----:B------:R-:W4:Y:S03]  /*1bd70*/  LDL R22, [R1+0xcf0] ;  /* 0x000cf00001167983 */ /* 0x000f260000100800 */
[----:B------:R-:W-:Y:S01]  /*1bd80*/  IMAD.X R9, R5, 0x1, R20, P1 ;  /* 0x0000000105097824 */ /* 0x000fe200008e0614 */
[----:B------:R-:W-:Y:S01]  /*1bd90*/  ISETP.GT.AND P1, PT, R252, 0xc, PT ;  /* 0x0000000cfc00780c */ /* 0x000fe20003f24270 */
[----:B------:R-:W4:Y:S03]  /*1bda0*/  LDL R20, [R1+0xcec] ;  /* 0x000cec0001147983 */ /* 0x000f260000100800 */
[----:B------:R-:W-:Y:S01]  /*1bdb0*/  SEL R7, RZ, 0x4, !P1 ;  /* 0x00000004ff077807 */ /* 0x000fe20004800000 */
[----:B------:R2:W-:Y:S03]  /*1bdc0*/  LDGSTS.E [R6+0x2000], [R8.64], P2 ;  /* 0x0200000008067fae */ /* 0x0005e60009121844 */
[----:B------:R-:W-:-:S04]  /*1bdd0*/  SEL R7, R7, RZ, !P0 ;  /* 0x000000ff07077207 */ /* 0x000fc80004000000 */
[----:B------:R-:W-:Y:S02]  /*1bde0*/  ISETP.NE.U32.AND P1, PT, R7, RZ, PT ;  /* 0x000000ff0700720c */ /* 0x000fe40003f25070 */
[----:B--2---:R-:W-:-:S05]  /*1bdf0*/  IADD3 R8, P3, R4, R53, RZ ;  /* 0x0000003504087210 */ /* 0x004fca0007f7e0ff */
[----:B---3--:R-:W-:-:S05]  /*1be00*/  IMAD.X R9, R5, 0x1, R52, P3 ;  /* 0x0000000105097824 */ /* 0x008fca00018e0634 */
[----:B------:R4:W-:Y:S02]  /*1be10*/  LDGSTS.E [R6+0x2200], [R8.64], P2 ;  /* 0x0220000008067fae */ /* 0x0009e40009121844 */
[C---:B----4-:R-:W-:Y:S02]  /*1be20*/  IADD3 R8, P2, R4.reuse, R31, RZ ;  /* 0x0000001f04087210 */ /* 0x050fe40007f5e0ff */
[----:B------:R-:W2:Y:S03]  /*1be30*/  LDL R31, [R1+0xcf8] ;  /* 0x000cf800011f7983 */ /* 0x000ea60000100800 */
[----:B------:R-:W-:Y:S02]  /*1be40*/  IMAD.X R9, R5, 0x1, R30, P2 ;  /* 0x0000000105097824 */ /* 0x000fe400010e061e */
[----:B------:R-:W3:Y:S04]  /*1be50*/  LDL R30, [R1+0xcf4] ;  /* 0x000cf400011e7983 */ /* 0x000ee80000100800 */
[----:B------:R1:W-:Y:S02]  /*1be60*/  LDGSTS.E [R6+0x3000], [R8.64], P1 ;  /* 0x0300000008067fae */ /* 0x0003e40008921844 */
[----:B-1----:R-:W-:-:S02]  /*1be70*/  IADD3 R8, P3, R4, R29, RZ ;  /* 0x0000001d04087210 */ /* 0x002fc40007f7e0ff */
[----:B------:R-:W4:Y:S01]  /*1be80*/  LDL R29, [R1+0xd30] ;  /* 0x000d3000011d7983 */ /* 0x000f220000100800 */
[----:B------:R-:W-:Y:S02]  /*1be90*/  ISETP.GT.AND P2, PT, R252, 0x10, PT ;  /* 0x00000010fc00780c */ /* 0x000fe40003f44270 */
[----:B------:R-:W-:Y:S02]  /*1bea0*/  IMAD.X R9, R5, 0x1, R28, P3 ;  /* 0x0000000105097824 */ /* 0x000fe400018e061c */
[----:B------:R-:W-:Y:S01]  /*1beb0*/  SEL R7, RZ, 0x4, !P2 ;  /* 0x00000004ff077807 */ /* 0x000fe20005000000 */
[----:B------:R-:W4:Y:S03]  /*1bec0*/  LDL R28, [R1+0xd38] ;  /* 0x000d3800011c7983 */ /* 0x000f260000100800 */
[----:B------:R-:W-:Y:S01]  /*1bed0*/  SEL R7, R7, RZ, !P0 ;  /* 0x000000ff07077207 */ /* 0x000fe20004000000 */
[----:B------:R1:W-:Y:S03]  /*1bee0*/  LDGSTS.E [R6+0x3200], [R8.64], P1 ;  /* 0x0320000008067fae */ /* 0x0003e60008921844 */
[----:B------:R-:W-:-:S02]  /*1bef0*/  ISETP.NE.U32.AND P2, PT, R7, RZ, PT ;  /* 0x000000ff0700720c */ /* 0x000fc40003f45070 */
[----:B-1----:R-:W-:Y:S02]  /*1bf00*/  IADD3 R8, P1, R4, R27, RZ ;  /* 0x0000001b04087210 */ /* 0x002fe40007f3e0ff */
[----:B------:R-:W4:Y:S03]  /*1bf10*/  LDL R27, [R1+0xd2c] ;  /* 0x000d2c00011b7983 */ /* 0x000f260000100800 */
[----:B------:R-:W-:Y:S02]  /*1bf20*/  IMAD.X R9, R5, 0x1, R26, P1 ;  /* 0x0000000105097824 */ /* 0x000fe400008e061a */
[----:B------:R-:W4:Y:S04]  /*1bf30*/  LDL R26, [R1+0xd34] ;  /* 0x000d3400011a7983 */ /* 0x000f280000100800 */
[----:B------:R1:W-:Y:S01]  /*1bf40*/  LDGSTS.E [R6+0x4000], [R8.64], P2 ;  /* 0x0400000008067fae */ /* 0x0003e20009121844 */
[----:B------:R-:W-:-:S02]  /*1bf50*/  ISETP.GT.AND P1, PT, R252, 0x14, PT ;  /* 0x00000014fc00780c */ /* 0x000fc40003f24270 */
[----:B-1----:R-:W-:Y:S02]  /*1bf60*/  IADD3 R8, P3, R4, R24, RZ ;  /* 0x0000001804087210 */ /* 0x002fe40007f7e0ff */
[----:B------:R-:W4:Y:S03]  /*1bf70*/  LDL R24, [R1+0xd80] ;  /* 0x000d800001187983 */ /* 0x000f260000100800 */
[----:B------:R-:W-:Y:S02]  /*1bf80*/  IMAD.X R9, R5, 0x1, R23, P3 ;  /* 0x0000000105097824 */ /* 0x000fe400018e0617 */
[----:B------:R-:W4:Y:S01]  /*1bf90*/  LDL R23, [R1+0xd60] ;  /* 0x000d600001177983 */ /* 0x000f220000100800 */
[----:B------:R-:W-:-:S03]  /*1bfa0*/  SEL R7, RZ, 0x4, !P1 ;  /* 0x00000004ff077807 */ /* 0x000fc60004800000 */
[----:B------:R-:W4:Y:S01]  /*1bfb0*/  LDL.LU R236, [R1+0x760] ;  /* 0x0007600001ec7983 */ /* 0x000f220000300800 */
[----:B------:R-:W-:-:S03]  /*1bfc0*/  SEL R7, R7, RZ, !P0 ;  /* 0x000000ff07077207 */ /* 0x000fc60004000000 */
[----:B------:R-:W4:Y:S04]  /*1bfd0*/  LDL.LU R237, [R1+0x764] ;  /* 0x0007640001ed7983 */ /* 0x000f280000300800 */
[----:B------:R1:W-:Y:S04]  /*1bfe0*/  LDGSTS.E [R6+0x4200], [R8.64], P2 ;  /* 0x0420000008067fae */ /* 0x0003e80009121844 */
[----:B------:R-:W4:Y:S01]  /*1bff0*/  LDL.LU R238, [R1+0x768] ;  /* 0x0007680001ee7983 */ /* 0x000f220000300800 */
[----:B------:R-:W-:-:S03]  /*1c000*/  ISETP.NE.U32.AND P1, PT, R7, RZ, PT ;  /* 0x000000ff0700720c */ /* 0x000fc60003f25070 */
[----:B------:R-:W4:Y:S01]  /*1c010*/  LDL.LU R239, [R1+0x76c] ;  /* 0x00076c0001ef7983 */ /* 0x000f220000300800 */
[----:B-1----:R-:W-:-:S03]  /*1c020*/  IADD3 R8, P2, R4, R22, RZ ;  /* 0x0000001604087210 */ /* 0x002fc60007f5e0ff */
[----:B------:R-:W4:Y:S02]  /*1c030*/  LDL R22, [R1+0xd8c] ;  /* 0x000d8c0001167983 */ /* 0x000f240000100800 */
[----:B------:R-:W-:Y:S02]  /*1c040*/  IMAD.X R9, R5, 0x1, R20, P2 ;  /* 0x0000000105097824 */ /* 0x000fe400010e0614 */
[----:B------:R-:W4:Y:S04]  /*1c050*/  LDL R20, [R1+0xd74] ;  /* 0x000d740001147983 */ /* 0x000f280000100800 */
[----:B------:R2:W-:Y:S04]  /*1c060*/  LDGSTS.E [R6+0x5000], [R8.64], P1 ;  /* 0x0500000008067fae */ /* 0x0005e80008921844 */
[----:B------:R-:W4:Y:S04]  /*1c070*/  LDL.LU R240, [R1+0x5d0] ;  /* 0x0005d00001f07983 */ /* 0x000f280000300800 */
[----:B------:R-:W4:Y:S04]  /*1c080*/  LDL.LU R241, [R1+0x5d4] ;  /* 0x0005d40001f17983 */ /* 0x000f280000300800 */
[----:B------:R-:W4:Y:S04]  /*1c090*/  LDL.LU R242, [R1+0x5d8] ;  /* 0x0005d80001f27983 */ /* 0x000f280000300800 */
[----:B------:R-:W4:Y:S01]  /*1c0a0*/  LDL.LU R243, [R1+0x5dc] ;  /* 0x0005dc0001f37983 */ /* 0x000f220000300800 */
[----:B--2---:R-:W-:-:S03]  /*1c0b0*/  IADD3 R8, P3, R4, R31, RZ ;  /* 0x0000001f04087210 */ /* 0x004fc60007f7e0ff */
[----:B------:R-:W2:Y:S02]  /*1c0c0*/  LDL R31, [R1+0xd9c] ;  /* 0x000d9c00011f7983 */ /* 0x000ea40000100800 */
[----:B---3--:R-:W-:Y:S01]  /*1c0d0*/  IMAD.X R9, R5, 0x1, R30, P3 ;  /* 0x0000000105097824 */ /* 0x008fe200018e061e */
[----:B------:R-:W-:Y:S01]  /*1c0e0*/  ISETP.GT.AND P2, PT, R252, 0x18, PT ;  /* 0x00000018fc00780c */ /* 0x000fe20003f44270 */
[----:B------:R-:W3:Y:S04]  /*1c0f0*/  LDL R30, [R1+0xc08] ;  /* 0x000c0800011e7983 */ /* 0x000ee80000100800 */
[----:B------:R4:W-:Y:S02]  /*1c100*/  LDGSTS.E [R6+0x5200], [R8.64], P1 ;  /* 0x0520000008067fae */ /* 0x0009e40008921844 */
[----:B----4-:R-:W-:-:S02]  /*1c110*/  IADD3 R8, P1, R4, R29, RZ ;  /* 0x0000001d04087210 */ /* 0x010fc40007f3e0ff */
[----:B------:R-:W4:Y:S01]  /*1c120*/  LDL R29, [R1+0xbc4] ;  /* 0x000bc400011d7983 */ /* 0x000f220000100800 */
[----:B------:R-:W-:-:S04]  /*1c130*/  SEL R7, RZ, 0x4, !P2 ;  /* 0x00000004ff077807 */ /* 0x000fc80005000000 */
[----:B------:R-:W-:-:S04]  /*1c140*/  SEL R7, R7, RZ, !P0 ;  /* 0x000000ff07077207 */ /* 0x000fc80004000000 */
[----:B------:R-:W-:Y:S01]  /*1c150*/  ISETP.NE.U32.AND P2, PT, R7, RZ, PT ;  /* 0x000000ff0700720c */ /* 0x000fe20003f45070 */
[----:B------:R-:W-:Y:S01]  /*1c160*/  IMAD.X R9, R5, 0x1, R27, P1 ;  /* 0x0000000105097824 */ /* 0x000fe200008e061b */
[----:B------:R-:W-:Y:S01]  /*1c170*/  ISETP.GT.AND P1, PT, R252, 0x1c, PT ;  /* 0x0000001cfc00780c */ /* 0x000fe20003f24270 */
[----:B------:R-:W3:Y:S10]  /*1c180*/  LDL R27, [R1+0xda0] ;  /* 0x000da000011b7983 */ /* 0x000ef40000100800 */
[----:B------:R1:W-:Y:S01]  /*1c190*/  LDGSTS.E [R6+0x6000], [R8.64], P2 ;  /* 0x0600000008067fae */ /* 0x0003e20009121844 */
[----:B------:R-:W-:-:S02]  /*1c1a0*/  SEL R7, RZ, 0x4, !P1 ;  /* 0x00000004ff077807 */ /* 0x000fc40004800000 */
[----:B-1----:R-:W-:-:S05]  /*1c1b0*/  IADD3 R8, P3, R4, R28, RZ ;  /* 0x0000001c04087210 */ /* 0x002fca0007f7e0ff */
[----:B------:R-:W-:Y:S02]  /*1c1c0*/  IMAD.X R9, R5, 0x1, R26, P3 ;  /* 0x0000000105097824 */ /* 0x000fe400018e061a */
[----:B------:R-:W3:Y:S01]  /*1c1d0*/  LDL R26, [R1+0xbc8] ;  /* 0x000bc800011a7983 */ /* 0x000ee20000100800 */
[----:B------:R-:W-:-:S03]  /*1c1e0*/  SEL R7, R7, RZ, !P0 ;  /* 0x000000ff07077207 */ /* 0x000fc60004000000 */
[----:B------:R1:W-:Y:S01]  /*1c1f0*/  LDGSTS.E [R6+0x6200], [R8.64], P2 ;  /* 0x0620000008067fae */ /* 0x0003e20009121844 */
[----:B------:R-:W-:Y:S02]  /*1c200*/  ISETP.NE.U32.AND P1, PT, R7, RZ, PT ;  /* 0x000000ff0700720c */ /* 0x000fe40003f25070 */
[C---:B-1----:R-:W-:Y:S02]  /*1c210*/  IADD3 R8, P2, R4.reuse, R24, RZ ;  /* 0x0000001804087210 */ /* 0x042fe40007f5e0ff */
[----:B------:R-:W3:Y:S03]  /*1c220*/  LDL R24, [R1+0xc00] ;  /* 0x000c000001187983 */ /* 0x000ee60000100800 */
[----:B------:R-:W-:Y:S02]  /*1c230*/  IMAD.X R9, R5, 0x1, R23, P2 ;  /* 0x0000000105097824 */ /* 0x000fe400010e0617 */
[----:B------:R-:W3:Y:S04]  /*1c240*/  LDL R23, [R1+0xbfc] ;  /* 0x000bfc0001177983 */ /* 0x000ee80000100800 */
[----:B------:R1:W-:Y:S04]  /*1c250*/  LDGSTS.E [R6+0x7000], [R8.64], P1 ;  /* 0x0700000008067fae */ /* 0x0003e80008921844 */
[----:B------:R-:W1:Y:S02]  /*1c260*/  S2R R197, SR_TID.X ;  /* 0x0000000000c57919 */ /* 0x000e640000002100 */
[----:B-1----:R-:W-:-:S02]  /*1c270*/  IADD3 R8, P2, R4, R22, RZ ;  /* 0x0000001604087210 */ /* 0x002fc40007f5e0ff */
[----:B------:R-:W3:Y:S03]  /*1c280*/  LDL R22, [R1+0xc04] ;  /* 0x000c040001167983 */ /* 0x000ee60000100800 */
[----:B------:R-:W-:Y:S02]  /*1c290*/  IMAD.X R9, R5, 0x1, R20, P2 ;  /* 0x0000000105097824 */ /* 0x000fe400010e0614 */
[----:B------:R-:W3:Y:S01]  /*1c2a0*/  LDL R20, [R1+0xc40] ;  /* 0x000c400001147983 */ /* 0x000ee20000100800 */
[----:B------:R-:W-:Y:S03]  /*1c2b0*/  HMMA.1688.F32.TF32 R164, R16, R10, R236 ;  /* 0x0000000a10a4723c */ /* 0x000fe600000810ec */
[----:B------:R-:W3:Y:S04]  /*1c2c0*/  LDL R10, [R1+0xc3c] ;  /* 0x000c3c00010a7983 */ /* 0x000ee80000100800 */
[----:B------:R1:W-:Y:S01]  /*1c2d0*/  LDGSTS.E [R6+0x7200], [R8.64], P1 ;  /* 0x0720000008067fae */ /* 0x0003e20008921844 */
[----:B------:R-:W-:-:S02]  /*1c2e0*/  ISETP.GT.AND P1, PT, R252, 0x1, PT ;  /* 0x00000001fc00780c */ /* 0x000fc40003f24270 */
[----:B------:R-:W-:Y:S01]  /*1c2f0*/  LOP3.LUT R197, R197, 0x7f, RZ, 0xc0, !PT ;  /* 0x0000007fc5c57812 */ /* 0x000fe200078ec0ff */
[----:B------:R-:W-:Y:S01]  /*1c300*/  HMMA.1688.F32.TF32 R168, R16, R14, R240 ;  /* 0x0000000e10a8723c */ /* 0x000fe200000810f0 */
[----:B------:R-:W3:Y:S04]  /*1c310*/  LDL R15, [R1+0xc44] ;  /* 0x000c4400010f7983 */ /* 0x000ee80000100800 */
[----:B------:R-:W3:Y:S01]  /*1c320*/  LDL R11, [R1+0xc7c] ;  /* 0x000c7c00010b7983 */ /* 0x000ee20000100800 */
[----:B-1----:R-:W-:Y:S01]  /*1c330*/  SEL R6, RZ, 0x4, !P1 ;  /* 0x00000004ff067807 */ /* 0x002fe20004800000 */
[----:B------:R-:W-:Y:S02]  /*1c340*/  IMAD.SHL.U32 R197, R197, 0x4, RZ ;  /* 0x00000004c5c57824 */ /* 0x000fe400078e00ff */
[----:B------:R-:W3:Y:S01]  /*1c350*/  LDL R14, [R1+0xcc4] ;  /* 0x000cc400010e7983 */ /* 0x000ee20000100800 */
[----:B------:R-:W-:-:S02]  /*1c360*/  SEL R6, R6, RZ, !P0 ;  /* 0x000000ff06067207 */ /* 0x000fc40004000000 */
[----:B------:R-:W-:Y:S02]  /*1c370*/  LOP3.LUT R28, R197, 0x20, RZ, 0x3c, !PT ;  /* 0x00000020c51c7812 */ /* 0x000fe400078e3cff */
[----:B------:R-:W-:-:S03]  /*1c380*/  ISETP.NE.U32.AND P2, PT, R6, RZ, PT ;  /* 0x000000ff0600720c */ /* 0x000fc60003f45070 */
[----:B------:R-:W-:Y:S02]  /*1c390*/  IMAD R6, R3, 0x8000, R28 ;  /* 0x0000800003067824 */ /* 0x000fe400078e021c */
[----:B------:R-:W3:Y:S01]  /*1c3a0*/  LDL R28, [R1+0xc80] ;  /* 0x000c8000011c7983 */ /* 0x000ee20000100800 */
[----:B--2---:R-:W-:-:S05]  /*1c3b0*/  IADD3 R8, P1, R4, R31, RZ ;  /* 0x0000001f04087210 */ /* 0x004fca0007f3e0ff */
[----:B----4-:R-:W-:Y:S02]  /*1c3c0*/  IMAD.X R9, R5, 0x1, R29, P1 ;  /* 0x0000000105097824 */ /* 0x010fe400008e061d */
[----:B------:R-:W2:Y:S01]  /*1c3d0*/  LDL R29, [R1+0xc48] ;  /* 0x000c4800011d7983 */ /* 0x000ea20000100800 */
[----:B------:R-:W-:-:S03]  /*1c3e0*/  ISETP.GT.AND P1, PT, R252, 0x5, PT ;  /* 0x00000005fc00780c */ /* 0x000fc60003f24270 */
[----:B------:R3:W-:Y:S01]  /*1c3f0*/  LDGSTS.E [R6+0x400], [R8.64], P2 ;  /* 0x0040000008067fae */ /* 0x0007e20009121844 */
[----:B------:R-:W-:-:S04]  /*1c400*/  SEL R7, RZ, 0x4, !P1 ;  /* 0x00000004ff077807 */ /* 0x000fc80004800000 */
[----:B------:R-:W-:-:S04]  /*1c410*/  SEL R7, R7, RZ, !P0 ;  /* 0x000000ff07077207 */ /* 0x000fc80004000000 */
[----:B------:R-:W-:Y:S02]  /*1c420*/  ISETP.NE.U32.AND P1, PT, R7, RZ, PT ;  /* 0x000000ff0700720c */ /* 0x000fe40003f25070 */
[C---:B---3--:R-:W-:Y:S02]  /*1c430*/  IADD3 R8, P3, R4.reuse, R27, RZ ;  /* 0x0000001b04087210 */ /* 0x048fe40007f7e0ff */
[----:B------:R-:W3:Y:S03]  /*1c440*/  LDL R27, [R1+0xc88] ;  /* 0x000c8800011b7983 */ /* 0x000ee60000100800 */
[----:B------:R-:W-:Y:S02]  /*1c450*/  IMAD.X R9, R5, 0x1, R26, P3 ;  /* 0x0000000105097824 */ /* 0x000fe400018e061a */
[----:B------:R-:W4:Y:S04]  /*1c460*/  LDL R26, [R1+0xc84] ;  /* 0x000c8400011a7983 */ /* 0x000f280000100800 */
[----:B------:R1:W-:Y:S02]  /*1c470*/  LDGSTS.E [R6+0x600], [R8.64], P2 ;  /* 0x0060000008067fae */ /* 0x0003e40009121844 */
[----:B-1----:R-:W-:-:S02]  /*1c480*/  IADD3 R8, P2, R4, R24, RZ ;  /* 0x0000001804087210 */ /* 0x002fc40007f5e0ff */
[----:B------:R-:W3:Y:S03]  /*1c490*/  LDL R24, [R1+0xcc0] ;  /* 0x000cc00001187983 */ /* 0x000ee60000100800 */
[----:B------:R-:W-:Y:S02]  /*1c4a0*/  IMAD.X R9, R5, 0x1, R23, P2 ;  /* 0x0000000105097824 */ /* 0x000fe400010e0617 */
[----:B------:R-:W4:Y:S04]  /*1c4b0*/  LDL R23, [R1+0xcbc] ;  /* 0x000cbc0001177983 */ /* 0x000f280000100800 */
[----:B------:R1:W-:Y:S01]  /*1c4c0*/  LDGSTS.E [R6+0x1400], [R8.64], P1 ;  /* 0x0140000008067fae */ /* 0x0003e20008921844 */
[----:B------:R-:W-:-:S02]  /*1c4d0*/  ISETP.GT.AND P2, PT, R252, 0x9, PT ;  /* 0x00000009fc00780c */ /* 0x000fc40003f44270 */
[----:B-1----:R-:W-:-:S05]  /*1c4e0*/  IADD3 R8, P3, R4, R30, RZ ;  /* 0x0000001e04087210 */ /* 0x002fca0007f7e0ff */
[----:B------:R-:W-:Y:S02]  /*1c4f0*/  IMAD.X R9, R5, 0x1, R22, P3 ;  /* 0x0000000105097824 */ /* 0x000fe400018e0616 */
[----:B------:R-:W4:Y:S01]  /*1c500*/  LDL R22, [R1+0xcc8] ;  /* 0x000cc80001167983 */ /* 0x000f220000100800 */
[----:B------:R-:W-:-:S03]  /*1c510*/  SEL R7, RZ, 0x4, !P2 ;  /* 0x00000004ff077807 */ /* 0x000fc60005000000 */
[----:B------:R1:W-:Y:S01]  /*1c520*/  LDGSTS.E [R6+0x1600], [R8.64], P1 ;  /* 0x0160000008067fae */ /* 0x0003e20008921844 */
[----:B------:R-:W-:Y:S02]  /*1c530*/  SEL R7, R7, RZ, !P0 ;  /* 0x000000ff07077207 */ /* 0x000fe40004000000 */
[C---:B-1----:R-:W-:Y:S02]  /*1c540*/  IADD3 R8, P1, R4.reuse, R20, RZ ;  /* 0x0000001404087210 */ /* 0x042fe40007f3e0ff */
[----:B------:R-:W-:Y:S01]  /*1c550*/  ISETP.NE.U32.AND P2, PT, R7, RZ, PT ;  /* 0x000000ff0700720c */ /* 0x000fe20003f45070 */
[----:B------:R-:W4:Y:S02]  /*1c560*/  LDL R20, [R1+0xcfc] ;  /* 0x000cfc0001147983 */ /* 0x000f240000100800 */
[----:B------:R-:W-:Y:S02]  /*1c570*/  IMAD.X R9, R5, 0x1, R10, P1 ;  /* 0x0000000105097824 */ /* 0x000fe400008e060a */
[----:B------:R-:W4:Y:S08]  /*1c580*/  LDL R10, [R1+0xd00] ;  /* 0x000d0000010a7983 */ /* 0x000f300000100800 */
[----:B------:R2:W-:Y:S02]  /*1c590*/  LDGSTS.E [R6+0x2400], [R8.64], P2 ;  /* 0x0240000008067fae */ /* 0x0005e40009121844 */
[----:B--2---:R-:W-:-:S05]  /*1c5a0*/  IADD3 R8, P3, R4, R29, RZ ;  /* 0x0000001d04087210 */ /* 0x004fca0007f7e0ff */
[----:B------:R-:W-:Y:S02]  /*1c5b0*/  IMAD.X R9, R5, 0x1, R15, P3 ;  /* 0x0000000105097824 */ /* 0x000fe400018e060f */
[----:B------:R-:W2:Y:S04]  /*1c5c0*/  LDL R15, [R1+0xd08] ;  /* 0x000d0800010f7983 */ /* 0x000ea80000100800 */
[----:B------:R1:W-:Y:S02]  /*1c5d0*/  LDGSTS.E [R6+0x2600], [R8.64], P2 ;  /* 0x0260000008067fae */ /* 0x0003e40009121844 */
[----:B-1----:R-:W-:-:S05]  /*1c5e0*/  IADD3 R8, P2, R4, R28, RZ ;  /* 0x0000001c04087210 */ /* 0x002fca0007f5e0ff */
[----:B------:R-:W-:Y:S02]  /*1c5f0*/  IMAD.X R9, R5, 0x1, R11, P2 ;  /* 0x0000000105097824 */ /* 0x000fe400010e060b */
[----:B------:R-:W2:Y:S01]  /*1c600*/  LDL R11, [R1+0xd04] ;  /* 0x000d0400010b7983 */ /* 0x000ea20000100800 */
[----:B------:R-:W-:-:S04]  /*1c610*/  ISETP.GT.AND P1, PT, R252, 0xd, PT ;  /* 0x0000000dfc00780c */ /* 0x000fc80003f24270 */
[----:B------:R-:W-:-:S04]  /*1c620*/  SEL R7, RZ, 0x4, !P1 ;  /* 0x00000004ff077807 */ /* 0x000fc80004800000 */
[----:B------:R-:W-:-:S04]  /*1c630*/  SEL R7, R7, RZ, !P0 ;  /* 0x000000ff07077207 */ /* 0x000fc80004000000 */
[----:B------:R-:W-:Y:S02]  /*1c640*/  ISETP.NE.U32.AND P1, PT, R7, RZ, PT ;  /* 0x000000ff0700720c */ /* 0x000fe40003f25070 */
[----:B------:R-:W-:-:S04]  /*1c650*/  ISETP.GT.AND P2, PT, R252, 0x11, PT ;  /* 0x00000011fc00780c */ /* 0x000fc80003f44270 */
[----:B------:R-:W-:-:S07]  /*1c660*/  SEL R7, RZ, 0x4, !P2 ;  /* 0x00000004ff077807 */ /* 0x000fce0005000000 */
[----:B------:R3:W-:Y:S01]  /*1c670*/  LDGSTS.E [R6+0x3400], [R8.64], P1 ;  /* 0x0340000008067fae */ /* 0x0007e20008921844 */
[----:B------:R-:W-:Y:S02]  /*1c680*/  SEL R7, R7, RZ, !P0 ;  /* 0x000000ff07077207 */ /* 0x000fe40004000000 */
[C---:B---3--:R-:W-:Y:S02]  /*1c690*/  IADD3 R8, P3, R4.reuse, R27, RZ ;  /* 0x0000001b04087210 */ /* 0x048fe40007f7e0ff */
[----:B------:R-:W-:Y:S01]  /*1c6a0*/  ISETP.NE.U32.AND P2, PT, R7, RZ, PT ;  /* 0x000000ff0700720c */ /* 0x000fe20003f45070 */
[----:B------:R-:W3:Y:S02]  /*1c6b0*/  LDL R27, [R1+0xd48] ;  /* 0x000d4800011b7983 */ /* 0x000ee40000100800 */
[----:B----4-:R-:W-:Y:S02]  /*1c6c0*/  IMAD.X R9, R5, 0x1, R26, P3 ;  /* 0x0000000105097824 */ /* 0x010fe400018e061a */
[----:B------:R-:W4:Y:S04]  /*1c6d0*/  LDL R26, [R1+0xd44] ;  /* 0x000d4400011a7983 */ /* 0x000f280000100800 */
[----:B------:R1:W-:Y:S02]  /*1c6e0*/  LDGSTS.E [R6+0x3600], [R8.64], P1 ;  /* 0x0360000008067fae */ /* 0x0003e40008921844 */
[----:B-1----:R-:W-:-:S02]  /*1c6f0*/  IADD3 R8, P1, R4, R24, RZ ;  /* 0x0000001804087210 */ /* 0x002fc40007f3e0ff */
[----:B------:R-:W3:Y:S03]  /*1c700*/  LDL R24, [R1+0xd90] ;  /* 0x000d900001187983 */ /* 0x000ee60000100800 */
[----:B------:R-:W-:-:S05]  /*1c710*/  IMAD.X R9, R5, 0x1, R23, P1 ;  /* 0x0000000105097824 */ /* 0x000fca00008e0617 */
[----:B------:R1:W-:Y:S02]  /*1c720*/  LDGSTS.E [R6+0x4400], [R8.64], P2 ;  /* 0x0440000008067fae */ /* 0x0003e40009121844 */
[----:B-1----:R-:W-:Y:S02]  /*1c730*/  IADD3 R8, P3, R4, R22, RZ ;  /* 0x0000001604087210 */ /* 0x002fe40007f7e0ff */
[----:B------:R-:W-:Y:S01]  /*1c740*/  ISETP.GT.AND P1, PT, R252, 0x15, PT ;  /* 0x00000015fc00780c */ /* 0x000fe20003f24270 */
[----:B------:R-:W3:Y:S02]  /*1c750*/  LDL R22, [R1+0xd78] ;  /* 0x000d780001167983 */ /* 0x000ee40000100800 */
[----:B------:R-:W-:Y:S02]  /*1c760*/  IMAD.X R9, R5, 0x1, R14, P3 ;  /* 0x0000000105097824 */ /* 0x000fe400018e060e */
[----:B------:R-:W3:Y:S04]  /*1c770*/  LDL R14, [R1+0xd40] ;  /* 0x000d4000010e7983 */ /* 0x000ee80000100800 */
[----:B------:R1:W-:Y:S01]  /*1c780*/  LDGSTS.E [R6+0x4600], [R8.64], P2 ;  /* 0x0460000008067fae */ /* 0x0003e20009121844 */
[----:B------:R-:W-:-:S02]  /*1c790*/  SEL R7, RZ, 0x4, !P1 ;  /* 0x00000004ff077807 */ /* 0x000fc40004800000 */
[----:B-1----:R-:W-:Y:S02]  /*1c7a0*/  IADD3 R8, P2, R4, R10, RZ ;  /* 0x0000000a04087210 */ /* 0x002fe40007f5e0ff */
[----:B------:R-:W4:Y:S01]  /*1c7b0*/  LDL R10, [R1+0xd3c] ;  /* 0x000d3c00010a7983 */ /* 0x000f220000100800 */
[----:B------:R-:W-:-:S04]  /*1c7c0*/  SEL R7, R7, RZ, !P0 ;  /* 0x000000ff07077207 */ /* 0x000fc80004000000 */
[----:B------:R-:W-:Y:S01]  /*1c7d0*/  ISETP.NE.U32.AND P1, PT, R7, RZ, PT ;  /* 0x000000ff0700720c */ /* 0x000fe20003f25070 */
[----:B------:R-:W-:Y:S02]  /*1c7e0*/  IMAD.X R9, R5, 0x1, R20, P2 ;  /* 0x0000000105097824 */ /* 0x000fe400010e0614 */
[----:B------:R-:W4:Y:S10]  /*1c7f0*/  LDL R20, [R1+0xda4] ;  /* 0x000da40001147983 */ /* 0x000f340000100800 */
[----:B------:R2:W-:Y:S02]  /*1c800*/  LDGSTS.E [R6+0x5400], [R8.64], P1 ;  /* 0x0540000008067fae */ /* 0x0005e40008921844 */
[----:B--2---:R-:W-:-:S05]  /*1c810*/  IADD3 R8, P3, R4, R15, RZ ;  /* 0x0000000f04087210 */ /* 0x004fca0007f7e0ff */
[----:B------:R-:W-:Y:S02]  /*1c820*/  IMAD.X R9, R5, 0x1, R11, P3 ;  /* 0x0000000105097824 */ /* 0x000fe400018e060b */
[----:B------:R-:W2:Y:S04]  /*1c830*/  LDL R11, [R1+0xd84] ;  /* 0x000d8400010b7983 */ /* 0x000ea80000100800 */
        /* <DEDUP_REMOVED lines=8> */
[----:B------:R-:W2:Y:S04]  /*1c8c0*/  LDL R23, [R1+0xbd0] ;  /* 0x000bd00001177983 */ /* 0x000ea80000100800 */
[----:B------:R-:W2:Y:S01]  /*1c8d0*/  LDL R15, [R1+0xbcc] ;  /* 0x000bcc00010f7983 */ /* 0x000ea20000100800 */
[----:B------:R-:W-:-:S03]  /*1c8e0*/  ISETP.GT.AND P2, PT, R252, 0x19, PT ;  /* 0x00000019fc00780c */ /* 0x000fc60003f44270 */
[----:B------:R3:W-:Y:S01]  /*1c8f0*/  LDGSTS.E [R6+0x5600], [R8.64], P1 ;  /* 0x0560000008067fae */ /* 0x0007e20008921844 */
[----:B------:R-:W-:-:S04]  /*1c900*/  SEL R7, RZ, 0x4, !P2 ;  /* 0x00000004ff077807 */ /* 0x000fc80005000000 */
[----:B------:R-:W-:-:S04]  /*1c910*/  SEL R7, R7, RZ, !P0 ;  /* 0x000000ff07077207 */ /* 0x000fc80004000000 */
[----:B------:R-:W-:Y:S01]  /*1c920*/  ISETP.NE.U32.AND P2, PT, R7, RZ, PT ;  /* 0x000000ff0700720c */ /* 0x000fe20003f45070 */
[----:B------:R-:W-:Y:S02]  /*1c930*/  IMAD.MOV.U32 R242, RZ, RZ, R45 ;  /* 0x000000fffff27224 */ /* 0x000fe400078e002d */
[----:B------:R-:W1:Y:S01]  /*1c940*/  S2R R45, SR_TID.X ;  /* 0x00000000002d7919 */ /* 0x000e620000002100 */
[----:B---3--:R-:W-:-:S03]  /*1c950*/  IADD3 R8, P1, R4, R14, RZ ;  /* 0x0000000e04087210 */ /* 0x008fc60007f3e0ff */
[----:B------:R-:W3:Y:S02]  /*1c960*/  LDL R14, [R1+0xbd8] ;  /* 0x000bd800010e7983 */ /* 0x000ee40000100800 */
[----:B----4-:R-:W-:Y:S01]  /*1c970*/  IMAD.X R9, R5, 0x1, R10, P1 ;  /* 0x0000000105097824 */ /* 0x010fe200008e060a */
[----:B------:R-:W-:Y:S01]  /*1c980*/  ISETP.GT.AND P1, PT, R252, 0x1d, PT ;  /* 0x0000001dfc00780c */ /* 0x000fe20003f24270 */
[----:B------:R-:W4:Y:S03]  /*1c990*/  LDL R10, [R1+0xbd4] ;  /* 0x000bd400010a7983 */ /* 0x000f260000100800 */
[----:B------:R-:W-:Y:S01]  /*1c9a0*/  SEL R7, RZ, 0x4, !P1 ;  /* 0x00000004ff077807 */ /* 0x000fe20004800000 */
[----:B------:R1:W-:Y:S03]  /*1c9b0*/  LDGSTS.E [R6+0x6400], [R8.64], P2 ;  /* 0x0640000008067fae */ /* 0x0003e60009121844 */
[----:B------:R-:W-:-:S02]  /*1c9c0*/  SEL R7, R7, RZ, !P0 ;  /* 0x000000ff07077207 */ /* 0x000fc40004000000 */
[----:B-1----:R-:W-:Y:S02]  /*1c9d0*/  IADD3 R8, P3, R4, R27, RZ ;  /* 0x0000001b04087210 */ /* 0x002fe40007f7e0ff */
[----:B------:R-:W-:-:S03]  /*1c9e0*/  ISETP.NE.U32.AND P1, PT, R7, RZ, PT ;  /* 0x000000ff0700720c */ /* 0x000fc60003f25070 */
[----:B------:R-:W-:-:S05]  /*1c9f0*/  IMAD.X R9, R5, 0x1, R26, P3 ;  /* 0x0000000105097824 */ /* 0x000fca00018e061a */
[----:B------:R1:W-:Y:S02]  /*1ca00*/  LDGSTS.E [R6+0x6600], [R8.64], P2 ;  /* 0x0660000008067fae */ /* 0x0003e40009121844 */
[----:B-1----:R-:W-:-:S05]  /*1ca10*/  IADD3 R8, P2, R4, R24, RZ ;  /* 0x0000001804087210 */ /* 0x002fca0007f5e0ff */
[----:B------:R-:W-:Y:S01]  /*1ca20*/  IMAD.X R9, R5, 0x1, R22, P2 ;  /* 0x0000000105097824 */ /* 0x000fe200010e0616 */
[----:B------:R-:W-:Y:S01]  /*1ca30*/  LOP3.LUT R45, R45, 0x7f, RZ, 0xc0, !PT ;  /* 0x0000007f2d2d7812 */ /* 0x000fe200078ec0ff */
[----:B------:R-:W4:Y:S04]  /*1ca40*/  LDL R22, [R1+0xc10] ;  /* 0x000c100001167983 */ /* 0x000f280000100800 */
[----:B------:R1:W-:Y:S02]  /*1ca50*/  LDGSTS.E [R6+0x7400], [R8.64], P1 ;  /* 0x0740000008067fae */ /* 0x0003e40008921844 */
[----:B-1----:R-:W-:Y:S01]  /*1ca60*/  IADD3 R8, P2, R4, R20, RZ ;  /* 0x0000001404087210 */ /* 0x002fe20007f5e0ff */
[----:B------:R-:W-:Y:S01]  /*1ca70*/  IMAD.SHL.U32 R197, R45, 0x4, RZ ;  /* 0x000000042dc57824 */ /* 0x000fe200078e00ff */
[----:B------:R-:W4:Y:S03]  /*1ca80*/  LDL R20, [R1+0xc0c] ;  /* 0x000c0c0001147983 */ /* 0x000f260000100800 */
[----:B--2---:R-:W-:-:S05]  /*1ca90*/  IMAD.X R9, R5, 0x1, R11, P2 ;  /* 0x0000000105097824 */ /* 0x004fca00010e060b */
[----:B------:R1:W-:Y:S01]  /*1caa0*/  LDGSTS.E [R6+0x7600], [R8.64], P1 ;  /* 0x0760000008067fae */ /* 0x0003e20008921844 */
[----:B------:R-:W-:Y:S02]  /*1cab0*/  ISETP.GT.AND P1, PT, R252, 0x2, PT ;  /* 0x00000002fc00780c */ /* 0x000fe40003f24270 */
[----:B------:R-:W-:Y:S02]  /*1cac0*/  LOP3.LUT R11, R197, 0x40, RZ, 0x3c, !PT ;  /* 0x00000040c50b7812 */ /* 0x000fe400078e3cff */
[----:B-1----:R-:W-:-:S04]  /*1cad0*/  SEL R6, RZ, 0x4, !P1 ;  /* 0x00000004ff067807 */ /* 0x002fc80004800000 */
[----:B------:R-:W-:-:S04]  /*1cae0*/  SEL R6, R6, RZ, !P0 ;  /* 0x000000ff06067207 */ /* 0x000fc80004000000 */
[----:B------:R-:W-:Y:S01]  /*1caf0*/  ISETP.NE.U32.AND P1, PT, R6, RZ, PT ;  /* 0x000000ff0600720c */ /* 0x000fe20003f25070 */
[----:B------:R-:W-:Y:S02]  /*1cb00*/  IMAD R6, R3, 0x8000, R11 ;  /* 0x0000800003067824 */ /* 0x000fe400078e020b */
[----:B------:R-:W2:Y:S01]  /*1cb10*/  LDL R11, [R1+0xc18] ;  /* 0x000c1800010b7983 */ /* 0x000ea20000100800 */
[----:B------:R-:W-:-:S05]  /*1cb20*/  IADD3 R8, P3, R4, R23, RZ ;  /* 0x0000001704087210 */ /* 0x000fca0007f7e0ff */
[----:B------:R-:W-:Y:S02]  /*1cb30*/  IMAD.X R9, R5, 0x1, R15, P3 ;  /* 0x0000000105097824 */ /* 0x000fe400018e060f */
[----:B------:R-:W2:Y:S01]  /*1cb40*/  LDL R15, [R1+0xc14] ;  /* 0x000c1400010f7983 */ /* 0x000ea20000100800 */
[----:B------:R-:W-:-:S03]  /*1cb50*/  ISETP.GT.AND P2, PT, R252, 0x6, PT ;  /* 0x00000006fc00780c */ /* 0x000fc60003f44270 */
[----:B------:R3:W-:Y:S01]  /*1cb60*/  LDGSTS.E [R6+0x800], [R8.64], P1 ;  /* 0x0080000008067fae */ /* 0x0007e20008921844 */
[----:B------:R-:W-:Y:S02]  /*1cb70*/  SEL R7, RZ, 0x4, !P2 ;  /* 0x00000004ff077807 */ /* 0x000fe40005000000 */
[----:B------:R-:W-:Y:S02]  /*1cb80*/  ISETP.GT.AND P2, PT, R252, 0xa, PT ;  /* 0x0000000afc00780c */ /* 0x000fe40003f44270 */
[----:B------:R-:W-:-:S04]  /*1cb90*/  SEL R7, R7, RZ, !P0 ;  /* 0x000000ff07077207 */ /* 0x000fc80004000000 */
[----:B------:R-:W-:Y:S02]  /*1cba0*/  ISETP.NE.U32.AND P6, PT, R7, RZ, PT ;  /* 0x000000ff0700720c */ /* 0x000fe40003fc5070 */
[----:B------:R-:W-:Y:S01]  /*1cbb0*/  SEL R7, RZ, 0x4, !P2 ;  /* 0x00000004ff077807 */ /* 0x000fe20005000000 */
[----:B------:R-:W-:Y:S02]  /*1cbc0*/  IMAD.MOV.U32 R240, RZ, RZ, R49 ;  /* 0x000000fffff07224 */ /* 0x000fe400078e0031 */
[----:B------:R-:W-:Y:S02]  /*1cbd0*/  IMAD.MOV.U32 R241, RZ, RZ, R48 ;  /* 0x000000fffff17224 */ /* 0x000fe400078e0030 */
[----:B------:R-:W-:Y:S02]  /*1cbe0*/  IMAD.MOV.U32 R243, RZ, RZ, R44 ;  /* 0x000000fffff37224 */ /* 0x000fe400078e002c */
[----:B------:R-:W-:Y:S01]  /*1cbf0*/  HMMA.1688.F32.TF32 R44, R16, R46, R236 ;  /* 0x0000002e102c723c */ /* 0x000fe200000810ec */
[----:B------:R-:W2:Y:S04]  /*1cc00*/  LDL.LU R236, [R1+0x590] ;  /* 0x0005900001ec7983 */ /* 0x000ea80000300800 */
[----:B------:R-:W2:Y:S04]  /*1cc10*/  LDL.LU R237, [R1+0x594] ;  /* 0x0005940001ed7983 */ /* 0x000ea80000300800 */
[----:B------:R-:W2:Y:S01]  /*1cc20*/  LDL.LU R238, [R1+0x598] ;  /* 0x0005980001ee7983 */ /* 0x000ea20000300800 */
[----:B---3--:R-:W-:-:S03]  /*1cc30*/  IADD3 R8, P3, R4, R14, RZ ;  /* 0x0000000e04087210 */ /* 0x008fc60007f7e0ff */
[----:B------:R-:W3:Y:S01]  /*1cc40*/  LDL.LU R239, [R1+0x59c] ;  /* 0x00059c0001ef7983 */ /* 0x000ee20000300800 */
[----:B------:R-:W-:Y:S03]  /*1cc50*/  HMMA.1688.F32.TF32 R160, R16, R38, R240 ;  /* 0x0000002610a0723c */ /* 0x000fe600000810f0 */
[----:B------:R-:W3:Y:S04]  /*1cc60*/  LDL R27, [R1+0xc50] ;  /* 0x000c5000011b7983 */ /* 0x000ee80000100800 */
[----:B------:R-:W3:Y:S04]  /*1cc70*/  LDL R26, [R1+0xc58] ;  /* 0x000c5800011a7983 */ /* 0x000ee80000100800 */
[----:B------:R-:W3:Y:S04]  /*1cc80*/  LDL R24, [R1+0xc4c] ;  /* 0x000c4c0001187983 */ /* 0x000ee80000100800 */
[----:B------:R-:W3:Y:S01]  /*1cc90*/  LDL R14, [R1+0xc54] ;  /* 0x000c5400010e7983 */ /* 0x000ee20000100800 */
[----:B----4-:R-:W-:Y:S01]  /*1cca0*/  IMAD.X R9, R5, 0x1, R10, P3 ;  /* 0x0000000105097824 */ /* 0x010fe200018e060a */
[----:B------:R-:W-:-:S02]  /*1ccb0*/  ISETP.GT.AND P3, PT, R252, 0xe, PT ;  /* 0x0000000efc00780c */ /* 0x000fc40003f64270 */
[----:B------:R-:W4:Y:S04]  /*1ccc0*/  LDL R23, [R1+0xc90] ;  /* 0x000c900001177983 */ /* 0x000f280000100800 */
[----:B------:R1:W-:Y:S01]  /*1ccd0*/  LDGSTS.E [R6+0xa00], [R8.64], P1 ;  /* 0x00a0000008067fae */ /* 0x0003e20008921844 */
[----:B------:R-:W-:Y:S02]  /*1cce0*/  SEL R10, RZ, 0x4, !P3 ;  /* 0x00000004ff0a7807 */ /* 0x000fe40005800000 */
[----:B------:R-:W-:Y:S02]  /*1ccf0*/  ISETP.GT.AND P3, PT, R252, 0x12, PT ;  /* 0x00000012fc00780c */ /* 0x000fe40003f64270 */
[----:B-1----:R-:W-:-:S04]  /*1cd00*/  SEL R9, R7, RZ, !P0 ;  /* 0x000000ff07097207 */ /* 0x002fc80004000000 */
[----:B------:R-:W-:Y:S02]  /*1cd10*/  ISETP.NE.U32.AND P1, PT, R9, RZ, PT ;  /* 0x000000ff0900720c */ /* 0x000fe40003f25070 */
[----:B------:R-:W-:Y:S02]  /*1cd20*/  SEL R7, R10, RZ, !P0 ;  /* 0x000000ff0a077207 */ /* 0x000fe40004000000 */
[----:B------:R-:W-:Y:S02]  /*1cd30*/  IADD3 R8, P2, R4, R22, RZ ;  /* 0x0000001604087210 */ /* 0x000fe40007f5e0ff */
[----:B------:R-:W4:Y:S03]  /*1cd40*/  LDL R22, [R1+0xc98] ;  /* 0x000c980001167983 */ /* 0x000f260000100800 */
[----:B------:R-:W-:Y:S02]  /*1cd50*/  IMAD.X R9, R5, 0x1, R20, P2 ;  /* 0x0000000105097824 */ /* 0x000fe400010e0614 */
[----:B------:R-:W4:Y:S04]  /*1cd60*/  LDL R20, [R1+0xc8c] ;  /* 0x000c8c0001147983 */ /* 0x000f280000100800 */
[----:B------:R1:W-:Y:S02]  /*1cd70*/  LDGSTS.E [R6+0x1800], [R8.64], P6 ;  /* 0x0180000008067fae */ /* 0x0003e4000b121844 */
[----:B-1----:R-:W-:-:S02]  /*1cd80*/  SEL R8, RZ, 0x4, !P3 ;  /* 0x00000004ff087807 */ /* 0x002fc40005800000 */
[----:B--2---:R-:W-:-:S05]  /*1cd90*/  IADD3 R10, P3, R4, R11, RZ ;  /* 0x0000000b040a7210 */ /* 0x004fca0007f7e0ff */
[----:B------:R-:W-:Y:S02]  /*1cda0*/  IMAD.X R11, R5, 0x1, R15, P3 ;  /* 0x00000001050b7824 */ /* 0x000fe400018e060f */
[----:B------:R-:W2:Y:S04]  /*1cdb0*/  LDL R15, [R1+0xc94] ;  /* 0x000c9400010f7983 */ /* 0x000ea80000100800 */
[----:B------:R-:W2:Y:S04]  /*1cdc0*/  LDL.LU R240, [R1+0x330] ;  /* 0x0003300001f07983 */ /* 0x000ea80000300800 */
[----:B------:R-:W2:Y:S04]  /*1cdd0*/  LDL.LU R241, [R1+0x334] ;  /* 0x0003340001f17983 */ /* 0x000ea80000300800 */
[----:B------:R-:W2:Y:S04]  /*1cde0*/  LDL.LU R242, [R1+0x338] ;  /* 0x0003380001f27983 */ /* 0x000ea80000300800 */
[----:B------:R-:W2:Y:S01]  /*1cdf0*/  LDL.LU R243, [R1+0x33c] ;  /* 0x00033c0001f37983 */ /* 0x000ea20000300800 */
[----:B------:R-:W-:-:S02]  /*1ce00*/  SEL R8, R8, RZ, !P0 ;  /* 0x000000ff08087207 */ /* 0x000fc40004000000 */
[----:B------:R-:W-:Y:S01]  /*1ce10*/  ISETP.GT.AND P4, PT, R252, 0x16, PT ;  /* 0x00000016fc00780c */ /* 0x000fe20003f84270 */
[----:B------:R1:W-:Y:S01]  /*1ce20*/  LDGSTS.E [R6+0x1a00], [R10.64], P6 ;  /* 0x01a000000a067fae */ /* 0x0003e2000b121844 */
[----:B------:R-:W-:Y:S01]  /*1ce30*/  ISETP.NE.U32.AND P3, PT, R8, RZ, PT ;  /* 0x000000ff0800720c */ /* 0x000fe20003f65070 */
[----:B------:R-:W-:Y:S01]  /*1ce40*/  HMMA.1688.F32.TF32 R48, R16, R50, R116 ;  /* 0x000000321030723c */ /* 0x000fe20000081074 */
[----:B------:R-:W-:Y:S01]  /*1ce50*/  ISETP.NE.U32.AND P2, PT, R7, RZ, PT ;  /* 0x000000ff0700720c */ /* 0x000fe20003f45070 */
[----:B------:R-:W2:Y:S01]  /*1ce60*/  LDL.LU R116, [R1+0x380] ;  /* 0x0003800001747983 */ /* 0x000ea20000300800 */
[----:B------:R-:W-:-:S03]  /*1ce70*/  SEL R7, RZ, 0x4, !P4 ;  /* 0x00000004ff077807 */ /* 0x000fc60006000000 */
[----:B------:R-:W2:Y:S01]  /*1ce80*/  LDL.LU R117, [R1+0x384] ;  /* 0x0003840001757983 */ /* 0x000ea20000300800 */
[----:B------:R-:W-:-:S03]  /*1ce90*/  SEL R7, R7, RZ, !P0 ;  /* 0x000000ff07077207 */ /* 0x000fc60004000000 */
[----:B------:R-:W2:Y:S04]  /*1cea0*/  LDL.LU R118, [R1+0x388] ;  /* 0x0003880001767983 */ /* 0x000ea80000300800 */
[----:B------:R-:W2:Y:S01]  /*1ceb0*/  LDL.LU R119, [R1+0x38c] ;  /* 0x00038c0001777983 */ /* 0x000ea20000300800 */
[----:B------:R-:W-:-:S03]  /*1cec0*/  ISETP.NE.U32.AND P4, PT, R7, RZ, PT ;  /* 0x000000ff0700720c */ /* 0x000fc60003f85070 */
[----:B------:R-:W2:Y:S04]  /*1ced0*/  LDL R30, [R1+0xcd0] ;  /* 0x000cd000011e7983 */ /* 0x000ea80000100800 */
[----:B------:R-:W2:Y:S04]  /*1cee0*/  LDL R29, [R1+0xcd8] ;  /* 0x000cd800011d7983 */ /* 0x000ea80000100800 */
[----:B------:R-:W2:Y:S01]  /*1cef0*/  LDL R28, [R1+0xd10] ;  /* 0x000d1000011c7983 */ /* 0x000ea20000100800 */
[----:B---3--:R-:W-:-:S03]  /*1cf00*/  IADD3 R8, P5, R4, R27, RZ ;  /* 0x0000001b04087210 */ /* 0x008fc60007fbe0ff */
[----:B------:R-:W3:Y:S01]  /*1cf10*/  LDL R27, [R1+0xd18] ;  /* 0x000d1800011b7983 */ /* 0x000ee20000100800 */
[----:B-1----:R-:W-:Y:S01]  /*1cf20*/  IADD3 R10, P6, R4, R26, RZ ;  /* 0x0000001a040a7210 */ /* 0x002fe20007fde0ff */
[----:B------:R-:W-:-:S04]  /*1cf30*/  IMAD.X R9, R5, 0x1, R24, P5 ;  /* 0x0000000105097824 */ /* 0x000fc800028e0618 */
[----:B------:R-:W-:Y:S01]  /*1cf40*/  IMAD.X R11, R5, 0x1, R14, P6 ;  /* 0x00000001050b7824 */ /* 0x000fe200030e060e */
[----:B------:R-:W-:Y:S01]  /*1cf50*/  ISETP.GT.AND P6, PT, R252, 0x1e, PT ;  /* 0x0000001efc00780c */ /* 0x000fe20003fc4270 */
[----:B------:R1:W-:Y:S04]  /*1cf60*/  LDGSTS.E [R6+0x2800], [R8.64], P1 ;  /* 0x0280000008067fae */ /* 0x0003e80008921844 */
[----:B------:R4:W-:Y:S01]  /*1cf70*/  LDGSTS.E [R6+0x2a00], [R10.64], P1 ;  /* 0x02a000000a067fae */ /* 0x0009e20008921844 */
[----:B------:R-:W-:-:S03]  /*1cf80*/  SEL R7, RZ, 0x4, !P6 ;  /* 0x00000004ff077807 */ /* 0x000fc60007000000 */
[----:B------:R-:W3:Y:S01]  /*1cf90*/  LDL R14, [R1+0xccc] ;  /* 0x000ccc00010e7983 */ /* 0x000ee20000100800 */
[----:B------:R-:W-:Y:S01]  /*1cfa0*/  HMMA.1688.F32.TF32 R172, R16, R42, R236 ;  /* 0x0000002a10ac723c */ /* 0x000fe200000810ec */
[C---:B----4-:R-:W-:Y:S02]  /*1cfb0*/  IADD3 R10, P1, R4.reuse, R23, RZ ;  /* 0x00000017040a7210 */ /* 0x050fe40007f3e0ff */
[----:B------:R-:W2:Y:S01]  /*1cfc0*/  LDL R23, [R1+0xcd4] ;  /* 0x000cd40001177983 */ /* 0x000ea20000100800 */
[----:B-1----:R-:W-:-:S03]  /*1cfd0*/  IADD3 R8, P6, R4, R22, RZ ;  /* 0x0000001604087210 */ /* 0x002fc60007fde0ff */
[----:B------:R-:W2:Y:S01]  /*1cfe0*/  LDL R22, [R1+0xd0c] ;  /* 0x000d0c0001167983 */ /* 0x000ea20000100800 */
[----:B------:R-:W-:Y:S01]  /*1cff0*/  IMAD.X R11, R5, 0x1, R20, P1 ;  /* 0x00000001050b7824 */ /* 0x000fe200008e0614 */
[----:B------:R-:W-:-:S04]  /*1d000*/  ISETP.GT.AND P5, PT, R252, 0x1a, PT ;  /* 0x0000001afc00780c */ /* 0x000fc80003fa4270 */
[----:B------:R-:W-:Y:S01]  /*1d010*/  SEL R9, RZ, 0x4, !P5 ;  /* 0x00000004ff097807 */ /* 0x000fe20006800000 */
[----:B------:R1:W-:Y:S03]  /*1d020*/  LDGSTS.E [R6+0x3800], [R10.64], P2 ;  /* 0x038000000a067fae */ /* 0x0003e60009121844 */
[----:B------:R-:W-:-:S04]  /*1d030*/  SEL R9, R9, RZ, !P0 ;  /* 0x000000ff09097207 */ /* 0x000fc80004000000 */
[----:B------:R-:W-:Y:S01]  /*1d040*/  ISETP.NE.U32.AND P5, PT, R9, RZ, PT ;  /* 0x000000ff0900720c */ /* 0x000fe20003fa5070 */
[----:B--2---:R-:W-:Y:S11]  /*1d050*/  HMMA.1688.F32.TF32 R52, R16, R190, R240 ;  /* 0x000000be1034723c */ /* 0x004ff600000810f0 */
[----:B------:R-:W-:Y:S11]  /*1d060*/  @!UPT UIADD3 URZ, URZ, URZ, URZ ;  /* 0x0000003f3f3ff290 */ /* 0x000ff6000fffe03f */
[----:B------:R-:W-:Y:S01]  /*1d070*/  @!UPT UIADD3 URZ, URZ, URZ, URZ ;  /* 0x0000003f3f3ff290 */ /* 0x000fe2000fffe03f */
[----:B------:R-:W-:Y:S04]  /*1d080*/  STL.64 [R1+0x270], R52 ;  /* 0x0002703401007387 */ /* 0x000fe80000100a00 */
[----:B------:R2:W-:Y:S04]  /*1d090*/  STL.64 [R1+0x278], R54 ;  /* 0x0002783601007387 */ /* 0x0005e80000100a00 */
[----:B------:R-:W4:Y:S04]  /*1d0a0*/  LDL R20, [R1+0xd14] ;  /* 0x000d140001147983 */ /* 0x000f280000100800 */
[----:B------:R-:W4:Y:S04]  /*1d0b0*/  LDL.LU R236, [R1+0x480] ;  /* 0x0004800001ec7983 */ /* 0x000f280000300800 */
[----:B------:R-:W4:Y:S04]  /*1d0c0*/  LDL.LU R237, [R1+0x484] ;  /* 0x0004840001ed7983 */ /* 0x000f280000300800 */
[----:B------:R-:W4:Y:S04]  /*1d0d0*/  LDL.LU R238, [R1+0x488] ;  /* 0x0004880001ee7983 */ /* 0x000f280000300800 */
[----:B------:R-:W4:Y:S04]  /*1d0e0*/  LDL.LU R239, [R1+0x48c] ;  /* 0x00048c0001ef7983 */ /* 0x000f280000300800 */
[----:B------:R-:W4:Y:S04]  /*1d0f0*/  LDL R26, [R1+0xd50] ;  /* 0x000d5000011a7983 */ /* 0x000f280000100800 */
[----:B------:R-:W4:Y:S04]  /*1d100*/  LDL.LU R240, [R1+0x3d0] ;  /* 0x0003d00001f07983 */ /* 0x000f280000300800 */
[----:B------:R-:W4:Y:S04]  /*1d110*/  LDL.LU R241, [R1+0x3d4] ;  /* 0x0003d40001f17983 */ /* 0x000f280000300800 */
[----:B------:R-:W4:Y:S04]  /*1d120*/  LDL.LU R242, [R1+0x3d8] ;  /* 0x0003d80001f27983 */ /* 0x000f280000300800 */
[----:B------:R-:W4:Y:S01]  /*1d130*/  LDL.LU R243, [R1+0x3dc] ;  /* 0x0003dc0001f37983 */ /* 0x000f220000300800 */
[----:B------:R-:W-:-:S03]  /*1d140*/  IMAD.X R9, R5, 0x1, R15, P6 ;  /* 0x0000000105097824 */ /* 0x000fc600030e060f */
[----:B------:R-:W4:Y:S01]  /*1d150*/  LDL R15, [R1+0xd4c] ;  /* 0x000d4c00010f7983 */ /* 0x000f220000100800 */
[----:B-1----:R-:W-:-:S03]  /*1d160*/  IADD3 R10, P6, R4, R30, RZ ;  /* 0x0000001e040a7210 */ /* 0x002fc60007fde0ff */
[----:B------:R1:W-:Y:S02]  /*1d170*/  LDGSTS.E [R6+0x3a00], [R8.64], P2 ;  /* 0x03a0000008067fae */ /* 0x0003e40009121844 */
[----:B---3--:R-:W-:Y:S01]  /*1d180*/  IMAD.X R11, R5, 0x1, R14, P6 ;  /* 0x00000001050b7824 */ /* 0x008fe200030e060e */
[----:B--2---:R-:W-:Y:S01]  /*1d190*/  HMMA.1688.F32.TF32 R52, R16, R186, R116 ;  /* 0x000000ba1034723c */ /* 0x004fe20000081074 */
[----:B------:R-:W-:Y:S01]  /*1d1a0*/  SEL R7, R7, RZ, !P0 ;  /* 0x000000ff07077207 */ /* 0x000fe20004000000 */
[----:B------:R-:W2:Y:S04]  /*1d1b0*/  LDL R24, [R1+0xd6c] ;  /* 0x000d6c0001187983 */ /* 0x000ea80000100800 */
[----:B------:R3:W-:Y:S01]  /*1d1c0*/  LDGSTS.E [R6+0x4800], [R10.64], P3 ;  /* 0x048000000a067fae */ /* 0x0007e20009921844 */
[----:B-1----:R-:W-:-:S03]  /*1d1d0*/  IADD3 R8, P2, R4, R29, RZ ;  /* 0x0000001d04087210 */ /* 0x002fc60007f5e0ff */
[----:B------:R-:W2:Y:S02]  /*1d1e0*/  LDL R14, [R1+0xd54] ;  /* 0x000d5400010e7983 */ /* 0x000ea40000100800 */
[----:B------:R-:W-:Y:S01]  /*1d1f0*/  IMAD.X R9, R5, 0x1, R23, P2 ;  /* 0x0000000105097824 */ /* 0x000fe200010e0617 */
[----:B------:R-:W-:-:S04]  /*1d200*/  ISETP.GT.AND P2, PT, R252, 0x7, PT ;  /* 0x00000007fc00780c */ /* 0x000fc80003f44270 */
[----:B---3--:R-:W-:Y:S01]  /*1d210*/  SEL R11, RZ, 0x4, !P2 ;  /* 0x00000004ff0b7807 */ /* 0x008fe20005000000 */
[----:B------:R1:W-:Y:S01]  /*1d220*/  LDGSTS.E [R6+0x4a00], [R8.64], P3 ;  /* 0x04a0000008067fae */ /* 0x0003e20009921844 */
[----:B------:R-:W-:Y:S02]  /*1d230*/  IADD3 R10, P2, R4, R28, RZ ;  /* 0x0000001c040a7210 */ /* 0x000fe40007f5e0ff */
[----:B------:R-:W-:Y:S02]  /*1d240*/  ISETP.GT.AND P6, PT, R252, 0x3, PT ;  /* 0x00000003fc00780c */ /* 0x000fe40003fc4270 */
[----:B------:R-:W-:Y:S02]  /*1d250*/  ISETP.NE.U32.AND P1, PT, R7, RZ, PT ;  /* 0x000000ff0700720c */ /* 0x000fe40003f25070 */
[----:B------:R-:W-:Y:S01]  /*1d260*/  SEL R7, RZ, 0x4, !P6 ;  /* 0x00000004ff077807 */ /* 0x000fe20007000000 */
[----:B------:R-:W-:Y:S03]  /*1d270*/  STL.64 [R1+0x260], R52 ;  /* 0x0002603401007387 */ /* 0x000fe60000100a00 */
[----:B-1----:R-:W-:-:S02]  /*1d280*/  SEL R9, R7, RZ, !P0 ;  /* 0x000000ff07097207 */ /* 0x002fc40004000000 */
[----:B------:R-:W-:Y:S02]  /*1d290*/  IADD3 R8, P6, R4, R27, RZ ;  /* 0x0000001b04087210 */ /* 0x000fe40007fde0ff */
[----:B------:R-:W-:Y:S01]  /*1d2a0*/  SEL R7, R11, RZ, !P0 ;  /* 0x000000ff0b077207 */ /* 0x000fe20004000000 */
[----:B------:R-:W-:Y:S01]  /*1d2b0*/  IMAD.X R11, R5, 0x1, R22, P2 ;  /* 0x00000001050b7824 */ /* 0x000fe200010e0616 */
[----:B------:R-:W-:Y:S01]  /*1d2c0*/  ISETP.NE.U32.AND P2, PT, R9, RZ, PT ;  /* 0x000000ff0900720c */ /* 0x000fe20003f45070 */
[----:B------:R-:W-:Y:S04]  /*1d2d0*/  STL.64 [R1+0x268], R54 ;  /* 0x0002683601007387 */ /* 0x000fe80000100a00 */
[----:B------:R-:W3:Y:S04]  /*1d2e0*/  LDL R23, [R1+0xda8] ;  /* 0x000da80001177983 */ /* 0x000ee80000100800 */
[----:B------:R-:W2:Y:S04]  /*1d2f0*/  LDL R22, [R1+0xdac] ;  /* 0x000dac0001167983 */ /* 0x000ea80000100800 */
[----:B------:R1:W-:Y:S01]  /*1d300*/  LDGSTS.E [R6+0x5800], [R10.64], P4 ;  /* 0x058000000a067fae */ /* 0x0003e2000a121844 */
[----:B----4-:R-:W-:Y:S01]  /*1d310*/  HMMA.1688.F32.TF32 R28, R16, R222, R236 ;  /* 0x000000de101c723c */ /* 0x010fe200000810ec */
[----:B------:R-:W-:-:S02]  /*1d320*/  IMAD.X R9, R5, 0x1, R20, P6 ;  /* 0x0000000105097824 */ /* 0x000fc400030e0614 */
[----:B------:R-:W4:Y:S01]  /*1d330*/  LDL R20, [R1+0xd88] ;  /* 0x000d880001147983 */ /* 0x000f220000100800 */
[----:B-1----:R-:W-:-:S03]  /*1d340*/  IADD3 R10, P6, R4, R26, RZ ;  /* 0x0000001a040a7210 */ /* 0x002fc60007fde0ff */
[----:B------:R2:W-:Y:S11]  /*1d350*/  LDGSTS.E [R6+0x5a00], [R8.64], P4 ;  /* 0x05a0000008067fae */ /* 0x0005f6000a121844 */
[----:B------:R-:W-:Y:S05]  /*1d360*/  @!UPT UIADD3 URZ, URZ, URZ, URZ ;  /* 0x0000003f3f3ff290 */ /* 0x000fea000fffe03f */
[----:B------:R-:W-:Y:S04]  /*1d370*/  STL.64 [R1+0x320], R28 ;  /* 0x0003201c01007387 */ /* 0x000fe80000100a00 */
[----:B------:R1:W-:Y:S02]  /*1d380*/  STL.64 [R1+0x328], R30 ;  /* 0x0003281e01007387 */ /* 0x0003e40000100a00 */
[----:B-1----:R-:W-:Y:S02]  /*1d390*/  HMMA.1688.F32.TF32 R28, R16, R218, R240 ;  /* 0x000000da101c723c */ /* 0x002fe400000810f0 */
[----:B------:R-:W4:Y:S01]  /*1d3a0*/  LDL.LU R240, [R1+0x440] ;  /* 0x0004400001f07983 */ /* 0x000f220000300800 */
[----:B------:R-:W-:Y:S11]  /*1d3b0*/  IMAD.X R11, R5, 0x1, R15, P6 ;  /* 0x00000001050b7824 */ /* 0x000ff600030e060f */
[----:B------:R-:W-:Y:S09]  /*1d3c0*/  @!UPT UIADD3 URZ, URZ, URZ, URZ ;  /* 0x0000003f3f3ff290 */ /* 0x000ff2000fffe03f */
[----:B------:R-:W-:Y:S04]  /*1d3d0*/  STL.64 [R1+0x2e0], R28 ;  /* 0x0002e01c01007387 */ /* 0x000fe80000100a00 */
[----:B------:R1:W-:Y:S04]  /*1d3e0*/  STL.64 [R1+0x2e8], R30 ;  /* 0x0002e81e01007387 */ /* 0x0003e80000100a00 */
[----:B------:R-:W4:Y:S01]  /*1d3f0*/  LDL.LU R241, [R1+0x444] ;  /* 0x0004440001f17983 */ /* 0x000f220000300800 */
[----:B------:R-:W-:Y:S02]  /*1d400*/  IMAD.MOV.U32 R242, RZ, RZ, R0 ;  /* 0x000000fffff27224 */ /* 0x000fe400078e0000 */
[----:B------:R-:W-:Y:S01]  /*1d410*/  IMAD.MOV.U32 R243, RZ, RZ, R2 ;  /* 0x000000fffff37224 */ /* 0x000fe200078e0002 */
[----:B------:R-:W4:Y:S04]  /*1d420*/  LDL.LU R0, [R1+0xe9c] ;  /* 0x000e9c0001007983 */ /* 0x000f280000300800 */
[----:B------:R-:W4:Y:S04]  /*1d430*/  LDL.LU R2, [R1+0xe98] ;  /* 0x000e980001027983 */ /* 0x000f280000300800 */
[----:B------:R-:W4:Y:S01]  /*1d440*/  LDL R15, [R1+0xd94] ;  /* 0x000d9400010f7983 */ /* 0x000f220000100800 */
[----:B--2---:R-:W-:-:S03]  /*1d450*/  IADD3 R8, P4, R4, R24, RZ ;  /* 0x0000001804087210 */ /* 0x004fc60007f9e0ff */
[----:B-1----:R-:W2:Y:S02]  /*1d460*/  LDL R31, [R1+0xbe8] ;  /* 0x000be800011f7983 */ /* 0x002ea40000100800 */
[----:B------:R-:W-:Y:S02]  /*1d470*/  IMAD.X R9, R5, 0x1, R14, P4 ;  /* 0x0000000105097824 */ /* 0x000fe400020e060e */
[----:B------:R-:W2:Y:S04]  /*1d480*/  LDL R14, [R1+0xbe0] ;  /* 0x000be000010e7983 */ /* 0x000ea80000100800 */
[----:B------:R-:W2:Y:S04]  /*1d490*/  LDL R30, [R1+0xbdc] ;  /* 0x000bdc00011e7983 */ /* 0x000ea80000100800 */
[----:B------:R-:W2:Y:S01]  /*1d4a0*/  LDL R28, [R1+0xbe4] ;  /* 0x000be400011c7983 */ /* 0x000ea20000100800 */
[----:B------:R-:W-:-:S02]  /*1d4b0*/  ISETP.GT.AND P6, PT, R252, 0xb, PT ;  /* 0x0000000bfc00780c */ /* 0x000fc40003fc4270 */
[----:B------:R-:W-:Y:S01]  /*1d4c0*/  ISETP.GT.AND P4, PT, R252, 0xf, PT ;  /* 0x0000000ffc00780c */ /* 0x000fe20003f84270 */
[----:B------:R-:W2:Y:S01]  /*1d4d0*/  LDL R27, [R1+0xc20] ;  /* 0x000c2000011b7983 */ /* 0x000ea20000100800 */
[----:B------:R-:W-:Y:S02]  /*1d4e0*/  ISETP.NE.U32.AND P3, PT, R7, RZ, PT ;  /* 0x000000ff0700720c */ /* 0x000fe40003f65070 */
[----:B------:R-:W-:Y:S01]  /*1d4f0*/  SEL R7, RZ, 0x4, !P6 ;  /* 0x00000004ff077807 */ /* 0x000fe20007000000 */
[----:B------:R-:W2:Y:S04]  /*1d500*/  LDL R26, [R1+0xc28] ;  /* 0x000c2800011a7983 */ /* 0x000ea80000100800 */
[----:B------:R1:W-:Y:S04]  /*1d510*/  LDGSTS.E [R6+0x6800], [R10.64], P5 ;  /* 0x068000000a067fae */ /* 0x0003e8000a921844 */
[----:B------:R3:W-:Y:S04]  /*1d520*/  LDGSTS.E [R6+0x6a00], [R8.64], P5 ;  /* 0x06a0000008067fae */ /* 0x0007e8000a921844 */
[----:B------:R-:W2:Y:S01]  /*1d530*/  LDL R24, [R1+0xc1c] ;  /* 0x000c1c0001187983 */ /* 0x000ea20000100800 */
[----:B-1----:R-:W-:-:S02]  /*1d540*/  SEL R11, RZ, 0x4, !P4 ;  /* 0x00000004ff0b7807 */ /* 0x002fc40006000000 */
[C---:B---3--:R-:W-:Y:S02]  /*1d550*/  IADD3 R10, P4, R4.reuse, R23, RZ ;  /* 0x00000017040a7210 */ /* 0x048fe40007f9e0ff */
[----:B------:R-:W-:Y:S01]  /*1d560*/  SEL R9, R7, RZ, !P0 ;  /* 0x000000ff07097207 */ /* 0x000fe20004000000 */
[----:B------:R-:W3:Y:S01]  /*1d570*/  LDL R23, [R1+0xc24] ;  /* 0x000c240001177983 */ /* 0x000ee20000100800 */
[C---:B------:R-:W-:Y:S02]  /*1d580*/  IADD3 R8, P6, R4.reuse, R22, RZ ;  /* 0x0000001604087210 */ /* 0x040fe40007fde0ff */
[----:B------:R-:W-:Y:S02]  /*1d590*/  ISETP.NE.U32.AND P5, PT, R9, RZ, PT ;  /* 0x000000ff0900720c */ /* 0x000fe40003fa5070 */
[----:B------:R-:W-:Y:S01]  /*1d5a0*/  SEL R7, R11, RZ, !P0 ;  /* 0x000000ff0b077207 */ /* 0x000fe20004000000 */
[C---:B----4-:R-:W-:Y:S02]  /*1d5b0*/  IMAD.X R11, R5.reuse, 0x1, R20, P4 ;  /* 0x00000001050b7824 */ /* 0x050fe400020e0614 */
[----:B------:R-:W-:Y:S01]  /*1d5c0*/  IMAD.MOV.U32 R116, RZ, RZ, R221 ;  /* 0x000000ffff747224 */ /* 0x000fe200078e00dd */
[----:B------:R-:W-:Y:S01]  /*1d5d0*/  HMMA.1688.F32.TF32 R52, R16, R214, R240 ;  /* 0x000000d61034723c */ /* 0x000fe200000810f0 */
[----:B------:R-:W-:Y:S01]  /*1d5e0*/  IMAD.X R9, R5, 0x1, R15, P6 ;  /* 0x0000000105097824 */ /* 0x000fe200030e060f */
[----:B------:R2:W-:Y:S04]  /*1d5f0*/  LDGSTS.E [R6+0x7800], [R10.64], P1 ;  /* 0x078000000a067fae */ /* 0x0005e80008921844 */
[----:B------:R-:W4:Y:S04]  /*1d600*/  LDL R15, [R1+0xc60] ;  /* 0x000c6000010f7983 */ /* 0x000f280000100800 */
[----:B------:R-:W1:Y:S11]  /*1d610*/  S2R R221, SR_TID.X ;  /* 0x0000000000dd7919 */ /* 0x000e760000002100 */
[----:B------:R-:W-:Y:S02]  /*1d620*/  @!UPT UIADD3 URZ, URZ, URZ, URZ ;  /* 0x0000003f3f3ff290 */ /* 0x000fe4000fffe03f */
[----:B------:R-:W-:Y:S04]  /*1d630*/  STL.64 [R1+0x2c0], R52 ;  /* 0x0002c03401007387 */ /* 0x000fe80000100a00 */
[----:B------:R1:W-:Y:S04]  /*1d640*/  STL.64 [R1+0x2c8], R54 ;  /* 0x0002c83601007387 */ /* 0x0003e80000100a00 */
[----:B------:R-:W4:Y:S01]  /*1d650*/  LDL R20, [R1+0xc5c] ;  /* 0x000c5c0001147983 */ /* 0x000f220000100800 */
[----:B------:R-:W-:Y:S02]  /*1d660*/  IMAD.MOV.U32 R117, RZ, RZ, R220 ;  /* 0x000000ffff757224 */ /* 0x000fe400078e00dc */
[----:B------:R-:W-:Y:S01]  /*1d670*/  IMAD.MOV.U32 R118, RZ, RZ, R217 ;  /* 0x000000ffff767224 */ /* 0x000fe200078e00d9 */
[----:B------:R-:W4:Y:S01]  /*1d680*/  LDL R22, [R1+0xc68] ;  /* 0x000c680001167983 */ /* 0x000f220000100800 */
[----:B------:R-:W-:Y:S01]  /*1d690*/  IMAD.MOV.U32 R119, RZ, RZ, R216 ;  /* 0x000000ffff777224 */ /* 0x000fe200078e00d8 */
[----:B--2---:R-:W-:Y:S01]  /*1d6a0*/  IADD3 R10, P6, R4, R14, RZ ;  /* 0x0000000e040a7210 */ /* 0x004fe20007fde0ff */
[----:B------:R-:W-:Y:S01]  /*1d6b0*/  IMAD.MOV.U32 R236, RZ, RZ, R213 ;  /* 0x000000ffffec7224 */ /* 0x000fe200078e00d5 */
[----:B------:R2:W-:Y:S01]  /*1d6c0*/  LDGSTS.E [R6+0x7a00], [R8.64], P1 ;  /* 0x07a0000008067fae */ /* 0x0005e20008921844 */
[----:B-1----:R-:W-:Y:S01]  /*1d6d0*/  LOP3.LUT R221, R221, 0x7f, RZ, 0xc0, !PT ;  /* 0x0000007fdddd7812 */ /* 0x002fe200078ec0ff */
[----:B------:R-:W-:-:S02]  /*1d6e0*/  IMAD.MOV.U32 R237, RZ, RZ, R212 ;  /* 0x000000ffffed7224 */ /* 0x000fc400078e00d4 */
[----:B------:R-:W4:Y:S02]  /*1d6f0*/  LDL R14, [R1+0xc64] ;  /* 0x000c6400010e7983 */ /* 0x000f240000100800 */
[----:B------:R-:W-:Y:S02]  /*1d700*/  IMAD.SHL.U32 R221, R221, 0x4, RZ ;  /* 0x00000004dddd7824 */ /* 0x000fe400078e00ff */
[----:B------:R-:W-:Y:S01]  /*1d710*/  IMAD.MOV.U32 R238, RZ, RZ, R209 ;  /* 0x000000ffffee7224 */ /* 0x000fe200078e00d1 */
[----:B--2---:R-:W-:Y:S01]  /*1d720*/  IADD3 R8, P1, R4, R31, RZ ;  /* 0x0000001f04087210 */ /* 0x004fe20007f3e0ff */
[----:B------:R-:W-:Y:S01]  /*1d730*/  IMAD.MOV.U32 R239, RZ, RZ, R208 ;  /* 0x000000ffffef7224 */ /* 0x000fe200078e00d0 */
[----:B------:R-:W-:Y:S01]  /*1d740*/  LOP3.LUT R29, R221, 0x60, RZ, 0x3c, !PT ;  /* 0x00000060dd1d7812 */ /* 0x000fe200078e3cff */
[----:B------:R-:W-:Y:S01]  /*1d750*/  HMMA.1688.F32.TF32 R52, R16, R210, R116 ;  /* 0x000000d21034723c */ /* 0x000fe20000081074 */
[C---:B------:R-:W-:Y:S02]  /*1d760*/  IMAD.X R11, R5.reuse, 0x1, R30, P6 ;  /* 0x00000001050b7824 */ /* 0x040fe400030e061e */
[----:B------:R-:W-:-:S02]  /*1d770*/  IMAD.X R9, R5, 0x1, R28, P1 ;  /* 0x0000000105097824 */ /* 0x000fc400008e061c */
[----:B------:R-:W-:-:S03]  /*1d780*/  IMAD R6, R3, 0x8000, R29 ;  /* 0x0000800003067824 */ /* 0x000fc600078e021d */
[----:B------:R-:W-:Y:S02]  /*1d790*/  HMMA.1688.F32.TF32 R28, R16, R206, R236 ;  /* 0x000000ce101c723c */ /* 0x000fe400000810ec */
[----:B------:R1:W-:Y:S04]  /*1d7a0*/  LDGSTS.E [R6+0xc00], [R10.64], P2 ;  /* 0x00c000000a067fae */ /* 0x0003e80009121844 */
[----:B------:R2:W-:Y:S01]  /*1d7b0*/  LDGSTS.E [R6+0xe00], [R8.64], P2 ;  /* 0x00e0000008067fae */ /* 0x0005e20009121844 */
[C---:B-1----:R-:W-:Y:S02]  /*1d7c0*/  IADD3 R10, P1, R4.reuse, R27, RZ ;  /* 0x0000001b040a7210 */ /* 0x042fe40007f3e0ff */
[----:B--2---:R-:W-:-:S03]  /*1d7d0*/  IADD3 R8, P2, R4, R26, RZ ;  /* 0x0000001a04087210 */ /* 0x004fc60007f5e0ff */
[C---:B------:R-:W-:Y:S02]  /*1d7e0*/  IMAD.X R11, R5.reuse, 0x1, R24, P1 ;  /* 0x00000001050b7824 */ /* 0x040fe400008e0618 */
[----:B---3--:R-:W-:-:S03]  /*1d7f0*/  IMAD.X R9, R5, 0x1, R23, P2 ;  /* 0x0000000105097824 */ /* 0x008fc600010e0617 */
[----:B------:R1:W-:Y:S04]  /*1d800*/  LDGSTS.E [R6+0x1c00], [R10.64], P3 ;  /* 0x01c000000a067fae */ /* 0x0003e80009921844 */
[----:B------:R-:W-:Y:S04]  /*1d810*/  STL.64 [R1+0x250], R52 ;  /* 0x0002503401007387 */ /* 0x000fe80000100a00 */
[----:B------:R4:W-:Y:S04]  /*1d820*/  LDGSTS.E [R6+0x1e00], [R8.64], P3 ;  /* 0x01e0000008067fae */ /* 0x0009e80009921844 */
[----:B------:R-:W-:Y:S04]  /*1d830*/  STL.64 [R1+0x258], R54 ;  /* 0x0002583601007387 */ /* 0x000fe80000100a00 */
[----:B------:R-:W2:Y:S04]  /*1d840*/  LDL R23, [R1+0xca0] ;  /* 0x000ca00001177983 */ /* 0x000ea80000100800 */
[----:B------:R-:W-:Y:S04]  /*1d850*/  STL.64 [R1+0x240], R28 ;  /* 0x0002401c01007387 */ /* 0x000fe80000100a00 */
[----:B------:R3:W-:Y:S01]  /*1d860*/  STL.64 [R1+0x248], R30 ;  /* 0x0002481e01007387 */ /* 0x0007e20000100a00 */
[----:B----4-:R-:W-:Y:S01]  /*1d870*/  IADD3 R8, P2, R4, R15, RZ ;  /* 0x0000000f04087210 */ /* 0x010fe20007f5e0ff */
[----:B------:R-:W-:-:S02]  /*1d880*/  IMAD.MOV.U32 R240, RZ, RZ, R205 ;  /* 0x000000fffff07224 */ /* 0x000fc400078e00cd */
[----:B------:R-:W-:Y:S02]  /*1d890*/  IMAD.MOV.U32 R241, RZ, RZ, R204 ;  /* 0x000000fffff17224 */ /* 0x000fe400078e00cc */
[----:B------:R-:W-:Y:S02]  /*1d8a0*/  IMAD.MOV.U32 R242, RZ, RZ, R201 ;  /* 0x000000fffff27224 */ /* 0x000fe400078e00c9 */
[----:B------:R-:W-:Y:S01]  /*1d8b0*/  IMAD.MOV.U32 R243, RZ, RZ, R200 ;  /* 0x000000fffff37224 */ /* 0x000fe200078e00c8 */
[----:B------:R-:W-:Y:S01]  /*1d8c0*/  ISETP.GT.AND P6, PT, R252, 0x13, PT ;  /* 0x00000013fc00780c */ /* 0x000fe20003fc4270 */
[----:B------:R-:W4:Y:S01]  /*1d8d0*/  LDL R15, [R1+0xca8] ;  /* 0x000ca800010f7983 */ /* 0x000f220000100800 */
[----:B------:R-:W-:-:S03]  /*1d8e0*/  IMAD.X R9, R5, 0x1, R20, P2 ;  /* 0x0000000105097824 */ /* 0x000fc600010e0614 */
[----:B------:R-:W4:Y:S01]  /*1d8f0*/  LDL R20, [R1+0xc9c] ;  /* 0x000c9c0001147983 */ /* 0x000f220000100800 */
[----:B---3--:R-:W-:Y:S01]  /*1d900*/  HMMA.1688.F32.TF32 R28, R16, R202, R240 ;  /* 0x000000ca101c723c */ /* 0x008fe200000810f0 */
[----:B------:R-:W-:Y:S02]  /*1d910*/  ISETP.NE.U32.AND P4, PT, R7, RZ, PT ;  /* 0x000000ff0700720c */ /* 0x000fe40003f85070 */
[----:B------:R-:W-:Y:S01]  /*1d920*/  SEL R7, RZ, 0x4, !P6 ;  /* 0x00000004ff077807 */ /* 0x000fe20007000000 */
[----:B------:R3:W-:Y:S01]  /*1d930*/  LDGSTS.E [R6+0x2c00], [R8.64], P5 ;  /* 0x02c0000008067fae */ /* 0x0007e2000a921844 */
[----:B------:R-:W-:Y:S02]  /*1d940*/  ISETP.GT.AND P6, PT, R252, 0x17, PT ;  /* 0x00000017fc00780c */ /* 0x000fe40003fc4270 */
[----:B------:R-:W-:-:S04]  /*1d950*/  SEL R7, R7, RZ, !P0 ;  /* 0x000000ff07077207 */ /* 0x000fc80004000000 */
[----:B------:R-:W-:Y:S02]  /*1d960*/  ISETP.NE.U32.AND P1, PT, R7, RZ, PT ;  /* 0x000000ff0700720c */ /* 0x000fe40003f25070 */
[----:B------:R-:W-:Y:S02]  /*1d970*/  SEL R7, RZ, 0x4, !P6 ;  /* 0x00000004ff077807 */ /* 0x000fe40007000000 */
[----:B-1----:R-:W-:-:S05]  /*1d980*/  IADD3 R10, P6, R4, R22, RZ ;  /* 0x00000016040a7210 */ /* 0x002fca0007fde0ff */
[----:B------:R-:W-:-:S03]  /*1d990*/  IMAD.X R11, R5, 0x1, R14, P6 ;  /* 0x00000001050b7824 */ /* 0x000fc600030e060e */
[----:B------:R-:W-:Y:S04]  /*1d9a0*/  STL.64 [R1+0x220], R28 ;  /* 0x0002201c01007387 */ /* 0x000fe80000100a00 */
[----:B------:R1:W-:Y:S04]  /*1d9b0*/  STL.64 [R1+0x228], R30 ;  /* 0x0002281e01007387 */ /* 0x0003e80000100a00 */
[----:B------:R-:W3:Y:S04]  /*1d9c0*/  LDL R14, [R1+0xca4] ;  /* 0x000ca400010e7983 */ /* 0x000ee80000100800 */
[----:B------:R-:W3:Y:S01]  /*1d9d0*/  LDL R22, [R1+0xce0] ;  /* 0x000ce00001167983 */ /* 0x000ee20000100800 */
[----:B------:R-:W-:-:S02]  /*1d9e0*/  IMAD.MOV.U32 R241, RZ, RZ, R36 ;  /* 0x000000fffff17224 */ /* 0x000fc400078e0024 */
[----:B------:R-:W-:Y:S01]  /*1d9f0*/  IMAD.MOV.U32 R242, RZ, RZ, R13 ;  /* 0x000000fffff27224 */ /* 0x000fe200078e000d */
[----:B------:R-:W3:Y:S04]  /*1da00*/  LDL R36, [R1+0xce8] ;  /* 0x000ce80001247983 */ /* 0x000ee80000100800 */
[----:B------:R-:W3:Y:S01]  /*1da10*/  LDL R13, [R1+0xcdc] ;  /* 0x000cdc00010d7983 */ /* 0x000ee20000100800 */
[----:B------:R-:W-:-:S03]  /*1da20*/  IMAD.MOV.U32 R243, RZ, RZ, R12 ;  /* 0x000000fffff37224 */ /* 0x000fc600078e000c */
[----:B------:R-:W3:Y:S04]  /*1da30*/  LDL R12, [R1+0xd20] ;  /* 0x000d2000010c7983 */ /* 0x000ee80000100800 */
[----:B-1----:R-:W3:Y:S04]  /*1da40*/  LDL R31, [R1+0xce4] ;  /* 0x000ce400011f7983 */ /* 0x002ee80000100800 */
[----:B------:R-:W3:Y:S04]  /*1da50*/  LDL R30, [R1+0xd28] ;  /* 0x000d2800011e7983 */ /* 0x000ee80000100800 */
[----:B------:R-:W3:Y:S04]  /*1da60*/  LDL R24, [R1+0xd1c] ;  /* 0x000d1c0001187983 */ /* 0x000ee80000100800 */
[----:B------:R-:W3:Y:S04]  /*1da70*/  LDL R29, [R1+0xd70] ;  /* 0x000d7000011d7983 */ /* 0x000ee80000100800 */
[----:B------:R-:W3:Y:S04]  /*1da80*/  LDL R28, [R1+0xd24] ;  /* 0x000d2400011c7983 */ /* 0x000ee80000100800 */
[----:B------:R2:W-:Y:S04]  /*1da90*/  LDGSTS.E [R6+0x2e00], [R10.64], P5 ;  /* 0x02e000000a067fae */ /* 0x0005e8000a921844 */
[----:B------:R-:W3:Y:S01]  /*1daa0*/  LDL R26, [R1+0xd58] ;  /* 0x000d5800011a7983 */ /* 0x000ee20000100800 */
[----:B------:R-:W-:-:S02]  /*1dab0*/  SEL R7, R7, RZ, !P0 ;  /* 0x000000ff07077207 */ /* 0x000fc40004000000 */
[----:B------:R-:W-:Y:S01]  /*1dac0*/  ISETP.GT.AND P3, PT, R252, 0x1b, PT ;  /* 0x0000001bfc00780c */ /* 0x000fe20003f64270 */
[----:B------:R-:W-:Y:S01]  /*1dad0*/  IMAD.MOV.U32 R236, RZ, RZ, R189 ;  /* 0x000000ffffec7224 */ /* 0x000fe200078e00bd */
[----:B------:R-:W3:Y:S01]  /*1dae0*/  LDL R27, [R1+0xd7c] ;  /* 0x000d7c00011b7983 */ /* 0x000ee20000100800 */
[----:B--2---:R-:W-:-:S03]  /*1daf0*/  IADD3 R10, P6, R4, R23, RZ ;  /* 0x00000017040a7210 */ /* 0x004fc60007fde0ff */
[----:B------:R-:W2:Y:S02]  /*1db00*/  LDL R23, [R1+0xdb0] ;  /* 0x000db00001177983 */ /* 0x000ea40000100800 */
[----:B----4-:R-:W-:Y:S02]  /*1db10*/  IMAD.X R11, R5, 0x1, R20, P6 ;  /* 0x00000001050b7824 */ /* 0x010fe400030e0614 */
[----:B------:R-:W4:Y:S01]  /*1db20*/  LDL R20, [R1+0xd98] ;  /* 0x000d980001147983 */ /* 0x000f220000100800 */
[----:B------:R-:W-:Y:S02]  /*1db30*/  ISETP.NE.U32.AND P2, PT, R7, RZ, PT ;  /* 0x000000ff0700720c */ /* 0x000fe40003f45070 */
[----:B------:R-:W-:Y:S01]  /*1db40*/  SEL R7, RZ, 0x4, !P3 ;  /* 0x00000004ff077807 */ /* 0x000fe20005800000 */
[----:B------:R-:W-:Y:S01]  /*1db50*/  IMAD.MOV.U32 R237, RZ, RZ, R188 ;  /* 0x000000ffffed7224 */ /* 0x000fe200078e00bc */
[----:B------:R-:W-:Y:S01]  /*1db60*/  ISETP.GT.AND P3, PT, R252, 0x1f, PT ;  /* 0x0000001ffc00780c */ /* 0x000fe20003f64270 */
[----:B------:R-:W-:Y:S01]  /*1db70*/  IMAD.MOV.U32 R238, RZ, RZ, R185 ;  /* 0x000000ffffee7224 */ /* 0x000fe200078e00b9 */
[----:B------:R-:W-:Y:S01]  /*1db80*/  SEL R7, R7, RZ, !P0 ;  /* 0x000000ff07077207 */ /* 0x000fe20004000000 */
[----:B------:R-:W-:Y:S01]  /*1db90*/  IMAD.MOV.U32 R239, RZ, RZ, R184 ;  /* 0x000000ffffef7224 */ /* 0x000fe200078e00b8 */
[----:B---3--:R-:W-:Y:S01]  /*1dba0*/  SEL R9, RZ, 0x4, !P3 ;  /* 0x00000004ff097807 */ /* 0x008fe20005800000 */
[----:B------:R-:W-:Y:S01]  /*1dbb0*/  IMAD.MOV.U32 R240, RZ, RZ, R40 ;  /* 0x000000fffff07224 */ /* 0x000fe200078e0028 */
[----:B------:R-:W-:Y:S01]  /*1dbc0*/  IADD3 R8, P3, R4, R15, RZ ;  /* 0x0000000f04087210 */ /* 0x000fe20007f7e0ff */
[----:B------:R1:W-:Y:S01]  /*1dbd0*/  LDGSTS.E [R6+0x3c00], [R10.64], P4 ;  /* 0x03c000000a067fae */ /* 0x0003e2000a121844 */
[----:B------:R-:W-:-:S02]  /*1dbe0*/  LOP3.LUT R15, R41, 0x1f, RZ, 0xc0, !PT ;  /* 0x0000001f290f7812 */ /* 0x000fc400078ec0ff */
[----:B------:R-:W-:Y:S02]  /*1dbf0*/  ISETP.NE.U32.AND P5, PT, R7, RZ, PT ;  /* 0x000000ff0700720c */ /* 0x000fe40003fa5070 */
[----:B------:R-:W-:Y:S01]  /*1dc00*/  SEL R7, R9, RZ, !P0 ;  /* 0x000000ff09077207 */ /* 0x000fe20004000000 */
[C---:B------:R-:W-:Y:S01]  /*1dc10*/  HMMA.1688.F32.TF32 R40, R16.reuse, R198, R236 ;  /* 0x000000c61028723c */ /* 0x040fe200000810ec */
[----:B------:R-:W-:Y:S02]  /*1dc20*/  ISETP.GE.AND P6, PT, R15, R252, PT ;  /* 0x000000fc0f00720c */ /* 0x000fe40003fc6270 */
[----:B------:R-:W3:Y:S05]  /*1dc30*/  LDL R15, [R1+0xd5c] ;  /* 0x000d5c00010f7983 */ /* 0x000eea0000100800 */
[----:B------:R-:W-:Y:S01]  /*1dc40*/  HMMA.1688.F32.TF32 R16, R16, R194, R240 ;  /* 0x000000c21010723c */ /* 0x000fe200000810f0 */
[----:B------:R-:W-:Y:S01]  /*1dc50*/  IMAD.X R9, R5, 0x1, R14, P3 ;  /* 0x0000000105097824 */ /* 0x000fe200018e060e */
[----:B------:R-:W-:Y:S01]  /*1dc60*/  ISETP.NE.U32.AND P3, PT, R7, RZ, PT ;  /* 0x000000ff0700720c */ /* 0x000fe20003f65070 */
[----:B------:R-:W3:Y:S01]  /*1dc70*/  LDL R14, [R1+0xdb8] ;  /* 0x000db800010e7983 */ /* 0x000ee20000100800 */
[----:B------:R-:W-:-:S02]  /*1dc80*/  SEL R7, RZ, 0x4, P6 ;  /* 0x00000004ff077807 */ /* 0x000fc40003000000 */
[----:B-1----:R-:W-:Y:S01]  /*1dc90*/  IADD3 R10, P6, R4, R22, RZ ;  /* 0x00000016040a7210 */ /* 0x002fe20007fde0ff */
[----:B------:R1:W-:Y:S01]  /*1dca0*/  LDGSTS.E [R6+0x3e00], [R8.64], P4 ;  /* 0x03e0000008067fae */ /* 0x0003e2000a121844 */
[----:B------:R-:W-:-:S03]  /*1dcb0*/  SEL R7, R7, RZ, !P0 ;  /* 0x000000ff07077207 */ /* 0x000fc60004000000 */
[----:B------:R-:W-:Y:S01]  /*1dcc0*/  IMAD.X R11, R5, 0x1, R13, P6 ;  /* 0x00000001050b7824 */ /* 0x000fe200030e060d */
[----:B-1----:R-:W-:-:S04]  /*1dcd0*/  IADD3 R8, P0, R4, R36, RZ ;  /* 0x0000002404087210 */ /* 0x002fc80007f1e0ff */
[----:B------:R1:W-:Y:S01]  /*1dce0*/  LDGSTS.E [R6+0x4c00], [R10.64], P1 ;  /* 0x04c000000a067fae */ /* 0x0003e20008921844 */
[C---:B------:R-:W-:Y:S01]  /*1dcf0*/  IADD3 R12, P6, R4.reuse, R12, RZ ;  /* 0x0000000c040c7210 */ /* 0x040fe20007fde0ff */
[C---:B------:R-:W-:Y:S02]  /*1dd00*/  IMAD.X R9, R5.reuse, 0x1, R31, P0 ;  /* 0x0000000105097824 */ /* 0x040fe400000e061f */
[----:B------:R-:W-:Y:S02]  /*1dd10*/  STL.64 [R1+0x210], R40 ;  /* 0x0002102801007387 */ /* 0x000fe40000100a00 */
[----:B------:R-:W-:Y:S02]  /*1dd20*/  IMAD.X R13, R5, 0x1, R24, P6 ;  /* 0x00000001050d7824 */ /* 0x000fe400030e0618 */
[----:B------:R1:W-:Y:S02]  /*1dd30*/  LDGSTS.E [R6+0x4e00], [R8.64], P1 ;  /* 0x04e0000008067fae */ /* 0x0003e40008921844 */
[----:B-1----:R-:W-:-:S02]  /*1dd40*/  IADD3 R10, P0, R4, R30, RZ ;  /* 0x0000001e040a7210 */ /* 0x002fc40007f1e0ff */
[----:B------:R-:W-:Y:S03]  /*1dd50*/  STL.64 [R1+0x218], R42 ;  /* 0x0002182a01007387 */ /* 0x000fe60000100a00 */
[----:B------:R-:W-:Y:S01]  /*1dd60*/  IMAD.X R11, R5, 0x1, R28, P0 ;  /* 0x00000001050b7824 */ /* 0x000fe200000e061c */
[----:B------:R1:W-:Y:S01]  /*1dd70*/  LDGSTS.E [R6+0x5c00], [R12.64], P2 ;  /* 0x05c000000c067fae */ /* 0x0003e20009121844 */
[----:B------:R-:W-:-:S03]  /*1dd80*/  IADD3 R8, P1, R4, R29, RZ ;  /* 0x0000001d04087210 */ /* 0x000fc60007f3e0ff */
[----:B------:R-:W3:Y:S02]  /*1dd90*/  LDL R22, [R1+0xdb4] ;  /* 0x000db40001167983 */ /* 0x000ee40000100800 */
[----:B------:R-:W-:Y:S02]  /*1dda0*/  IMAD.X R9, R5, 0x1, R26, P1 ;  /* 0x0000000105097824 */ /* 0x000fe400008e061a */
[----:B------:R2:W-:Y:S04]  /*1ddb0*/  LDGSTS.E [R6+0x5e00], [R10.64], P2 ;  /* 0x05e000000a067fae */ /* 0x0005e80009121844 */
[----:B------:R1:W-:Y:S04]  /*1ddc0*/  STL.64 [R1+0x1f0], R16 ;  /* 0x0001f01001007387 */ /* 0x0003e80000100a00 */
[----:B------:R1:W-:Y:S01]  /*1ddd0*/  STL.64 [R1+0x1f8], R18 ;  /* 0x0001f81201007387 */ /* 0x0003e20000100a00 */
[----:B--2---:R-:W-:-:S03]  /*1dde0*/  IADD3 R10, P1, R4, R23, RZ ;  /* 0x00000017040a7210 */ /* 0x004fc60007f3e0ff */
[----:B------:R-:W2:Y:S04]  /*1ddf0*/  LDL.LU R24, [R1+0xba0] ;  /* 0x000ba00001187983 */ /* 0x000ea80000300800 */
[----:B-1----:R-:W2:Y:S04]  /*1de00*/  LDL.LU R16, [R1+0xb9c] ;  /* 0x000b9c0001107983 */ /* 0x002ea80000300800 */
[----:B------:R-:W2:Y:S04]  /*1de10*/  LDL.LU R38, [R1+0xb90] ;  /* 0x000b900001267983 */ /* 0x000ea80000300800 */
[----:B------:R-:W2:Y:S04]  /*1de20*/  LDL.LU R18, [R1+0xb8c] ;  /* 0x000b8c0001127983 */ /* 0x000ea80000300800 */
[----:B------:R-:W1:Y:S01]  /*1de30*/  S2R R36, SR_TID.X ;  /* 0x0000000000247919 */ /* 0x000e620000002100 */
[----:B------:R-:W-:Y:S01]  /*1de40*/  ISETP.NE.U32.AND P4, PT, R7, RZ, PT ;  /* 0x000000ff0700720c */ /* 0x000fe20003f85070 */
[----:B------:R-:W-:-:S02]  /*1de50*/  IMAD.SHL.U32 R37, R37, 0x4, RZ ;  /* 0x0000000425257824 */ /* 0x000fc400078e00ff */
[----:B------:R-:W2:Y:S01]  /*1de60*/  S2R R243, SR_TID.X ;  /* 0x0000000000f37919 */ /* 0x000ea20000002100 */
[----:B------:R-:W-:-:S03]  /*1de70*/  IADD3 R12, P0, R4, R27, RZ ;  /* 0x0000001b040c7210 */ /* 0x000fc60007f1e0ff */
[----:B------:R2:W-:Y:S01]  /*1de80*/  LDGSTS.E [R6+0x6c00], [R8.64], P5 ;  /* 0x06c0000008067fae */ /* 0x0005e2000a921844 */
[----:B-1----:R-:W-:-:S04]  /*1de90*/  LOP3.LUT R7, R36, 0x60, RZ, 0xc0, !PT ;  /* 0x0000006024077812 */ /* 0x002fc800078ec0ff */
[----:B------:R-:W-:-:S04]  /*1dea0*/  SHF.R.U32.HI R7, RZ, 0x1, R7 ;  /* 0x00000001ff077819 */ /* 0x000fc80000011607 */
[----:B------:R-:W-:Y:S01]  /*1deb0*/  LOP3.LUT R7, R37, R7, RZ, 0x3c, !PT ;  /* 0x0000000725077212 */ /* 0x000fe200078e3cff */
[C---:B----4-:R-:W-:Y:S02]  /*1dec0*/  IMAD.X R11, R5.reuse, 0x1, R20, P1 ;  /* 0x00000001050b7824 */ /* 0x050fe400008e0614 */
        /* <DEDUP_REMOVED lines=67> */
[----:B---3--:R-:W-:Y:S01]  /*1e300*/  IMAD.X R13, R5, 0x1, R15, P0 ;  /* 0x00000001050d7824 */ /* 0x008fe200000e060f */
[----:B------:R-:W-:-:S02]  /*1e310*/  IADD3 R14, P0, R4, R14, RZ ;  /* 0x0000000e040e7210 */ /* 0x000fc40007f1e0ff */
[----:B--2---:R-:W-:Y:S01]  /*1e320*/  IADD3 R8, P1, R0, R24, RZ ;  /* 0x0000001800087210 */ /* 0x004fe20007f3e0ff */
[----:B------:R-:W2:Y:S02]  /*1e330*/  LDL.LU R27, [R1+0xb98] ;  /* 0x000b9800011b7983 */ /* 0x000ea40000300800 */
[----:B------:R-:W-:Y:S02]  /*1e340*/  IMAD.X R15, R5, 0x1, R22, P0 ;  /* 0x00000001050f7824 */ /* 0x000fe400000e0616 */
[----:B------:R1:W-:Y:S04]  /*1e350*/  LDGSTS.E [R6+0x6e00], [R12.64], P5 ;  /* 0x06e000000c067fae */ /* 0x0003e8000a921844 */
[----:B------:R3:W-:Y:S04]  /*1e360*/  LDGSTS.E [R6+0x7c00], [R10.64], P3 ;  /* 0x07c000000a067fae */ /* 0x0007e80009921844 */
[----:B------:R1:W-:Y:S01]  /*1e370*/  LDGSTS.E [R6+0x7e00], [R14.64], P3 ;  /* 0x07e000000e067fae */ /* 0x0003e20009921844 */
[----:B------:R-:W-:-:S03]  /*1e380*/  IMAD.X R9, R16, 0x1, R2, P1 ;  /* 0x0000000110097824 */ /* 0x000fc600008e0602 */
[----:B------:R-:W0:Y:S01]  /*1e390*/  LDGDEPBAR ;  /* 0x00000000000079af */ /* 0x000e220000000000 */
[----:B---3--:R-:W-:-:S03]  /*1e3a0*/  IADD3 R10, P0, R0, R38, RZ ;  /* 0x00000026000a7210 */ /* 0x008fc60007f1e0ff */
[----:B------:R-:W3:Y:S01]  /*1e3b0*/  LDL.LU R26, [R1+0xb64] ;  /* 0x000b6400011a7983 */ /* 0x000ee20000300800 */
[----:B-1----:R-:W-:Y:S01]  /*1e3c0*/  IMAD R6, R3, 0x8000, R7 ;  /* 0x0000800003067824 */ /* 0x002fe200078e0207 */
[----:B------:R-:W-:Y:S01]  /*1e3d0*/  LOP3.LUT R7, R243, 0x60, RZ, 0xc0, !PT ;  /* 0x00000060f3077812 */ /* 0x000fe200078ec0ff */
[----:B------:R-:W-:Y:S01]  /*1e3e0*/  IMAD.X R11, R18, 0x1, R2, P0 ;  /* 0x00000001120b7824 */ /* 0x000fe200000e0602 */
[----:B------:R-:W2:Y:S02]  /*1e3f0*/  LDL.LU R22, [R1+0xb74] ;  /* 0x000b740001167983 */ /* 0x000ea40000300800 */
[----:B------:R-:W-:Y:S02]  /*1e400*/  SHF.R.U32.HI R7, RZ, 0x1, R7 ;  /* 0x00000001ff077819 */ /* 0x000fe40000011607 */
[----:B------:R1:W-:Y:S02]  /*1e410*/  LDGSTS.E [R6+0x10000], [R8.64], P4 ;  /* 0x1000000008067fae */ /* 0x0003e4000a121844 */
[----:B------:R-:W-:-:S02]  /*1e420*/  LOP3.LUT R7, R25, R7, RZ, 0x3c, !PT ;  /* 0x0000000719077212 */ /* 0x000fc400078e3cff */
[----:B----4-:R-:W-:Y:S01]  /*1e430*/  IADD3 R12, P1, R0, R41, RZ ;  /* 0x00000029000c7210 */ /* 0x010fe20007f3e0ff */
[----:B------:R-:W4:Y:S01]  /*1e440*/  LDL.LU R19, [R1+0xb84] ;  /* 0x000b840001137983 */ /* 0x000f220000300800 */
[----:B------:R-:W-:-:S03]  /*1e450*/  LOP3.LUT R7, R7, 0x40, RZ, 0x3c, !PT ;  /* 0x0000004007077812 */ /* 0x000fc600078e3cff */
[----:B------:R-:W-:Y:S01]  /*1e460*/  IMAD.X R13, R20, 0x1, R2, P1 ;  /* 0x00000001140d7824 */ /* 0x000fe200008e0602 */
[----:B------:R1:W-:Y:S04]  /*1e470*/  LDGSTS.E [R6+0x10400], [R10.64], P4 ;  /* 0x104000000a067fae */ /* 0x0003e8000a121844 */
[----:B------:R-:W2:Y:S01]  /*1e480*/  LDL.LU R17, [R1+0xb94] ;  /* 0x000b940001117983 */ /* 0x000ea20000300800 */
[----:B------:R-:W-:-:S03]  /*1e490*/  IMAD R7, R3, 0x8000, R7 ;  /* 0x0000800003077824 */ /* 0x000fc600078e0207 */
[----:B------:R-:W2:Y:S04]  /*1e4a0*/  LDL.LU R182, [R1+0x9f4] ;  /* 0x0009f40001b67983 */ /* 0x000ea80000300800 */
[----:B------:R-:W2:Y:S04]  /*1e4b0*/  LDL.LU R183, [R1+0x9a4] ;  /* 0x0009a40001b77983 */ /* 0x000ea80000300800 */
[----:B------:R-:W2:Y:S04]  /*1e4c0*/  LDL.LU R176, [R1+0x9d4] ;  /* 0x0009d40001b07983 */ /* 0x000ea80000300800 */
[----:B------:R1:W-:Y:S04]  /*1e4d0*/  LDGSTS.E [R6+0x10800], [R12.64], P4 ;  /* 0x108000000c067fae */ /* 0x0003e8000a121844 */
        /* <DEDUP_REMOVED lines=47> */
[----:B-1----:R-:W-:-:S02]  /*1e7d0*/  IADD3 R10, P1, R0, R157, RZ ;  /* 0x0000009d000a7210 */ /* 0x002fc40007f3e0ff */
[----:B------:R-:W-:-:S05]  /*1e7e0*/  IADD3 R8, P0, R0, R117, RZ ;  /* 0x0000007500087210 */ /* 0x000fca0007f1e0ff */
[----:B------:R-:W-:Y:S01]  /*1e7f0*/  IMAD.X R9, R23, 0x1, R2, P0 ;  /* 0x0000000117097824 */ /* 0x000fe200000e0602 */
[----:B------:R-:W-:-:S04]  /*1e800*/  IADD3 R12, P0, R0, R185, RZ ;  /* 0x000000b9000c7210 */ /* 0x000fc80007f1e0ff */
[----:B------:R1:W-:Y:S01]  /*1e810*/  LDGSTS.E [R6+0x10c00], [R8.64], P4 ;  /* 0x10c0000008067fae */ /* 0x0003e2000a121844 */
[--C-:B------:R-:W-:Y:S02]  /*1e820*/  IMAD.X R13, R40, 0x1, R2.reuse, P0 ;  /* 0x00000001280d7824 */ /* 0x100fe400000e0602 */
[----:B------:R-:W-:Y:S01]  /*1e830*/  IMAD.X R11, R36, 0x1, R2, P1 ;  /* 0x00000001240b7824 */ /* 0x000fe200008e0602 */
[----:B-1----:R-:W-:-:S04]  /*1e840*/  IADD3 R8, P1, R0, R189, RZ ;  /* 0x000000bd00087210 */ /* 0x002fc80007f3e0ff */
[----:B------:R1:W-:Y:S01]  /*1e850*/  LDGSTS.E [R6+0x11000], [R10.64], P4 ;  /* 0x110000000a067fae */ /* 0x0003e2000a121844 */
[----:B------:R-:W-:-:S03]  /*1e860*/  IMAD.X R9, R116, 0x1, R2, P1 ;  /* 0x0000000174097824 */ /* 0x000fc600008e0602 */
[----:B------:R1:W-:Y:S04]  /*1e870*/  LDGSTS.E [R6+0x11400], [R12.64], P4 ;  /* 0x114000000c067fae */ /* 0x0003e8000a121844 */
[----:B------:R1:W-:Y:S02]  /*1e880*/  LDGSTS.E [R6+0x11800], [R8.64], P4 ;  /* 0x1180000008067fae */ /* 0x0003e4000a121844 */
[C---:B-1----:R-:W-:Y:S02]  /*1e890*/  IADD3 R10, P0, R0.reuse, R193, RZ ;  /* 0x000000c1000a7210 */ /* 0x042fe40007f1e0ff */
[----:B------:R-:W-:-:S03]  /*1e8a0*/  IADD3 R12, P1, R0, R197, RZ ;  /* 0x000000c5000c7210 */ /* 0x000fc60007f3e0ff */
[--C-:B------:R-:W-:Y:S01]  /*1e8b0*/  IMAD.X R11, R156, 0x1, R2.reuse, P0 ;  /* 0x000000019c0b7824 */ /* 0x100fe200000e0602 */
[----:B------:R-:W-:Y:S01]  /*1e8c0*/  IADD3 R8, P0, R0, R201, RZ ;  /* 0x000000c900087210 */ /* 0x000fe20007f1e0ff */
[----:B------:R-:W-:-:S03]  /*1e8d0*/  IMAD.X R13, R184, 0x1, R2, P1 ;  /* 0x00000001b80d7824 */ /* 0x000fc600008e0602 */
[----:B------:R1:W-:Y:S01]  /*1e8e0*/  LDGSTS.E [R6+0x11c00], [R10.64], P4 ;  /* 0x11c000000a067fae */ /* 0x0003e2000a121844 */
[----:B------:R-:W-:-:S03]  /*1e8f0*/  IMAD.X R9, R188, 0x1, R2, P0 ;  /* 0x00000001bc097824 */ /* 0x000fc600000e0602 */
[----:B------:R4:W-:Y:S04]  /*1e900*/  LDGSTS.E [R6+0x12000], [R12.64], P4 ;  /* 0x120000000c067fae */ /* 0x0009e8000a121844 */
[----:B------:R4:W-:Y:S01]  /*1e910*/  LDGSTS.E [R6+0x12400], [R8.64], P4 ;  /* 0x1240000008067fae */ /* 0x0009e2000a121844 */
[C---:B-1----:R-:W-:Y:S02]  /*1e920*/  IADD3 R10, P1, R0.reuse, R205, RZ ;  /* 0x000000cd000a7210 */ /* 0x042fe40007f3e0ff */
[----:B----4-:R-:W-:-:S03]  /*1e930*/  IADD3 R12, P0, R0, R209, RZ ;  /* 0x000000d1000c7210 */ /* 0x010fc60007f1e0ff */
        /* <DEDUP_REMOVED lines=55> */
[C---:B------:R-:W-:Y:S02]  /*1ecb0*/  IADD3 R14, P1, R0.reuse, R178, RZ ;  /* 0x000000b2000e7210 */ /* 0x040fe40007f3e0ff */
[C---:B------:R-:W-:Y:S01]  /*1ecc0*/  IADD3 R8, P2, R0.reuse, R177, RZ ;  /* 0x000000b100087210 */ /* 0x040fe20007f5e0ff */
[--C-:B------:R-:W-:Y:S01]  /*1ecd0*/  IMAD.X R13, R71, 0x1, R2.reuse, P0 ;  /* 0x00000001470d7824 */ /* 0x100fe200000e0602 */
[----:B------:R1:W-:Y:S01]  /*1ece0*/  LDGSTS.E [R6+0x17000], [R10.64], P4 ;  /* 0x170000000a067fae */ /* 0x0003e2000a121844 */
[--C-:B------:R-:W-:Y:S02]  /*1ecf0*/  IMAD.X R15, R67, 0x1, R2.reuse, P1 ;  /* 0x00000001430f7824 */ /* 0x100fe400008e0602 */
[----:B------:R-:W-:Y:S01]  /*1ed00*/  IMAD.X R9, R63, 0x1, R2, P2 ;  /* 0x000000013f097824 */ /* 0x000fe200010e0602 */
[----:B------:R1:W-:Y:S04]  /*1ed10*/  LDGSTS.E [R6+0x17400], [R12.64], P4 ;  /* 0x174000000c067fae */ /* 0x0003e8000a121844 */
[----:B------:R1:W-:Y:S04]  /*1ed20*/  LDGSTS.E [R6+0x17800], [R14.64], P4 ;  /* 0x178000000e067fae */ /* 0x0003e8000a121844 */
[----:B------:R1:W-:Y:S04]  /*1ed30*/  LDGSTS.E [R6+0x17c00], [R8.64], P4 ;  /* 0x17c0000008067fae */ /* 0x0003e8000a121844 */
[----:B-1----:R-:W4:Y:S01]  /*1ed40*/  LDL.LU R6, [R1+0xa44] ;  /* 0x000a440001067983 */ /* 0x002f220000300800 */
[----:B--2---:R-:W-:-:S02]  /*1ed50*/  IADD3 R10, P0, R0, R27, RZ ;  /* 0x0000001b000a7210 */ /* 0x004fc40007f1e0ff */
        /* <DEDUP_REMOVED lines=9> */
[----:B--2---:R-:W-:-:S03]  /*1edf0*/  IADD3 R12, P0, R0, R159, RZ ;  /* 0x0000009f000c7210 */ /* 0x004fc60007f1e0ff */
[--C-:B---3--:R-:W-:Y:S01]  /*1ee00*/  IMAD.X R11, R26, 0x1, R2.reuse, P1 ;  /* 0x000000011a0b7824 */ /* 0x108fe200008e0602 */
        /* <DEDUP_REMOVED lines=8> */
[--C-:B------:R-:W-:Y:S01]  /*1ee90*/  IMAD.X R11, R118, 0x1, R2.reuse, P0 ;  /* 0x00000001760b7824 */ /* 0x100fe200000e0602 */
[----:B---3--:R-:W-:Y:S01]  /*1eea0*/  IADD3 R8, P0, R0, R199, RZ ;  /* 0x000000c700087210 */ /* 0x008fe20007f1e0ff */
        /* <DEDUP_REMOVED lines=42> */
[----:B--2---:R-:W-:-:S05]  /*1f150*/  IADD3 R12, P0, R0, R77, RZ ;  /* 0x0000004d000c7210 */ /* 0x004fca0007f1e0ff */
[--C-:B------:R-:W-:Y:S02]  /*1f160*/  IMAD.X R13, R54, 0x1, R2.reuse, P0 ;  /* 0x00000001360d7824 */ /* 0x100fe400000e0602 */
[----:B----4-:R-:W-:Y:S01]  /*1f170*/  IMAD.X R11, R6, 0x1, R2, P1 ;  /* 0x00000001060b7824 */ /* 0x010fe200008e0602 */
[----:B---3--:R-:W-:-:S04]  /*1f180*/  IADD3 R8, P1, R0, R30, RZ ;  /* 0x0000001e00087210 */ /* 0x008fc80007f3e0ff */
[----:B------:R1:W-:Y:S01]  /*1f190*/  LDGSTS.E [R7+0x15600], [R10.64], P4 ;  /* 0x156000000a077fae */ /* 0x0003e2000a121844 */
[----:B------:R-:W-:-:S03]  /*1f1a0*/  IMAD.X R9, R246, 0x1, R2, P1 ;  /* 0x00000001f6097824 */ /* 0x000fc600008e0602 */
[----:B------:R2:W-:Y:S04]  /*1f1b0*/  LDGSTS.E [R7+0x15a00], [R12.64], P4 ;  /* 0x15a000000c077fae */ /* 0x0005e8000a121844 */
[----:B------:R3:W-:Y:S01]  /*1f1c0*/  LDGSTS.E [R7+0x15e00], [R8.64], P4 ;  /* 0x15e0000008077fae */ /* 0x0007e2000a121844 */
[C---:B-1----:R-:W-:Y:S02]  /*1f1d0*/  IADD3 R10, P0, R0.reuse, R75, RZ ;  /* 0x0000004b000a7210 */ /* 0x042fe40007f1e0ff */
[----:B--2---:R-:W-:-:S03]  /*1f1e0*/  IADD3 R12, P1, R0, R72, RZ ;  /* 0x00000048000c7210 */ /* 0x004fc60007f3e0ff */
[--C-:B------:R-:W-:Y:S02]  /*1f1f0*/  IMAD.X R11, R146, 0x1, R2.reuse, P0 ;  /* 0x00000001920b7824 */ /* 0x100fe400000e0602 */
[----:B------:R-:W-:-:S03]  /*1f200*/  IMAD.X R13, R78, 0x1, R2, P1 ;  /* 0x000000014e0d7824 */ /* 0x000fc600008e0602 */
[----:B------:R1:W-:Y:S04]  /*1f210*/  LDGSTS.E [R7+0x16200], [R10.64], P4 ;  /* 0x162000000a077fae */ /* 0x0003e8000a121844 */
[----:B------:R2:W-:Y:S04]  /*1f220*/  LDGSTS.E [R7+0x16600], [R12.64], P4 ;  /* 0x166000000c077fae */ /* 0x0005e8000a121844 */
[----:B--2---:R-:W2:Y:S01]  /*1f230*/  LDL.LU R13, [R1+0x9e4] ;  /* 0x0009e400010d7983 */ /* 0x004ea20000300800 */
[C---:B---3--:R-:W-:Y:S02]  /*1f240*/  IADD3 R8, P0, R0.reuse, R68, RZ ;  /* 0x0000004400087210 */ /* 0x048fe40007f1e0ff */
[----:B-1----:R-:W-:-:S03]  /*1f250*/  IADD3 R10, P1, R0, R64, RZ ;  /* 0x00000040000a7210 */ /* 0x002fc60007f3e0ff */
[----:B------:R-:W-:Y:S01]  /*1f260*/  IMAD.X R9, R182, 0x1, R2, P0 ;  /* 0x00000001b6097824 */ /* 0x000fe200000e0602 */
[----:B------:R-:W-:-:S04]  /*1f270*/  IADD3 R12, P0, R0, R61, RZ ;  /* 0x0000003d000c7210 */ /* 0x000fc80007f1e0ff */
[----:B------:R1:W-:Y:S02]  /*1f280*/  LDGSTS.E [R7+0x16a00], [R8.64], P4 ;  /* 0x16a0000008077fae */ /* 0x0003e4000a121844 */
[----:B-1----:R-:W-:-:S05]  /*1f290*/  IADD3 R8, P2, R0, R3, RZ ;  /* 0x0000000300087210 */ /* 0x002fca0007f5e0ff */
[--C-:B------:R-:W-:Y:S01]  /*1f2a0*/  IMAD.X R9, R65, 0x1, R2.reuse, P2 ;  /* 0x0000000141097824 */ /* 0x100fe200010e0602 */
[----:B------:R-:W-:Y:S01]  /*1f2b0*/  IADD3 R21, R21, 0x1, RZ ;  /* 0x0000000115157810 */ /* 0x000fe20007ffe0ff */
[--C-:B--2---:R-:W-:Y:S01]  /*1f2c0*/  IMAD.X R11, R13, 0x1, R2.reuse, P1 ;  /* 0x000000010d0b7824 */ /* 0x104fe200008e0602 */
[----:B------:R-:W-:Y:S01]  /*1f2d0*/  IADD3 R14, P1, R0, R179, RZ ;  /* 0x000000b3000e7210 */ /* 0x000fe20007f3e0ff */
[----:B------:R-:W-:Y:S02]  /*1f2e0*/  IMAD.MOV.U32 R15, RZ, RZ, R13 ;  /* 0x000000ffff0f7224 */ /* 0x000fe400078e000d */
[----:B------:R-:W-:Y:S01]  /*1f2f0*/  IMAD.X R13, R176, 0x1, R2, P0 ;  /* 0x00000001b00d7824 */ /* 0x000fe200000e0602 */
[----:B------:R1:W-:Y:S04]  /*1f300*/  LDGSTS.E [R7+0x16e00], [R10.64], P4 ;  /* 0x16e000000a077fae */ /* 0x0003e8000a121844 */
[----:B------:R2:W-:Y:S01]  /*1f310*/  LDGSTS.E [R7+0x17200], [R12.64], P4 ;  /* 0x172000000c077fae */ /* 0x0005e2000a121844 */
[----:B-1----:R-:W-:-:S02]  /*1f320*/  IMAD.MOV.U32 R11, RZ, RZ, R15 ;  /* 0x000000ffff0b7224 */ /* 0x002fc400078e000f */
[----:B------:R-:W-:Y:S01]  /*1f330*/  IMAD.X R15, R69, 0x1, R2, P1 ;  /* 0x00000001450f7824 */ /* 0x000fe200008e0602 */
[----:B------:R-:W-:-:S04]  /*1f340*/  IADD3 R10, P0, R0, R25, RZ ;  /* 0x00000019000a7210 */ /* 0x000fc80007f1e0ff */
[----:B------:R1:W-:Y:S04]  /*1f350*/  LDGSTS.E [R7+0x17600], [R14.64], P4 ;  /* 0x176000000e077fae */ /* 0x0003e8000a121844 */
[----:B------:R3:W-:Y:S02]  /*1f360*/  LDGSTS.E [R7+0x17a00], [R8.64], P4 ;  /* 0x17a0000008077fae */ /* 0x0007e4000a121844 */
[----:B---3--:R-:W-:Y:S02]  /*1f370*/  IMAD.MOV.U32 R9, RZ, RZ, R25 ;  /* 0x000000ffff097224 */ /* 0x008fe400078e0019 */
[----:B------:R-:W-:-:S04]  /*1f380*/  IMAD.MOV.U32 R25, RZ, RZ, c[0x0][0x18c] ;  /* 0x00006300ff197624 */ /* 0x000fc800078e00ff */
[----:B------:R-:W-:-:S04]  /*1f390*/  IMAD.SHL.U32 R25, R25, 0x20, RZ ;  /* 0x0000002019197824 */ /* 0x000fc800078e00ff */
[----:B------:R-:W-:Y:S02]  /*1f3a0*/  IMAD.SHL.U32 R25, R25, 0x4, RZ ;  /* 0x0000000419197824 */ /* 0x000fe400078e00ff */
[----:B--2---:R-:W-:Y:S02]  /*1f3b0*/  IMAD.MOV.U32 R13, RZ, RZ, R182 ;  /* 0x000000ffff0d7224 */ /* 0x004fe400078e00b6 */
[----:B------:R-:W-:Y:S01]  /*1f3c0*/  IMAD.MOV.U32 R12, RZ, RZ, R11 ;  /* 0x000000ffff0c7224 */ /* 0x000fe200078e000b */
[-C--:B------:R-:W-:Y:S01]  /*1f3d0*/  IADD3 R177, P6, R177, R25.reuse, RZ ;  /* 0x00000019b1b17210 */ /* 0x080fe20007fde0ff */
[----:B------:R2:W5:Y:S01]  /*1f3e0*/  LDL.LU R182, [R1+0xe94] ;  /* 0x000e940001b67983 */ /* 0x0005620000300800 */
[----:B------:R-:W-:Y:S01]  /*1f3f0*/  IMAD.X R11, R183, 0x1, R2, P0 ;  /* 0x00000001b70b7824 */ /* 0x000fe200000e0602 */
[-C--:B------:R-:W-:Y:S01]  /*1f400*/  IADD3 R9, P5, R9, R25.reuse, RZ ;  /* 0x0000001909097210 */ /* 0x080fe20007fbe0ff */
[----:B-1----:R-:W-:Y:S01]  /*1f410*/  IMAD.MOV.U32 R14, RZ, RZ, R183 ;  /* 0x000000ffff0e7224 */ /* 0x002fe200078e00b7 */
[----:B------:R-:W-:Y:S01]  /*1f420*/  IADD3 R3, P0, R3, R25, RZ ;  /* 0x0000001903037210 */ /* 0x000fe20007f1e0ff */
[----:B------:R2:W5:Y:S01]  /*1f430*/  LDL.LU R183, [R1+0xe90] ;  /* 0x000e900001b77983 */ /* 0x0005620000300800 */
[----:B------:R-:W-:-:S03]  /*1f440*/  IMAD.MOV.U32 R15, RZ, RZ, R176 ;  /* 0x000000ffff0f7224 */ /* 0x000fc600078e00b0 */
[----:B------:R2:W5:Y:S04]  /*1f450*/  LDL.LU R176, [R1+0xe8c] ;  /* 0x000e8c0001b07983 */ /* 0x0005680000300800 */
[----:B------:R1:W-:Y:S01]  /*1f460*/  STL [R1+0x9b0], R177 ;  /* 0x0009b0b101007387 */ /* 0x0003e20000100800 */
[-C--:B------:R-:W-:Y:S02]  /*1f470*/  IADD3 R178, P1, R178, R25.reuse, RZ ;  /* 0x00000019b2b27210 */ /* 0x080fe40007f3e0ff */
[-C--:B------:R-:W-:Y:S01]  /*1f480*/  IADD3 R179, P2, R179, R25.reuse, RZ ;  /* 0x00000019b3b37210 */ /* 0x080fe20007f5e0ff */
[----:B------:R3:W-:Y:S04]  /*1f490*/  LDGSTS.E [R7+0x17e00], [R10.64], P4 ;  /* 0x17e000000a077fae */ /* 0x0007e8000a121844 */
[----:B-1----:R2:W5:Y:S04]  /*1f4a0*/  LDL.LU R177, [R1+0xe88] ;  /* 0x000e880001b17983 */ /* 0x0025680000300800 */
[----:B------:R-:W-:Y:S04]  /*1f4b0*/  STL [R1+0x9a8], R9 ;  /* 0x0009a80901007387 */ /* 0x000fe80000100800 */
[----:B------:R-:W-:Y:S04]  /*1f4c0*/  STL [R1+0x9a0], R21 ;  /* 0x0009a01501007387 */ /* 0x000fe80000100800 */
[----:B------:R1:W-:Y:S01]  /*1f4d0*/  STL [R1+0x9b8], R3 ;  /* 0x0009b80301007387 */ /* 0x0003e20000100800 */
[----:B------:R-:W-:-:S02]  /*1f4e0*/  IADD3 R60, P3, R60, R25, RZ ;  /* 0x000000193c3c7210 */ /* 0x000fc40007f7e0ff */
[-C--:B------:R-:W-:Y:S01]  /*1f4f0*/  IADD3 R61, P4, R61, R25.reuse, RZ ;  /* 0x000000193d3d7210 */ /* 0x080fe20007f9e0ff */
[----:B------:R-:W0:Y:S04]  /*1f500*/  LDGDEPBAR ;  /* 0x00000000000079af */ /* 0x000e280000000000 */
[----:B-1----:R-:W4:Y:S04]  /*1f510*/  LDL.LU R3, [R1+0xe84] ;  /* 0x000e840001037983 */ /* 0x002f280000300800 */
[----:B------:R1:W-:Y:S04]  /*1f520*/  STL [R1+0x9c0], R178 ;  /* 0x0009c0b201007387 */ /* 0x0003e80000100800 */
[----:B-1----:R2:W5:Y:S04]  /*1f530*/  LDL.LU R178, [R1+0xe80] ;  /* 0x000e800001b27983 */ /* 0x0025680000300800 */
[----:B------:R1:W-:Y:S04]  /*1f540*/  STL [R1+0x9c8], R179 ;  /* 0x0009c8b301007387 */ /* 0x0003e80000100800 */
[----:B-1----:R2:W5:Y:S04]  /*1f550*/  LDL.LU R179, [R1+0xe7c] ;  /* 0x000e7c0001b37983 */ /* 0x0025680000300800 */
[----:B------:R1:W-:Y:S04]  /*1f560*/  STL [R1+0x9d0], R60 ;  /* 0x0009d03c01007387 */ /* 0x0003e80000100800 */
[----:B-1----:R2:W5:Y:S04]  /*1f570*/  LDL.LU R60, [R1+0xe78] ;  /* 0x000e7800013c7983 */ /* 0x0025680000300800 */
[----:B------:R1:W-:Y:S04]  /*1f580*/  STL [R1+0x9d8], R61 ;  /* 0x0009d83d01007387 */ /* 0x0003e80000100800 */
[----:B-1----:R2:W5:Y:S01]  /*1f590*/  LDL.LU R61, [R1+0xe74] ;  /* 0x000e7400013d7983 */ /* 0x0025620000300800 */
[----:B------:R-:W-:Y:S01]  /*1f5a0*/  IADD3 R252, R252, -0x20, RZ ;  /* 0xffffffe0fcfc7810 */ /* 0x000fe20007ffe0ff */
[--C-:B----4-:R-:W-:Y:S01]  /*1f5b0*/  IMAD.X R14, R14, 0x1, R3.reuse, P5 ;  /* 0x000000010e0e7824 */ /* 0x110fe200028e0603 */
[-C--:B------:R-:W-:Y:S01]  /*1f5c0*/  IADD3 R62, P5, R62, R25.reuse, RZ ;  /* 0x000000193e3e7210 */ /* 0x080fe20007fbe0ff */
[--C-:B------:R-:W-:Y:S01]  /*1f5d0*/  IMAD.X R63, R63, 0x1, R3.reuse, P6 ;  /* 0x000000013f3f7824 */ /* 0x100fe200030e0603 */
[----:B------:R-:W-:Y:S01]  /*1f5e0*/  IADD3 R64, P6, R64, R25, RZ ;  /* 0x0000001940407210 */ /* 0x000fe20007fde0ff */
[----:B------:R-:W-:-:S02]  /*1f5f0*/  IMAD.X R65, R65, 0x1, R3, P0 ;  /* 0x0000000141417824 */ /* 0x000fc400000e0603 */
[----:B------:R1:W-:Y:S01]  /*1f600*/  STL [R1+0x9e0], R62 ;  /* 0x0009e03e01007387 */ /* 0x0003e20000100800 */
[-C--:B------:R-:W-:Y:S01]  /*1f610*/  IADD3 R66, P0, R66, R25.reuse, RZ ;  /* 0x0000001942427210 */ /* 0x080fe20007f1e0ff */
[--C-:B------:R-:W-:Y:S01]  /*1f620*/  IMAD.X R67, R67, 0x1, R3.reuse, P1 ;  /* 0x0000000143437824 */ /* 0x100fe200008e0603 */
[-C--:B------:R-:W-:Y:S01]  /*1f630*/  IADD3 R68, P1, R68, R25.reuse, RZ ;  /* 0x0000001944447210 */ /* 0x080fe20007f3e0ff */
[----:B-1----:R2:W5:Y:S04]  /*1f640*/  LDL.LU R62, [R1+0xe70] ;  /* 0x000e7000013e7983 */ /* 0x0025680000300800 */
[----:B------:R-:W-:Y:S04]  /*1f650*/  STL [R1+0x9a4], R14 ;  /* 0x0009a40e01007387 */ /* 0x000fe80000100800 */
[----:B------:R1:W-:Y:S01]  /*1f660*/  STL [R1+0x9ac], R63 ;  /* 0x0009ac3f01007387 */ /* 0x0003e20000100800 */
[----:B------:R-:W-:Y:S01]  /*1f670*/  IMAD.X R69, R69, 0x1, R3, P2 ;  /* 0x0000000145457824 */ /* 0x000fe200010e0603 */
[----:B------:R-:W-:-:S02]  /*1f680*/  IADD3 R70, P2, R70, R25, RZ ;  /* 0x0000001946467210 */ /* 0x000fc40007f5e0ff */
[----:B-1----:R2:W5:Y:S04]  /*1f690*/  LDL.LU R63, [R1+0xe6c] ;  /* 0x000e6c00013f7983 */ /* 0x0025680000300800 */
[----:B------:R1:W-:Y:S01]  /*1f6a0*/  STL [R1+0x9e8], R64 ;  /* 0x0009e84001007387 */ /* 0x0003e20000100800 */
[----:B------:R-:W-:-:S03]  /*1f6b0*/  IMAD.X R71, R71, 0x1, R3, P3 ;  /* 0x0000000147477824 */ /* 0x000fc600018e0603 */
[----:B-1----:R2:W5:Y:S04]  /*1f6c0*/  LDL.LU R64, [R1+0xe68] ;  /* 0x000e680001407983 */ /* 0x0025680000300800 */
[----:B------:R1:W-:Y:S01]  /*1f6d0*/  STL [R1+0x9b4], R65 ;  /* 0x0009b44101007387 */ /* 0x0003e20000100800 */
[----:B------:R-:W-:-:S03]  /*1f6e0*/  IADD3 R72, P3, R72, R25, RZ ;  /* 0x0000001948487210 */ /* 0x000fc60007f7e0ff */
[----:B-1----:R2:W5:Y:S04]  /*1f6f0*/  LDL.LU R65, [R1+0xe64] ;  /* 0x000e640001417983 */ /* 0x0025680000300800 */
[----:B------:R1:W-:Y:S01]  /*1f700*/  STL [R1+0x9f0], R66 ;  /* 0x0009f04201007387 */ /* 0x0003e20000100800 */
[--C-:B------:R-:W-:Y:S01]  /*1f710*/  IMAD.X R15, R15, 0x1, R3.reuse, P4 ;  /* 0x000000010f0f7824 */ /* 0x100fe200020e0603 */
[----:B------:R-:W-:Y:S02]  /*1f720*/  IADD3 R73, P4, R73, R25, RZ ;  /* 0x0000001949497210 */ /* 0x000fe40007f9e0ff */
        /* <DEDUP_REMOVED lines=23> */
[----:B------:R-:W-:Y:S04]  /*1f8a0*/  STL [R1+0x9d4], R15 ;  /* 0x0009d40f01007387 */ /* 0x000fe80000100800 */
        /* <DEDUP_REMOVED lines=9> */
[----:B------:R-:W-:Y:S04]  /*1f940*/  STL [R1+0x9e4], R12 ;  /* 0x0009e40c01007387 */ /* 0x000fe80000100800 */
        /* <DEDUP_REMOVED lines=58> */
[-C--:B------:R-:W-:Y:S01]  /*1fcf0*/  IADD3 R249, P6, R249, R25.reuse, RZ ;  /* 0x00000019f9f97210 */ /* 0x080fe20007fde0ff */
[--C-:B------:R-:W-:Y:S02]  /*1fd00*/  IMAD.X R248, R248, 0x1, R3.reuse, P0 ;  /* 0x00000001f8f87824 */ /* 0x100fe400000e0603 */
[----:B-1----:R2:W5:Y:S04]  /*1fd10*/  LDL.LU R55, [R1+0xdec] ;  /* 0x000dec0001377983 */ /* 0x0025680000300800 */
[----:B------:R1:W-:Y:S01]  /*1fd20*/  STL [R1+0xa3c], R56 ;  /* 0x000a3c3801007387 */ /* 0x0003e20000100800 */
[----:B------:R-:W-:Y:S01]  /*1fd30*/  IADD3 R243, P0, R243, R25, RZ ;  /* 0x00000019f3f37210 */ /* 0x000fe20007f1e0ff */
[----:B------:R-:W-:-:S02]  /*1fd40*/  IMAD.X R242, R242, 0x1, R3, P1 ;  /* 0x00000001f2f27824 */ /* 0x000fc400008e0603 */
        /* <DEDUP_REMOVED lines=9> */
[----:B------:R-:W-:Y:S04]  /*1fde0*/  STL [R1+0xa44], R6 ;  /* 0x000a440601007387 */ /* 0x000fe80000100800 */
[----:B------:R1:W-:Y:S01]  /*1fdf0*/  STL [R1+0xa4c], R59 ;  /* 0x000a4c3b01007387 */ /* 0x0003e20000100800 */
[----:B------:R-:W-:Y:S01]  /*1fe00*/  IADD3 R237, P3, R237, R25, RZ ;  /* 0x00000019eded7210 */ /* 0x000fe20007f7e0ff */
[----:B------:R-:W-:-:S02]  /*1fe10*/  IMAD.X R236, R236, 0x1, R3, P4 ;  /* 0x00000001ecec7824 */ /* 0x000fc400020e0603 */
[----:B-1----:R2:W5:Y:S04]  /*1fe20*/  LDL.LU R59, [R1+0xddc] ;  /* 0x000ddc00013b7983 */ /* 0x0025680000300800 */
[----:B------:R-:W-:Y:S04]  /*1fe30*/  STL [R1+0xa88], R251 ;  /* 0x000a88fb01007387 */ /* 0x000fe80000100800 */
[----:B------:R-:W-:Y:S04]  /*1fe40*/  STL [R1+0xa54], R250 ;  /* 0x000a54fa01007387 */ /* 0x000fe80000100800 */
[----:B------:R-:W-:Y:S04]  /*1fe50*/  STL [R1+0xa90], R249 ;  /* 0x000a90f901007387 */ /* 0x000fe80000100800 */
[----:B------:R-:W-:Y:S01]  /*1fe60*/  STL [R1+0xa5c], R248 ;  /* 0x000a5cf801007387 */ /* 0x000fe20000100800 */
[----:B------:R-:W-:-:S03]  /*1fe70*/  IADD3 R223, P4, R223, R25, RZ ;  /* 0x00000019dfdf7210 */ /* 0x000fc60007f9e0ff */
[----:B------:R-:W-:Y:S01]  /*1fe80*/  STL [R1+0xa98], R243 ;  /* 0x000a98f301007387 */ /* 0x000fe20000100800 */
[----:B------:R-:W-:-:S03]  /*1fe90*/  IMAD.X R222, R222, 0x1, R3, P5 ;  /* 0x00000001dede7824 */ /* 0x000fc600028e0603 */
        /* <DEDUP_REMOVED lines=101> */
[----:B------:R-:W-:-:S03]  /*204f0*/  IMAD.X R37, R37, 0x1, R3, P3 ;  /* 0x0000000125257824 */ /* 0x000fc600018e0603 */
[----:B------:R-:W-:Y:S01]  /*20500*/  STL [R1+0xb68], R119 ;  /* 0x000b687701007387 */ /* 0x000fe20000100800 */
[----:B------:R-:W-:-:S03]  /*20510*/  IADD3 R39, P2, R39, R25, RZ ;  /* 0x0000001927277210 */ /* 0x000fc60007f5e0ff */
[----:B------:R-:W-:Y:S01]  /*20520*/  STL [R1+0xb34], R118 ;  /* 0x000b347601007387 */ /* 0x000fe20000100800 */
[----:B------:R-:W-:-:S03]  /*20530*/  IADD3 R38, P3, R38, R25, RZ ;  /* 0x0000001926267210 */ /* 0x000fc60007f7e0ff */
[----:B------:R-:W-:Y:S01]  /*20540*/  STL [R1+0xb70], R117 ;  /* 0x000b707501007387 */ /* 0x000fe20000100800 */
[----:B------:R-:W-:-:S03]  /*20550*/  IMAD.X R36, R36, 0x1, R3, P4 ;  /* 0x0000000124247824 */ /* 0x000fc600020e0603 */
[----:B------:R-:W-:Y:S04]  /*20560*/  STL [R1+0xb3c], R116 ;  /* 0x000b3c7401007387 */ /* 0x000fe80000100800 */
[----:B------:R-:W-:Y:S04]  /*20570*/  STL [R1+0xb78], R43 ;  /* 0x000b782b01007387 */ /* 0x000fe80000100800 */
[----:B------:R-:W-:Y:S04]  /*20580*/  STL [R1+0xb44], R42 ;  /* 0x000b442a01007387 */ /* 0x000fe80000100800 */
[----:B------:R-:W-:Y:S04]  /*20590*/  STL [R1+0xb80], R41 ;  /* 0x000b802901007387 */ /* 0x000fe80000100800 */
[----:B------:R-:W-:Y:S04]  /*205a0*/  STL [R1+0xb4c], R40 ;  /* 0x000b4c2801007387 */ /* 0x000fe80000100800 */
[----:B------:R-:W-:Y:S04]  /*205b0*/  STL [R1+0xb54], R37 ;  /* 0x000b542501007387 */ /* 0x000fe80000100800 */
[----:B------:R-:W-:Y:S04]  /*205c0*/  STL [R1+0xb88], R39 ;  /* 0x000b882701007387 */ /* 0x000fe80000100800 */
[----:B------:R-:W-:Y:S01]  /*205d0*/  STL [R1+0xb90], R38 ;  /* 0x000b902601007387 */ /* 0x000fe20000100800 */
[----:B------:R-:W-:-:S03]  /*205e0*/  IADD3 R27, P4, R27, R25, RZ ;  /* 0x000000191b1b7210 */ /* 0x000fc60007f9e0ff */
[----:B------:R1:W-:Y:S01]  /*205f0*/  STL [R1+0xb5c], R36 ;  /* 0x000b5c2401007387 */ /* 0x0003e20000100800 */
[--C-:B------:R-:W-:Y:S01]  /*20600*/  IMAD.X R26, R26, 0x1, R3.reuse, P5 ;  /* 0x000000011a1a7824 */ /* 0x100fe200028e0603 */
[----:B------:R-:W-:Y:S01]  /*20610*/  IADD3 R24, P5, R24, R25, RZ ;  /* 0x0000001918187210 */ /* 0x000fe20007fbe0ff */
[--C-:B------:R-:W-:Y:S02]  /*20620*/  IMAD.X R23, R23, 0x1, R3.reuse, P6 ;  /* 0x0000000117177824 */ /* 0x100fe400030e0603 */
[----:B-1----:R-:W-:Y:S01]  /*20630*/  IMAD.MOV.U32 R36, RZ, RZ, 0x1f ;  /* 0x0000001fff247424 */ /* 0x002fe200078e00ff */
[----:B------:R2:W-:Y:S01]  /*20640*/  STL [R1+0xb98], R27 ;  /* 0x000b981b01007387 */ /* 0x0005e20000100800 */
[----:B------:R-:W-:-:S03]  /*20650*/  IMAD.X R22, R22, 0x1, R3, P0 ;  /* 0x0000000116167824 */ /* 0x000fc600000e0603 */
[----:B------:R-:W-:Y:S01]  /*20660*/  IADD3 R36, R36, c[0x0][0x180], RZ ;  /* 0x0000600024247a10 */ /* 0x000fe20007ffe0ff */
[--C-:B------:R-:W-:Y:S01]  /*20670*/  IMAD.X R20, R20, 0x1, R3.reuse, P1 ;  /* 0x0000000114147824 */ /* 0x100fe200008e0603 */
[----:B------:R2:W-:Y:S01]  /*20680*/  STL [R1+0xb64], R26 ;  /* 0x000b641a01007387 */ /* 0x0005e20000100800 */
[--C-:B------:R-:W-:Y:S01]  /*20690*/  IMAD.X R19, R19, 0x1, R3.reuse, P2 ;  /* 0x0000000113137824 */ /* 0x100fe200010e0603 */
[----:B---3--:R-:W-:Y:S01]  /*206a0*/  SHF.R.S32.HI R7, RZ, 0x1f, R36 ;  /* 0x0000001fff077819 */ /* 0x008fe20000011424 */
[--C-:B------:R-:W-:Y:S01]  /*206b0*/  IMAD.X R18, R18, 0x1, R3.reuse, P3 ;  /* 0x0000000112127824 */ /* 0x100fe200018e0603 */
[----:B------:R2:W-:Y:S01]  /*206c0*/  STL [R1+0xba0], R24 ;  /* 0x000ba01801007387 */ /* 0x0005e20000100800 */
[--C-:B------:R-:W-:Y:S02]  /*206d0*/  IMAD.X R16, R16, 0x1, R3.reuse, P5 ;  /* 0x0000000110107824 */ /* 0x100fe400028e0603 */
[----:B------:R-:W-:Y:S01]  /*206e0*/  IMAD.X R17, R17, 0x1, R3, P4 ;  /* 0x0000000111117824 */ /* 0x000fe200020e0603 */
[----:B------:R2:W-:Y:S01]  /*206f0*/  STL [R1+0xb6c], R23 ;  /* 0x000b6c1701007387 */ /* 0x0005e20000100800 */
[----:B------:R-:W-:-:S03]  /*20700*/  LEA.HI R7, R7, R36, RZ, 0x5 ;  /* 0x0000002407077211 */ /* 0x000fc600078f28ff */
[----:B------:R2:W-:Y:S04]  /*20710*/  STL [R1+0xb74], R22 ;  /* 0x000b741601007387 */ /* 0x0005e80000100800 */
[----:B------:R2:W-:Y:S04]  /*20720*/  STL [R1+0xb7c], R20 ;  /* 0x000b7c1401007387 */ /* 0x0005e80000100800 */
[----:B------:R2:W-:Y:S01]  /*20730*/  STL [R1+0xb84], R19 ;  /* 0x000b841301007387 */ /* 0x0005e20000100800 */
[----:B------:R-:W-:-:S03]  /*20740*/  IMAD.MOV.U32 R37, RZ, RZ, c[0x0][0x188] ;  /* 0x00006200ff257624 */ /* 0x000fc600078e00ff */
[----:B------:R2:W-:Y:S01]  /*20750*/  STL [R1+0xb8c], R18 ;  /* 0x000b8c1201007387 */ /* 0x0005e20000100800 */
[----:B------:R-:W-:-:S03]  /*20760*/  SHF.R.S32.HI R7, RZ, 0x5, R7 ;  /* 0x00000005ff077819 */ /* 0x000fc60000011407 */
[----:B------:R2:W-:Y:S04]  /*20770*/  STL [R1+0xb9c], R16 ;  /* 0x000b9c1001007387 */ /* 0x0005e80000100800 */
[----:B------:R2:W-:Y:S01]  /*20780*/  STL [R1+0xb94], R17 ;  /* 0x000b941101007387 */ /* 0x0005e20000100800 */
[----:B------:R-:W-:Y:S01]  /*20790*/  IMAD.SHL.U32 R6, R37, 0x20, RZ ;  /* 0x0000002025067824 */ /* 0x000fe200078e00ff */
[----:B------:R-:W-:Y:S01]  /*207a0*/  ISETP.NE.U32.AND P0, PT, R7, R21, PT ;  /* 0x000000150700720c */ /* 0x000fe20003f05070 */
[----:B------:R-:W-:-:S05]  /*207b0*/  IMAD.SHL.U32 R37, R37, 0x20, RZ ;  /* 0x0000002025257824 */ /* 0x000fca00078e00ff */
[----:B------:R-:W-:Y:S02]  /*207c0*/  SHF.R.S32.HI R37, RZ, 0x1f, R37 ;  /* 0x0000001fff257819 */ /* 0x000fe40000011425 */
[C---:B------:R-:W-:Y:S02]  /*207d0*/  LEA R4, P6, R6.reuse, R4, 0x2 ;  /* 0x0000000406047211 */ /* 0x040fe400078c10ff */
[----:B------:R-:W-:-:S05]  /*207e0*/  SHF.L.U64.HI R6, R6, 0x2, R37 ;  /* 0x0000000206067819 */ /* 0x000fca0000010225 */
[----:B------:R-:W-:Y:S01]  /*207f0*/  IMAD.X R5, R5, 0x1, R6, P6 ;  /* 0x0000000105057824 */ /* 0x000fe200030e0606 */
[----:B--2---:R-:W-:Y:S01]  /*20800*/  @!P0 CALL.REL.NOINC `(.L_x_1) ;  /* 0x0000001000008944 */ /* 0x004fe20003c00000 */
[----:B------:R-:W-:Y:S05]  /*20810*/  BRA `(.L_x_2) ;  /* 0xfffee5b000007947 */ /* 0x000fea000383ffff */
.L_x_1:
[----:B------:R-:W2:Y:S01]  /*20820*/  LDL.LU R6, [R1+0xdd0] ;  /* 0x000dd00001067983 */ /* 0x000ea20000300800 */
[----:B------:R-:W-:-:S04]  /*20830*/  DEPBAR.LE SB0, 0x0 ;  /* 0x000080000000791a */ /* 0x000fc80000000000 */
[----:B------:R-:W3:Y:S04]  /*20840*/  S2R R12, SR_TID.X ;  /* 0x00000000000c7919 */ /* 0x000ee80000002100 */
[----:B------:R-:W4:Y:S04]  /*20850*/  LDL.LU R4, [R1+0x370] ;  /* 0x0003700001047983 */ /* 0x000f280000300800 */
[----:B------:R-:W4:Y:S01]  /*20860*/  LDL.LU R5, [R1+0x374] ;  /* 0x0003740001057983 */ /* 0x000f220000300800 */
[C---:B-1-3--:R-:W-:Y:S02]  /*20870*/  IMAD.SHL.U32 R0, R12.reuse, 0x200, RZ ;  /* 0x000002000c007824 */ /* 0x04afe400078e00ff */
[----:B------:R-:W-:-:S03]  /*20880*/  IMAD.SHL.U32 R2, R12, 0x4, RZ ;  /* 0x000000040c027824 */ /* 0x000fc600078e00ff */
[----:B------:R-:W-:Y:S01]  /*20890*/  LOP3.LUT R0, R0, 0x3000, RZ, 0xc0, !PT ;  /* 0x0000300000007812 */ /* 0x000fe200078ec0ff */
[----:B------:R-:W-:Y:S03]  /*208a0*/  BAR.SYNC.DEFER_BLOCKING 0x0 ;  /* 0x0000000000007b1d */ /* 0x000fe60000010000 */
[----:B--2---:R-:W-:-:S03]  /*208b0*/  LOP3.LUT R0, R0, 0x60, R6, 0xf8, !PT ;  /* 0x0000006000007812 */ /* 0x004fc600078ef806 */
[----:B------:R-:W4:Y:S01]  /*208c0*/  LDL.LU R6, [R1+0x360] ;  /* 0x0003600001067983 */ /* 0x000f220000300800 */
[----:B------:R-:W-:Y:S01]  /*208d0*/  LOP3.LUT R0, R0, 0x170, R2, 0x78, !PT ;  /* 0x0000017000007812 */ /* 0x000fe200078e7802 */
[----:B------:R-:W-:Y:S02]  /*208e0*/  IMAD.SHL.U32 R2, R12, 0x40, RZ ;  /* 0x000000400c027824 */ /* 0x000fe400078e00ff */
[----:B------:R-:W4:Y:S03]  /*208f0*/  LDL.LU R7, [R1+0x364] ;  /* 0x0003640001077983 */ /* 0x000f260000300800 */
[----:B------:R-:W-:-:S05]  /*20900*/  LOP3.LUT R2, R2, 0x800, RZ, 0xc0, !PT ;  /* 0x0000080002027812 */ /* 0x000fca00078ec0ff */
[----:B------:R-:W-:-:S05]  /*20910*/  IMAD.IADD R0, R2, 0x1, R0 ;  /* 0x0000000102007824 */ /* 0x000fca00078e0200 */
[----:B----4-:R1:W-:Y:S04]  /*20920*/  STS.128 [R0], R4 ;  /* 0x0000000400007388 */ /* 0x0103e80000000c00 */
[----:B-1----:R-:W2:Y:S04]  /*20930*/  LDL.LU R4, [R1+0x378] ;  /* 0x0003780001047983 */ /* 0x002ea80000300800 */
[----:B------:R-:W2:Y:S04]  /*20940*/  LDL.LU R5, [R1+0x37c] ;  /* 0x00037c0001057983 */ /* 0x000ea80000300800 */
[----:B------:R-:W2:Y:S04]  /*20950*/  LDL.LU R6, [R1+0x368] ;  /* 0x0003680001067983 */ /* 0x000ea80000300800 */
[----:B------:R-:W2:Y:S04]  /*20960*/  LDL.LU R7, [R1+0x36c] ;  /* 0x00036c0001077983 */ /* 0x000ea80000300800 */
[----:B------:R-:W3:Y:S04]  /*20970*/  LDL.LU R8, [R1+0x120] ;  /* 0x0001200001087983 */ /* 0x000ee80000300800 */
[----:B------:R-:W3:Y:S04]  /*20980*/  LDL.LU R9, [R1+0x124] ;  /* 0x0001240001097983 */ /* 0x000ee80000300800 */
[----:B------:R-:W3:Y:S04]  /*20990*/  LDL.LU R10, [R1+0x100] ;  /* 0x00010000010a7983 */ /* 0x000ee80000300800 */
[----:B------:R-:W3:Y:S04]  /*209a0*/  LDL.LU R11, [R1+0x104] ;  /* 0x00010400010b7983 */ /* 0x000ee80000300800 */
[----:B--2---:R1:W-:Y:S04]  /*209b0*/  STS.128 [R0+0x80], R4 ;  /* 0x0000800400007388 */ /* 0x0043e80000000c00 */
[----:B-1----:R-:W2:Y:S04]  /*209c0*/  LDL.LU R4, [R1+0x128] ;  /* 0x0001280001047983 */ /* 0x002ea80000300800 */
[----:B------:R-:W2:Y:S04]  /*209d0*/  LDL.LU R5, [R1+0x12c] ;  /* 0x00012c0001057983 */ /* 0x000ea80000300800 */
[----:B------:R-:W2:Y:S04]  /*209e0*/  LDL.LU R6, [R1+0x108] ;  /* 0x0001080001067983 */ /* 0x000ea80000300800 */
[----:B------:R-:W2:Y:S04]  /*209f0*/  LDL.LU R7, [R1+0x10c] ;  /* 0x00010c0001077983 */ /* 0x000ea80000300800 */
[----:B---3--:R-:W-:Y:S01]  /*20a00*/  STS.128 [R0+0x200], R8 ;  /* 0x0002000800007388 */ /* 0x008fe20000000c00 */
[C---:B------:R-:W-:Y:S01]  /*20a10*/  IMAD.SHL.U32 R2, R12.reuse, 0x800, RZ ;  /* 0x000008000c027824 */ /* 0x040fe200078e00ff */
[----:B------:R-:W-:-:S04]  /*20a20*/  LOP3.LUT R3, R12, 0x7f, RZ, 0xc0, !PT ;  /* 0x0000007f0c037812 */ /* 0x000fc800078ec0ff */
[----:B------:R-:W-:-:S05]  /*20a30*/  LOP3.LUT R2, R2, 0x3000, RZ, 0xc0, !PT ;  /* 0x0000300002027812 */ /* 0x000fca00078ec0ff */
[----:B------:R-:W-:-:S05]  /*20a40*/  IMAD R2, R3, 0x10, R2 ;  /* 0x0000001003027824 */ /* 0x000fca00078e0202 */
[C---:B------:R-:W-:Y:S02]  /*20a50*/  LOP3.LUT R184, R2.reuse, 0x20, RZ, 0x3c, !PT ;  /* 0x0000002002b87812 */ /* 0x040fe400078e3cff */
[C---:B------:R-:W-:Y:S02]  /*20a60*/  LOP3.LUT R3, R2.reuse, 0x40, RZ, 0x3c, !PT ;  /* 0x0000004002037812 */ /* 0x040fe400078e3cff */
[----:B------:R-:W-:Y:S01]  /*20a70*/  LOP3.LUT R252, R2, 0x60, RZ, 0x3c, !PT ;  /* 0x0000006002fc7812 */ /* 0x000fe200078e3cff */
[----:B--2---:R1:W-:Y:S02]  /*20a80*/  STS.128 [R0+0x280], R4 ;  /* 0x0002800400007388 */ /* 0x0043e40000000c00 */
[----:B-1---5:R-:W-:Y:S02]  /*20a90*/  IMAD.MOV.U32 R4, RZ, RZ, R56 ;  /* 0x000000ffff047224 */ /* 0x022fe400078e0038 */
[----:B------:R-:W-:Y:S02]  /*20aa0*/  IMAD.MOV.U32 R5, RZ, RZ, R57 ;  /* 0x000000ffff057224 */ /* 0x000fe400078e0039 */
[----:B------:R-:W-:-:S02]  /*20ab0*/  IMAD.MOV.U32 R6, RZ, RZ, R52 ;  /* 0x000000ffff067224 */ /* 0x000fc400078e0034 */
[----:B------:R-:W-:Y:S02]  /*20ac0*/  IMAD.MOV.U32 R7, RZ, RZ, R53 ;  /* 0x000000ffff077224 */ /* 0x000fe400078e0035 */
[----:B------:R-:W-:-:S03]  /*20ad0*/  IMAD.MOV.U32 R52, RZ, RZ, R58 ;  /* 0x000000ffff347224 */ /* 0x000fc600078e003a */
[----:B------:R1:W-:Y:S01]  /*20ae0*/  STS.128 [R0+0x400], R4 ;  /* 0x0004000400007388 */ /* 0x0003e20000000c00 */
[----:B------:R-:W-:-:S05]  /*20af0*/  IMAD.MOV.U32 R53, RZ, RZ, R59 ;  /* 0x000000ffff357224 */ /* 0x000fca00078e003b */
[----:B------:R-:W-:Y:S01]  /*20b00*/  STS.128 [R0+0x480], R52 ;  /* 0x0004803400007388 */ /* 0x000fe20000000c00 */
[----:B-1----:R-:W-:Y:S02]  /*20b10*/  IMAD.MOV.U32 R6, RZ, RZ, R28 ;  /* 0x000000ffff067224 */ /* 0x002fe400078e001c */
[----:B------:R-:W-:Y:S02]  /*20b20*/  IMAD.MOV.U32 R7, RZ, RZ, R29 ;  /* 0x000000ffff077224 */ /* 0x000fe400078e001d */
[----:B------:R-:W-:Y:S02]  /*20b30*/  IMAD.MOV.U32 R4, RZ, RZ, R76 ;  /* 0x000000ffff047224 */ /* 0x000fe400078e004c */
[----:B------:R-:W-:Y:S02]  /*20b40*/  IMAD.MOV.U32 R5, RZ, RZ, R77 ;  /* 0x000000ffff057224 */ /* 0x000fe400078e004d */
[----:B------:R-:W-:Y:S02]  /*20b50*/  IMAD.MOV.U32 R28, RZ, RZ, R78 ;  /* 0x000000ffff1c7224 */ /* 0x000fe400078e004e */
[----:B------:R-:W-:Y:S01]  /*20b60*/  IMAD.MOV.U32 R29, RZ, RZ, R79 ;  /* 0x000000ffff1d7224 */ /* 0x000fe200078e004f */
[----:B------:R-:W-:Y:S04]  /*20b70*/  STS.128 [R0+0x600], R4 ;  /* 0x0006000400007388 */ /* 0x000fe80000000c00 */
[----:B------:R-:W-:Y:S04]  /*20b80*/  STS.128 [R0+0x680], R28 ;  /* 0x0006801c00007388 */ /* 0x000fe80000000c00 */
[----:B------:R-:W-:Y:S06]  /*20b90*/  BAR.SYNC.DEFER_BLOCKING 0x0 ;  /* 0x0000000000007b1d */ /* 0x000fec0000010000 */
[----:B------:R-:W1:Y:S04]  /*20ba0*/  LDS.128 R12, [R2] ;  /* 0x00000000020c7984 */ /* 0x000e680000000c00 */
[----:B------:R-:W2:Y:S04]  /*20bb0*/  LDS.128 R8, [R2+0x800] ;  /* 0x0008000002087984 */ /* 0x000ea80000000c00 */
[----:B------:R-:W3:Y:S04]  /*20bc0*/  LDS.128 R16, [R184] ;  /* 0x00000000b8107984 */ /* 0x000ee80000000c00 */
[----:B-1----:R-:W-:Y:S04]  /*20bd0*/  STL.64 [R1+0x60], R12 ;  /* 0x0000600c01007387 */ /* 0x002fe80000100a00 */
[----:B------:R-:W-:Y:S04]  /*20be0*/  STL.64 [R1+0x68], R14 ;  /* 0x0000680e01007387 */ /* 0x000fe80000100a00 */
[----:B------:R-:W1:Y:S04]  /*20bf0*/  LDS.128 R12, [R184+0x800] ;  /* 0x00080000b80c7984 */ /* 0x000e680000000c00 */
[----:B--2---:R-:W-:Y:S04]  /*20c00*/  STL.64 [R1+0xd0], R8 ;  /* 0x0000d00801007387 */ /* 0x004fe80000100a00 */
[----:B------:R-:W-:Y:S04]  /*20c10*/  STL.64 [R1+0xd8], R10 ;  /* 0x0000d80a01007387 */ /* 0x000fe80000100a00 */
[----:B------:R-:W2:Y:S04]  /*20c20*/  LDS.128 R8, [R3] ;  /* 0x0000000003087984 */ /* 0x000ea80000000c00 */
[----:B---3--:R-:W-:Y:S04]  /*20c30*/  STL.64 [R1+0x80], R16 ;  /* 0x0000801001007387 */ /* 0x008fe80000100a00 */
[----:B------:R-:W-:Y:S04]  /*20c40*/  STL.64 [R1+0x88], R18 ;  /* 0x0000881201007387 */ /* 0x000fe80000100a00 */
[----:B------:R-:W3:Y:S04]  /*20c50*/  LDS.128 R16, [R3+0x800] ;  /* 0x0008000003107984 */ /* 0x000ee80000000c00 */
[----:B-1----:R-:W-:Y:S04]  /*20c60*/  STL.64 [R1+0xf0], R12 ;  /* 0x0000f00c01007387 */ /* 0x002fe80000100a00 */
[----:B------:R-:W-:Y:S04]  /*20c70*/  STL.64 [R1+0xf8], R14 ;  /* 0x0000f80e01007387 */ /* 0x000fe80000100a00 */
[----:B------:R-:W1:Y:S04]  /*20c80*/  LDS.128 R12, [R252] ;  /* 0x00000000fc0c7984 */ /* 0x000e680000000c00 */
[----:B--2---:R-:W-:Y:S04]  /*20c90*/  STL.64 [R1+0xa0], R8 ;  /* 0x0000a00801007387 */ /* 0x004fe80000100a00 */
[----:B------:R-:W-:Y:S04]  /*20ca0*/  STL.64 [R1+0xa8], R10 ;  /* 0x0000a80a01007387 */ /* 0x000fe80000100a00 */
[----:B------:R-:W2:Y:S01]  /*20cb0*/  LDS.128 R8, [R252+0x800] ;  /* 0x00080000fc087984 */ /* 0x000ea20000000c00 */
[----:B------:R-:W-:-:S02]  /*20cc0*/  IMAD.MOV.U32 R4, RZ, RZ, R152 ;  /* 0x000000ffff047224 */ /* 0x000fc400078e0098 */
[----:B------:R-:W-:Y:S02]  /*20cd0*/  IMAD.MOV.U32 R5, RZ, RZ, R153 ;  /* 0x000000ffff057224 */ /* 0x000fe400078e0099 */
[----:B------:R-:W-:Y:S02]  /*20ce0*/  IMAD.MOV.U32 R6, RZ, RZ, R148 ;  /* 0x000000ffff067224 */ /* 0x000fe400078e0094 */
[----:B------:R-:W-:Y:S01]  /*20cf0*/  IMAD.MOV.U32 R7, RZ, RZ, R149 ;  /* 0x000000ffff077224 */ /* 0x000fe200078e0095 */
[----:B------:R-:W-:Y:S06]  /*20d00*/  BAR.SYNC.DEFER_BLOCKING 0x0 ;  /* 0x0000000000007b1d */ /* 0x000fec0000010000 */
[----:B---3--:R-:W-:Y:S04]  /*20d10*/  STL.64 [R1+0x100], R16 ;  /* 0x0001001001007387 */ /* 0x008fe80000100a00 */
[----:B------:R-:W-:Y:S04]  /*20d20*/  STL.64 [R1+0x108], R18 ;  /* 0x0001081201007387 */ /* 0x000fe80000100a00 */
[----:B------:R3:W-:Y:S02]  /*20d30*/  STS.128 [R0], R4 ;  /* 0x0000000400007388 */ /* 0x0007e40000000c00 */
[----:B---3--:R-:W-:-:S02]  /*20d40*/  IMAD.MOV.U32 R4, RZ, RZ, R140 ;  /* 0x000000ffff047224 */ /* 0x008fc400078e008c */
[----:B------:R-:W-:Y:S02]  /*20d50*/  IMAD.MOV.U32 R5, RZ, RZ, R141 ;  /* 0x000000ffff057224 */ /* 0x000fe400078e008d */
[----:B------:R-:W-:Y:S02]  /*20d60*/  IMAD.MOV.U32 R6, RZ, RZ, R136 ;  /* 0x000000ffff067224 */ /* 0x000fe400078e0088 */
[----:B------:R-:W-:-:S05]  /*20d70*/  IMAD.MOV.U32 R7, RZ, RZ, R137 ;  /* 0x000000ffff077224 */ /* 0x000fca00078e0089 */
[----:B------:R3:W-:Y:S04]  /*20d80*/  STS.128 [R0+0x200], R4 ;  /* 0x0002000400007388 */ /* 0x0007e80000000c00 */
[----:B-1----:R-:W-:Y:S01]  /*20d90*/  STL.64 [R1+0xc0], R12 ;  /* 0x0000c00c01007387 */ /* 0x002fe20000100a00 */
[----:B---3--:R-:W-:Y:S02]  /*20da0*/  IMAD.MOV.U32 R4, RZ, RZ, R132 ;  /* 0x000000ffff047224 */ /* 0x008fe400078e0084 */
[----:B------:R-:W-:Y:S02]  /*20db0*/  IMAD.MOV.U32 R5, RZ, RZ, R133 ;  /* 0x000000ffff057224 */ /* 0x000fe400078e0085 */
[----:B------:R-:W-:Y:S02]  /*20dc0*/  IMAD.MOV.U32 R6, RZ, RZ, R32 ;  /* 0x000000ffff067224 */ /* 0x000fe400078e0020 */
[----:B------:R-:W-:Y:S01]  /*20dd0*/  IMAD.MOV.U32 R7, RZ, RZ, R33 ;  /* 0x000000ffff077224 */ /* 0x000fe200078e0021 */
[----:B------:R-:W-:Y:S04]  /*20de0*/  STL.64 [R1+0xc8], R14 ;  /* 0x0000c80e01007387 */ /* 0x000fe80000100a00 */
[----:B------:R1:W-:Y:S04]  /*20df0*/  STS.128 [R0+0x400], R4 ;  /* 0x0004000400007388 */ /* 0x0003e80000000c00 */
[----:B--2---:R-:W-:Y:S04]  /*20e00*/  STL.64 [R1+0x110], R8 ;  /* 0x0001100801007387 */ /* 0x004fe80000100a00 */
[----:B------:R-:W-:Y:S01]  /*20e10*/  STL.64 [R1+0x118], R10 ;  /* 0x0001180a01007387 */ /* 0x000fe20000100a00 */
[----:B-1----:R-:W-:-:S02]  /*20e20*/  IMAD.MOV.U32 R4, RZ, RZ, R164 ;  /* 0x000000ffff047224 */ /* 0x002fc400078e00a4 */
[----:B------:R-:W-:Y:S02]  /*20e30*/  IMAD.MOV.U32 R5, RZ, RZ, R165 ;  /* 0x000000ffff057224 */ /* 0x000fe400078e00a5 */
[----:B------:R-:W-:Y:S02]  /*20e40*/  IMAD.MOV.U32 R6, RZ, RZ, R168 ;  /* 0x000000ffff067224 */ /* 0x000fe400078e00a8 */
[----:B------:R-:W-:-:S05]  /*20e50*/  IMAD.MOV.U32 R7, RZ, RZ, R169 ;  /* 0x000000ffff077224 */ /* 0x000fca00078e00a9 */
[----:B------:R1:W-:Y:S04]  /*20e60*/  STS.128 [R0+0x600], R4 ;  /* 0x0006000400007388 */ /* 0x0003e80000000c00 */
[----:B-1----:R-:W2:Y:S04]  /*20e70*/  LDL.LU R4, [R1+0x5e0] ;  /* 0x0005e00001047983 */ /* 0x002ea80000300800 */
[----:B------:R-:W2:Y:S04]  /*20e80*/  LDL.LU R5, [R1+0x5e4] ;  /* 0x0005e40001057983 */ /* 0x000ea80000300800 */
[----:B------:R-:W2:Y:S04]  /*20e90*/  LDL.LU R6, [R1+0x660] ;  /* 0x0006600001067983 */ /* 0x000ea80000300800 */
[----:B------:R-:W2:Y:S01]  /*20ea0*/  LDL.LU R7, [R1+0x664] ;  /* 0x0006640001077983 */ /* 0x000ea20000300800 */
[----:B------:R-:W-:-:S02]  /*20eb0*/  IMAD.MOV.U32 R148, RZ, RZ, R154 ;  /* 0x000000ffff947224 */ /* 0x000fc400078e009a */
[----:B------:R-:W-:Y:S02]  /*20ec0*/  IMAD.MOV.U32 R149, RZ, RZ, R155 ;  /* 0x000000ffff957224 */ /* 0x000fe400078e009b */
[----:B------:R-:W-:Y:S02]  /*20ed0*/  IMAD.MOV.U32 R136, RZ, RZ, R142 ;  /* 0x000000ffff887224 */ /* 0x000fe400078e008e */
[----:B------:R-:W-:Y:S02]  /*20ee0*/  IMAD.MOV.U32 R137, RZ, RZ, R143 ;  /* 0x000000ffff897224 */ /* 0x000fe400078e008f */
[----:B------:R-:W-:Y:S02]  /*20ef0*/  IMAD.MOV.U32 R32, RZ, RZ, R134 ;  /* 0x000000ffff207224 */ /* 0x000fe400078e0086 */
[----:B------:R-:W-:Y:S02]  /*20f00*/  IMAD.MOV.U32 R33, RZ, RZ, R135 ;  /* 0x000000ffff217224 */ /* 0x000fe400078e0087 */
[----:B------:R-:W-:-:S02]  /*20f10*/  IMAD.MOV.U32 R168, RZ, RZ, R166 ;  /* 0x000000ffffa87224 */ /* 0x000fc400078e00a6 */
[----:B------:R-:W-:Y:S01]  /*20f20*/  IMAD.MOV.U32 R169, RZ, RZ, R167 ;  /* 0x000000ffffa97224 */ /* 0x000fe200078e00a7 */
[----:B------:R-:W-:Y:S04]  /*20f30*/  STS.128 [R0+0x80], R148 ;  /* 0x0000809400007388 */ /* 0x000fe80000000c00 */
[----:B------:R-:W-:Y:S04]  /*20f40*/  STS.128 [R0+0x280], R136 ;  /* 0x0002808800007388 */ /* 0x000fe80000000c00 */
[----:B------:R-:W-:Y:S04]  /*20f50*/  STS.128 [R0+0x480], R32 ;  /* 0x0004802000007388 */ /* 0x000fe80000000c00 */
[----:B------:R-:W-:Y:S04]  /*20f60*/  STS.128 [R0+0x680], R168 ;  /* 0x000680a800007388 */ /* 0x000fe80000000c00 */
[----:B------:R-:W-:Y:S06]  /*20f70*/  BAR.SYNC.DEFER_BLOCKING 0x0 ;  /* 0x0000000000007b1d */ /* 0x000fec0000010000 */
[----:B------:R-:W1:Y:S04]  /*20f80*/  LDS.128 R12, [R2] ;  /* 0x00000000020c7984 */ /* 0x000e680000000c00 */
[----:B------:R-:W3:Y:S04]  /*20f90*/  LDS.128 R8, [R2+0x800] ;  /* 0x0008000002087984 */ /* 0x000ee80000000c00 */
[----:B------:R-:W4:Y:S04]  /*20fa0*/  LDS.128 R16, [R184] ;  /* 0x00000000b8107984 */ /* 0x000f280000000c00 */
[----:B-1----:R-:W-:Y:S04]  /*20fb0*/  STL.64 [R1+0x10], R12 ;  /* 0x0000100c01007387 */ /* 0x002fe80000100a00 */
[----:B------:R-:W-:Y:S04]  /*20fc0*/  STL.64 [R1+0x18], R14 ;  /* 0x0000180e01007387 */ /* 0x000fe80000100a00 */
[----:B------:R-:W1:Y:S04]  /*20fd0*/  LDS.128 R12, [R184+0x800] ;  /* 0x00080000b80c7984 */ /* 0x000e680000000c00 */
[----:B---3--:R-:W-:Y:S04]  /*20fe0*/  STL.64 [R1+0x70], R8 ;  /* 0x0000700801007387 */ /* 0x008fe80000100a00 */
[----:B------:R-:W-:Y:S04]  /*20ff0*/  STL.64 [R1+0x78], R10 ;  /* 0x0000780a01007387 */ /* 0x000fe80000100a00 */
[----:B------:R-:W3:Y:S04]  /*21000*/  LDS.128 R8, [R3] ;  /* 0x0000000003087984 */ /* 0x000ee80000000c00 */
[----:B----4-:R-:W-:Y:S04]  /*21010*/  STL.64 [R1+0x30], R16 ;  /* 0x0000301001007387 */ /* 0x010fe80000100a00 */
[----:B------:R-:W-:Y:S04]  /*21020*/  STL.64 [R1+0x38], R18 ;  /* 0x0000381201007387 */ /* 0x000fe80000100a00 */
[----:B------:R-:W4:Y:S04]  /*21030*/  LDS.128 R16, [R3+0x800] ;  /* 0x0008000003107984 */ /* 0x000f280000000c00 */
[----:B-1----:R-:W-:Y:S04]  /*21040*/  STL.64 [R1+0x90], R12 ;  /* 0x0000900c01007387 */ /* 0x002fe80000100a00 */
[----:B------:R-:W-:Y:S04]  /*21050*/  STL.64 [R1+0x98], R14 ;  /* 0x0000980e01007387 */ /* 0x000fe80000100a00 */
[----:B------:R-:W1:Y:S04]  /*21060*/  LDS.128 R12, [R252] ;  /* 0x00000000fc0c7984 */ /* 0x000e680000000c00 */
[----:B---3--:R-:W-:Y:S04]  /*21070*/  STL.64 [R1+0x40], R8 ;  /* 0x0000400801007387 */ /* 0x008fe80000100a00 */
[----:B------:R-:W-:Y:S04]  /*21080*/  STL.64 [R1+0x48], R10 ;  /* 0x0000480a01007387 */ /* 0x000fe80000100a00 */
[----:B------:R-:W3:Y:S04]  /*21090*/  LDS.128 R8, [R252+0x800] ;  /* 0x00080000fc087984 */ /* 0x000ee80000000c00 */
[----:B------:R-:W-:Y:S06]  /*210a0*/  BAR.SYNC.DEFER_BLOCKING 0x0 ;  /* 0x0000000000007b1d */ /* 0x000fec0000010000 */
[----:B----4-:R-:W-:Y:S04]  /*210b0*/  STL.64 [R1+0xb0], R16 ;  /* 0x0000b01001007387 */ /* 0x010fe80000100a00 */
[----:B------:R-:W-:Y:S04]  /*210c0*/  STL.64 [R1+0xb8], R18 ;  /* 0x0000b81201007387 */ /* 0x000fe80000100a00 */
[----:B-1----:R-:W-:Y:S04]  /*210d0*/  STL.64 [R1+0x50], R12 ;  /* 0x0000500c01007387 */ /* 0x002fe80000100a00 */
[----:B------:R-:W-:Y:S04]  /*210e0*/  STL.64 [R1+0x58], R14 ;  /* 0x0000580e01007387 */ /* 0x000fe80000100a00 */
[----:B---3--:R1:W-:Y:S04]  /*210f0*/  STL.64 [R1+0xe0], R8 ;  /* 0x0000e00801007387 */ /* 0x0083e80000100a00 */
[----:B------:R3:W-:Y:S04]  /*21100*/  STL.64 [R1+0xe8], R10 ;  /* 0x0000e80a01007387 */ /* 0x0007e80000100a00 */
[----:B-1----:R-:W4:Y:S04]  /*21110*/  LDL.LU R8, [R1+0x5e8] ;  /* 0x0005e80001087983 */ /* 0x002f280000300800 */
[----:B------:R-:W4:Y:S04]  /*21120*/  LDL.LU R9, [R1+0x5ec] ;  /* 0x0005ec0001097983 */ /* 0x000f280000300800 */
[----:B---3--:R-:W4:Y:S04]  /*21130*/  LDL.LU R10, [R1+0x668] ;  /* 0x00066800010a7983 */ /* 0x008f280000300800 */
[----:B------:R-:W4:Y:S04]  /*21140*/  LDL.LU R11, [R1+0x66c] ;  /* 0x00066c00010b7983 */ /* 0x000f280000300800 */
[----:B--2---:R1:W-:Y:S04]  /*21150*/  STS.128 [R0], R4 ;  /* 0x0000000400007388 */ /* 0x0043e80000000c00 */
[----:B-1----:R-:W2:Y:S04]  /*21160*/  LDL.LU R4, [R1+0x160] ;  /* 0x0001600001047983 */ /* 0x002ea80000300800 */
[----:B------:R-:W2:Y:S04]  /*21170*/  LDL.LU R5, [R1+0x164] ;  /* 0x0001640001057983 */ /* 0x000ea80000300800 */
[----:B------:R-:W2:Y:S04]  /*21180*/  LDL.LU R6, [R1+0x150] ;  /* 0x0001500001067983 */ /* 0x000ea80000300800 */
[----:B------:R-:W2:Y:S04]  /*21190*/  LDL.LU R7, [R1+0x154] ;  /* 0x0001540001077983 */ /* 0x000ea80000300800 */
[----:B--2---:R1:W-:Y:S04]  /*211a0*/  STS.128 [R0+0x200], R4 ;  /* 0x0002000400007388 */ /* 0x0043e80000000c00 */
[----:B-1----:R-:W2:Y:S04]  /*211b0*/  LDL.LU R4, [R1+0x168] ;  /* 0x0001680001047983 */ /* 0x002ea80000300800 */
[----:B------:R-:W2:Y:S04]  /*211c0*/  LDL.LU R5, [R1+0x16c] ;  /* 0x00016c0001057983 */ /* 0x000ea80000300800 */
[----:B------:R-:W2:Y:S04]  /*211d0*/  LDL.LU R6, [R1+0x158] ;  /* 0x0001580001067983 */ /* 0x000ea80000300800 */
[----:B------:R-:W2:Y:S04]  /*211e0*/  LDL.LU R7, [R1+0x15c] ;  /* 0x00015c0001077983 */ /* 0x000ea80000300800 */
[----:B----4-:R1:W-:Y:S04]  /*211f0*/  STS.128 [R0+0x80], R8 ;  /* 0x0000800800007388 */ /* 0x0103e80000000c00 */
[----:B-1----:R-:W3:Y:S04]  /*21200*/  LDL.LU R8, [R1+0x20] ;  /* 0x0000200001087983 */ /* 0x002ee80000300800 */
[----:B------:R-:W3:Y:S04]  /*21210*/  LDL.LU R9, [R1+0x24] ;  /* 0x0000240001097983 */ /* 0x000ee80000300800 */
[----:B------:R-:W3:Y:S04]  /*21220*/  LDL.LU R10, [R1] ;  /* 0x00000000010a7983 */ /* 0x000ee80000300800 */
[----:B------:R-:W3:Y:S04]  /*21230*/  LDL.LU R11, [R1+0x4] ;  /* 0x00000400010b7983 */ /* 0x000ee80000300800 */
[----:B--2---:R1:W-:Y:S04]  /*21240*/  STS.128 [R0+0x280], R4 ;  /* 0x0002800400007388 */ /* 0x0043e80000000c00 */
[----:B-1----:R-:W2:Y:S04]  /*21250*/  LDL.LU R4, [R1+0x28] ;  /* 0x0000280001047983 */ /* 0x002ea80000300800 */
[----:B------:R-:W2:Y:S04]  /*21260*/  LDL.LU R5, [R1+0x2c] ;  /* 0x00002c0001057983 */ /* 0x000ea80000300800 */
[----:B------:R-:W2:Y:S04]  /*21270*/  LDL.LU R6, [R1+0x8] ;  /* 0x0000080001067983 */ /* 0x000ea80000300800 */
[----:B------:R-:W2:Y:S04]  /*21280*/  LDL.LU R7, [R1+0xc] ;  /* 0x00000c0001077983 */ /* 0x000ea80000300800 */
[----:B---3--:R-:W-:Y:S04]  /*21290*/  STS.128 [R0+0x400], R8 ;  /* 0x0004000800007388 */ /* 0x008fe80000000c00 */
[----:B--2---:R1:W-:Y:S02]  /*212a0*/  STS.128 [R0+0x480], R4 ;  /* 0x0004800400007388 */ /* 0x0043e40000000c00 */
[----:B-1----:R-:W-:-:S02]  /*212b0*/  IMAD.MOV.U32 R6, RZ, RZ, R68 ;  /* 0x000000ffff067224 */ /* 0x002fc400078e0044 */
        /* <DEDUP_REMOVED lines=93> */
[----:B---3--:R-:W-:Y:S04]  /*21890*/  STL.64 [R1+0x290], R8 ;  /* 0x0002900801007387 */ /* 0x008fe80000100a00 */
[----:B------:R-:W-:Y:S04]  /*218a0*/  STL.64 [R1+0x298], R10 ;  /* 0x0002980a01007387 */ /* 0x000fe80000100a00 */
[----:B--2---:R1:W-:Y:S04]  /*218b0*/  STS.128 [R0], R4 ;  /* 0x0000000400007388 */ /* 0x0043e80000000c00 */
        /* <DEDUP_REMOVED lines=138> */
[----:B---3--:R1:W-:Y:S04]  /*22160*/  STS.128 [R0+0x200], R8 ;  /* 0x0002000800007388 */ /* 0x0083e80000000c00 */
[----:B-1----:R-:W3:Y:S04]  /*22170*/  LDL.LU R8, [R1+0x838] ;  /* 0x0008380001087983 */ /* 0x002ee80000300800 */
        /* <DEDUP_REMOVED lines=18> */
[----:B--2---:R-:W-:Y:S04]  /*222a0*/  STS.128 [R0+0x680], R4 ;  /* 0x0006800400007388 */ /* 0x004fe80000000c00 */
[----:B------:R-:W-:Y:S06]  /*222b0*/  BAR.SYNC.DEFER_BLOCKING 0x0 ;  /* 0x0000000000007b1d */ /* 0x000fec0000010000 */
[----:B------:R-:W1:Y:S04]  /*222c0*/  LDS.128 R12, [R2] ;  /* 0x00000000020c7984 */ /* 0x000e680000000c00 */
[----:B------:R-:W2:Y:S04]  /*222d0*/  LDS.128 R4, [R2+0x800] ;  /* 0x0008000002047984 */ /* 0x000ea80000000c00 */
[----:B------:R-:W4:Y:S04]  /*222e0*/  LDS.128 R16, [R184] ;  /* 0x00000000b8107984 */ /* 0x000f280000000c00 */
[----:B-1----:R-:W-:Y:S04]  /*222f0*/  STL.64 [R1+0x440], R12 ;  /* 0x0004400c01007387 */ /* 0x002fe80000100a00 */
[----:B------:R-:W-:Y:S04]  /*22300*/  STL.64 [R1+0x448], R14 ;  /* 0x0004480e01007387 */ /* 0x000fe80000100a00 */
[----:B------:R-:W1:Y:S04]  /*22310*/  LDS.128 R12, [R184+0x800] ;  /* 0x00080000b80c7984 */ /* 0x000e680000000c00 */
[----:B--2---:R-:W-:Y:S04]  /*22320*/  STL.64 [R1+0x4a0], R4 ;  /* 0x0004a00401007387 */ /* 0x004fe80000100a00 */
[----:B------:R-:W-:Y:S04]  /*22330*/  STL.64 [R1+0x4a8], R6 ;  /* 0x0004a80601007387 */ /* 0x000fe80000100a00 */
[----:B------:R-:W2:Y:S04]  /*22340*/  LDS.128 R4, [R3] ;  /* 0x0000000003047984 */ /* 0x000ea80000000c00 */
[----:B----4-:R-:W-:Y:S04]  /*22350*/  STL.64 [R1+0x470], R16 ;  /* 0x0004701001007387 */ /* 0x010fe80000100a00 */
[----:B------:R-:W-:Y:S04]  /*22360*/  STL.64 [R1+0x478], R18 ;  /* 0x0004781201007387 */ /* 0x000fe80000100a00 */
[----:B------:R-:W4:Y:S04]  /*22370*/  LDS.128 R16, [R3+0x800] ;  /* 0x0008000003107984 */ /* 0x000f280000000c00 */
[----:B-1----:R-:W-:Y:S04]  /*22380*/  STL.64 [R1+0x4c0], R12 ;  /* 0x0004c00c01007387 */ /* 0x002fe80000100a00 */
[----:B------:R-:W-:Y:S04]  /*22390*/  STL.64 [R1+0x4c8], R14 ;  /* 0x0004c80e01007387 */ /* 0x000fe80000100a00 */
[----:B------:R-:W1:Y:S04]  /*223a0*/  LDS.128 R12, [R252] ;  /* 0x00000000fc0c7984 */ /* 0x000e680000000c00 */
[----:B--2---:R-:W-:Y:S04]  /*223b0*/  STL.64 [R1+0x480], R4 ;  /* 0x0004800401007387 */ /* 0x004fe80000100a00 */
[----:B------:R-:W-:Y:S04]  /*223c0*/  STL.64 [R1+0x488], R6 ;  /* 0x0004880601007387 */ /* 0x000fe80000100a00 */
[----:B------:R-:W2:Y:S04]  /*223d0*/  LDS.128 R4, [R252+0x800] ;  /* 0x00080000fc047984 */ /* 0x000ea80000000c00 */
[----:B----4-:R-:W-:Y:S04]  /*223e0*/  STL.64 [R1+0x4d0], R16 ;  /* 0x0004d01001007387 */ /* 0x010fe80000100a00 */
[----:B------:R-:W-:Y:S04]  /*223f0*/  STL.64 [R1+0x4d8], R18 ;  /* 0x0004d81201007387 */ /* 0x000fe80000100a00 */
[----:B------:R-:W-:Y:S06]  /*22400*/  BAR.SYNC.DEFER_BLOCKING 0x0 ;  /* 0x0000000000007b1d */ /* 0x000fec0000010000 */
[----:B-1----:R-:W-:Y:S04]  /*22410*/  STL.64 [R1+0x490], R12 ;  /* 0x0004900c01007387 */ /* 0x002fe80000100a00 */
[----:B------:R-:W-:Y:S04]  /*22420*/  STL.64 [R1+0x498], R14 ;  /* 0x0004980e01007387 */ /* 0x000fe80000100a00 */
[----:B--2---:R1:W-:Y:S04]  /*22430*/  STL.64 [R1+0x4b0], R4 ;  /* 0x0004b00401007387 */ /* 0x0043e80000100a00 */
[----:B------:R2:W-:Y:S04]  /*22440*/  STL.64 [R1+0x4b8], R6 ;  /* 0x0004b80601007387 */ /* 0x0005e80000100a00 */
[----:B-1----:R-:W4:Y:S04]  /*22450*/  LDL.LU R4, [R1+0x6e8] ;  /* 0x0006e80001047983 */ /* 0x002f280000300800 */
[----:B------:R-:W4:Y:S04]  /*22460*/  LDL.LU R5, [R1+0x6ec] ;  /* 0x0006ec0001057983 */ /* 0x000f280000300800 */
[----:B--2---:R-:W4:Y:S04]  /*22470*/  LDL.LU R6, [R1+0x6d8] ;  /* 0x0006d80001067983 */ /* 0x004f280000300800 */
[----:B------:R-:W4:Y:S04]  /*22480*/  LDL.LU R7, [R1+0x6dc] ;  /* 0x0006dc0001077983 */ /* 0x000f280000300800 */
[----:B----4-:R1:W-:Y:S04]  /*22490*/  STS.128 [R0+0x80], R4 ;  /* 0x0000800400007388 */ /* 0x0103e80000000c00 */
[----:B-1----:R-:W2:Y:S04]  /*224a0*/  LDL.LU R4, [R1+0x650] ;  /* 0x0006500001047983 */ /* 0x002ea80000300800 */
[----:B------:R-:W2:Y:S04]  /*224b0*/  LDL.LU R5, [R1+0x654] ;  /* 0x0006540001057983 */ /* 0x000ea80000300800 */
[----:B------:R-:W2:Y:S04]  /*224c0*/  LDL.LU R6, [R1+0x640] ;  /* 0x0006400001067983 */ /* 0x000ea80000300800 */
[----:B------:R-:W2:Y:S04]  /*224d0*/  LDL.LU R7, [R1+0x644] ;  /* 0x0006440001077983 */ /* 0x000ea80000300800 */
[----:B---3--:R1:W-:Y:S04]  /*224e0*/  STS.128 [R0], R8 ;  /* 0x0000000800007388 */ /* 0x0083e80000000c00 */
        /* <DEDUP_REMOVED lines=25> */
[----:B--2---:R1:W-:Y:S04]  /*22680*/  STS.128 [R0+0x680], R4 ;  /* 0x0006800400007388 */ /* 0x0043e80000000c00 */
[----:B------:R-:W-:Y:S06]  /*22690*/  BAR.SYNC.DEFER_BLOCKING 0x0 ;  /* 0x0000000000007b1d */ /* 0x000fec0000010000 */
[----:B-1----:R-:W2:Y:S04]  /*226a0*/  LDL.LU R4, [R1+0x960] ;  /* 0x0009600001047983 */ /* 0x002ea80000300800 */
[----:B------:R-:W2:Y:S04]  /*226b0*/  LDL.LU R5, [R1+0x964] ;  /* 0x0009640001057983 */ /* 0x000ea80000300800 */
[----:B------:R-:W2:Y:S04]  /*226c0*/  LDL.LU R6, [R1+0x950] ;  /* 0x0009500001067983 */ /* 0x000ea80000300800 */
[----:B------:R-:W2:Y:S04]  /*226d0*/  LDL.LU R7, [R1+0x954] ;  /* 0x0009540001077983 */ /* 0x000ea80000300800 */
[----:B------:R-:W1:Y:S04]  /*226e0*/  LDS.128 R8, [R2] ;  /* 0x0000000002087984 */ /* 0x000e680000000c00 */
[----:B------:R-:W3:Y:S04]  /*226f0*/  LDS.128 R16, [R2+0x800] ;  /* 0x0008000002107984 */ /* 0x000ee80000000c00 */
[----:B------:R-:W4:Y:S04]  /*22700*/  LDS.128 R12, [R184] ;  /* 0x00000000b80c7984 */ /* 0x000f280000000c00 */
[----:B------:R-:W-:Y:S04]  /*22710*/  LDS.128 R248, [R252+0x800] ;  /* 0x00080000fcf87984 */ /* 0x000fe80000000c00 */
        /* <DEDUP_REMOVED lines=12> */
[----:B------:R-:W-:Y:S06]  /*227e0*/  BAR.SYNC.DEFER_BLOCKING 0x0 ;  /* 0x0000000000007b1d */ /* 0x000fec0000010000 */
[----:B---3--:R-:W-:Y:S04]  /*227f0*/  STL.64 [R1+0x270], R16 ;  /* 0x0002701001007387 */ /* 0x008fe80000100a00 */
[----:B------:R-:W-:Y:S04]  /*22800*/  STL.64 [R1+0x278], R18 ;  /* 0x0002781201007387 */ /* 0x000fe80000100a00 */
[----:B----4-:R-:W-:Y:S04]  /*22810*/  STL.64 [R1+0x260], R12 ;  /* 0x0002600c01007387 */ /* 0x010fe80000100a00 */
[----:B------:R-:W-:Y:S04]  /*22820*/  STL.64 [R1+0x268], R14 ;  /* 0x0002680e01007387 */ /* 0x000fe80000100a00 */
[----:B-1----:R1:W-:Y:S04]  /*22830*/  STL.64 [R1], R8 ;  /* 0x0000000801007387 */ /* 0x0023e80000100a00 */
        /* <DEDUP_REMOVED lines=41> */
[----:B------:R-:W-:Y:S06]  /*22ad0*/  BAR.SYNC.DEFER_BLOCKING 0x0 ;  /* 0x0000000000007b1d */ /* 0x000fec0000010000 */
[----:B------:R-:W1:Y:S04]  /*22ae0*/  LDS.128 R244, [R2] ;  /* 0x0000000002f47984 */ /* 0x000e680000000c00 */
[----:B------:R-:W-:Y:S04]  /*22af0*/  LDS.128 R240, [R2+0x800] ;  /* 0x0008000002f07984 */ /* 0x000fe80000000c00 */
[----:B------:R-:W-:Y:S04]  /*22b00*/  LDS.128 R236, [R184] ;  /* 0x00000000b8ec7984 */ /* 0x000fe80000000c00 */
[----:B------:R-:W-:Y:S04]  /*22b10*/  LDS.128 R220, [R184+0x800] ;  /* 0x00080000b8dc7984 */ /* 0x000fe80000000c00 */
[----:B------:R-:W-:Y:S04]  /*22b20*/  LDS.128 R216, [R3] ;  /* 0x0000000003d87984 */ /* 0x000fe80000000c00 */
[----:B------:R-:W-:Y:S04]  /*22b30*/  LDS.128 R212, [R3+0x800] ;  /* 0x0008000003d47984 */ /* 0x000fe80000000c00 */
[----:B------:R-:W-:Y:S04]  /*22b40*/  LDS.128 R204, [R252] ;  /* 0x00000000fccc7984 */ /* 0x000fe80000000c00 */
[----:B------:R-:W-:Y:S04]  /*22b50*/  LDS.128 R200, [R252+0x800] ;  /* 0x00080000fcc87984 */ /* 0x000fe80000000c00 */
[----:B------:R-:W-:Y:S06]  /*22b60*/  BAR.SYNC.DEFER_BLOCKING 0x0 ;  /* 0x0000000000007b1d */ /* 0x000fec0000010000 */
[----:B--2---:R2:W-:Y:S04]  /*22b70*/  STS.128 [R0], R4 ;  /* 0x0000000400007388 */ /* 0x0045e80000000c00 */
[----:B--2---:R-:W2:Y:S04]  /*22b80*/  LDL.LU R4, [R1+0x6c8] ;  /* 0x0006c80001047983 */ /* 0x004ea80000300800 */
        /* <DEDUP_REMOVED lines=8> */
[----:B--2---:R-:W2:Y:S04]  /*22c10*/  LDL.LU R4, [R1+0x198] ;  /* 0x0001980001047983 */ /* 0x004ea80000300800 */
[----:B------:R-:W2:Y:S04]  /*22c20*/  LDL.LU R5, [R1+0x19c] ;  /* 0x00019c0001057983 */ /* 0x000ea80000300800 */
[----:B------:R-:W2:Y:S04]  /*22c30*/  LDL.LU R6, [R1+0x638] ;  /* 0x0006380001067983 */ /* 0x000ea80000300800 */
[----:B------:R-:W2:Y:S04]  /*22c40*/  LDL.LU R7, [R1+0x63c] ;  /* 0x00063c0001077983 */ /* 0x000ea80000300800 */
[----:B--2---:R2:W-:Y:S04]  /*22c50*/  STS.128 [R0+0x280], R4 ;  /* 0x0002800400007388 */ /* 0x0045e80000000c00 */
[----:B--2---:R-:W2:Y:S04]  /*22c60*/  LDL.LU R4, [R1+0x2d0] ;  /* 0x0002d00001047983 */ /* 0x004ea80000300800 */
[----:B------:R-:W2:Y:S04]  /*22c70*/  LDL.LU R5, [R1+0x2d4] ;  /* 0x0002d40001057983 */ /* 0x000ea80000300800 */
[----:B------:R-:W2:Y:S04]  /*22c80*/  LDL.LU R6, [R1+0x5b0] ;  /* 0x0005b00001067983 */ /* 0x000ea80000300800 */
[----:B------:R-:W2:Y:S04]  /*22c90*/  LDL.LU R7, [R1+0x5b4] ;  /* 0x0005b40001077983 */ /* 0x000ea80000300800 */
[----:B---3--:R3:W-:Y:S04]  /*22ca0*/  STS.128 [R0+0x200], R8 ;  /* 0x0002000800007388 */ /* 0x0087e80000000c00 */
[----:B---3--:R-:W3:Y:S04]  /*22cb0*/  LDL.LU R8, [R1+0x2d8] ;  /* 0x0002d80001087983 */ /* 0x008ee80000300800 */
        /* <DEDUP_REMOVED lines=13> */
[----:B------:R-:W4:Y:S04]  /*22d90*/  LDL.LU R36, [R1+0x940] ;  /* 0x0009400001247983 */ /* 0x000f280000300800 */
[----:B------:R-:W4:Y:S04]  /*22da0*/  LDL.LU R37, [R1+0x944] ;  /* 0x0009440001257983 */ /* 0x000f280000300800 */
[----:B------:R-:W4:Y:S04]  /*22db0*/  LDL.LU R38, [R1+0x930] ;  /* 0x0009300001267983 */ /* 0x000f280000300800 */
[----:B------:R-:W4:Y:S04]  /*22dc0*/  LDL.LU R39, [R1+0x934] ;  /* 0x0009340001277983 */ /* 0x000f280000300800 */
[----:B---3--:R-:W-:Y:S04]  /*22dd0*/  STS.128 [R0+0x480], R8 ;  /* 0x0004800800007388 */ /* 0x008fe80000000c00 */
[----:B--2---:R-:W-:Y:S04]  /*22de0*/  STS.128 [R0+0x680], R4 ;  /* 0x0006800400007388 */ /* 0x004fe80000000c00 */
[----:B------:R-:W-:Y:S06]  /*22df0*/  BAR.SYNC.DEFER_BLOCKING 0x0 ;  /* 0x0000000000007b1d */ /* 0x000fec0000010000 */
[----:B------:R-:W2:Y:S04]  /*22e00*/  LDS.128 R32, [R2] ;  /* 0x0000000002207984 */ /* 0x000ea80000000c00 */
[----:B------:R-:W-:Y:S04]  /*22e10*/  LDS.128 R16, [R2+0x800] ;  /* 0x0008000002107984 */ /* 0x000fe80000000c00 */
[----:B------:R-:W3:Y:S04]  /*22e20*/  LDS.128 R28, [R184] ;  /* 0x00000000b81c7984 */ /* 0x000ee80000000c00 */
[----:B------:R-:W-:Y:S04]  /*22e30*/  LDS.128 R12, [R184+0x800] ;  /* 0x00080000b80c7984 */ /* 0x000fe80000000c00 */
[----:B------:R-:W1:Y:S04]  /*22e40*/  LDS.128 R24, [R3] ;  /* 0x0000000003187984 */ /* 0x000e680000000c00 */
[----:B------:R-:W-:Y:S04]  /*22e50*/  LDS.128 R8, [R3+0x800] ;  /* 0x0008000003087984 */ /* 0x000fe80000000c00 */
[----:B------:R-:W1:Y:S04]  /*22e60*/  LDS.128 R20, [R252] ;  /* 0x00000000fc147984 */ /* 0x000e680000000c00 */
[----:B------:R-:W1:Y:S04]  /*22e70*/  LDS.128 R4, [R252+0x800] ;  /* 0x00080000fc047984 */ /* 0x000e680000000c00 */
[----:B------:R-:W-:Y:S06]  /*22e80*/  BAR.SYNC.DEFER_BLOCKING 0x0 ;  /* 0x0000000000007b1d */ /* 0x000fec0000010000 */
[----:B----4-:R4:W-:Y:S04]  /*22e90*/  STS.128 [R0], R36 ;  /* 0x0000002400007388 */ /* 0x0109e80000000c00 */
[----:B----4-:R-:W4:Y:S04]  /*22ea0*/  LDL.LU R36, [R1+0x948] ;  /* 0x0009480001247983 */ /* 0x010f280000300800 */
[----:B------:R-:W4:Y:S04]  /*22eb0*/  LDL.LU R37, [R1+0x94c] ;  /* 0x00094c0001257983 */ /* 0x000f280000300800 */
[----:B------:R-:W4:Y:S04]  /*22ec0*/  LDL.LU R38, [R1+0x938] ;  /* 0x0009380001267983 */ /* 0x000f280000300800 */
[----:B------:R-:W4:Y:S04]  /*22ed0*/  LDL.LU R39, [R1+0x93c] ;  /* 0x00093c0001277983 */ /* 0x000f280000300800 */
[----:B------:R-:W2:Y:S04]  /*22ee0*/  LDL.LU R40, [R1+0x890] ;  /* 0x0008900001287983 */ /* 0x000ea80000300800 */
[----:B------:R-:W2:Y:S04]  /*22ef0*/  LDL.LU R41, [R1+0x894] ;  /* 0x0008940001297983 */ /* 0x000ea80000300800 */
[----:B------:R-:W2:Y:S04]  /*22f00*/  LDL.LU R42, [R1+0x880] ;  /* 0x00088000012a7983 */ /* 0x000ea80000300800 */
[----:B------:R-:W2:Y:S04]  /*22f10*/  LDL.LU R43, [R1+0x884] ;  /* 0x00088400012b7983 */ /* 0x000ea80000300800 */
[----:B----4-:R4:W-:Y:S04]  /*22f20*/  STS.128 [R0+0x80], R36 ;  /* 0x0000802400007388 */ /* 0x0109e80000000c00 */
[----:B----4-:R-:W4:Y:S04]  /*22f30*/  LDL.LU R36, [R1+0x898] ;  /* 0x0008980001247983 */ /* 0x010f280000300800 */
[----:B------:R-:W4:Y:S04]  /*22f40*/  LDL.LU R37, [R1+0x89c] ;  /* 0x00089c0001257983 */ /* 0x000f280000300800 */
[----:B------:R-:W4:Y:S04]  /*22f50*/  LDL.LU R38, [R1+0x888] ;  /* 0x0008880001267983 */ /* 0x000f280000300800 */
[----:B------:R-:W4:Y:S04]  /*22f60*/  LDL.LU R39, [R1+0x88c] ;  /* 0x00088c0001277983 */ /* 0x000f280000300800 */
[----:B--2---:R-:W-:Y:S04]  /*22f70*/  STS.128 [R0+0x200], R40 ;  /* 0x0002002800007388 */ /* 0x004fe80000000c00 */
[----:B----4-:R2:W-:Y:S04]  /*22f80*/  STS.128 [R0+0x280], R36 ;  /* 0x0002802400007388 */ /* 0x0105e80000000c00 */
        /* <DEDUP_REMOVED lines=8> */
[----:B------:R-:W3:Y:S04]  /*23010*/  LDL.LU R68, [R1+0x6a0] ;  /* 0x0006a00001447983 */ /* 0x000ee80000300800 */
[----:B------:R-:W3:Y:S04]  /*23020*/  LDL.LU R69, [R1+0x6a4] ;  /* 0x0006a40001457983 */ /* 0x000ee80000300800 */
[----:B------:R-:W3:Y:S04]  /*23030*/  LDL.LU R70, [R1+0x680] ;  /* 0x0006800001467983 */ /* 0x000ee80000300800 */
[----:B------:R-:W3:Y:S04]  /*23040*/  LDL.LU R71, [R1+0x684] ;  /* 0x0006840001477983 */ /* 0x000ee80000300800 */
[----:B--2---:R2:W-:Y:S02]  /*23050*/  STS.128 [R0+0x400], R36 ;  /* 0x0004002400007388 */ /* 0x0045e40000000c00 */
[----:B--2---:R-:W-:-:S02]  /*23060*/  IMAD.MOV.U32 R38, RZ, RZ, R180 ;  /* 0x000000ffff267224 */ /* 0x004fc400078e00b4 */
[----:B------:R-:W-:Y:S02]  /*23070*/  IMAD.MOV.U32 R39, RZ, RZ, R181 ;  /* 0x000000ffff277224 */ /* 0x000fe400078e00b5 */
[----:B------:R-:W-:Y:S02]  /*23080*/  IMAD.MOV.U32 R36, RZ, RZ, R176 ;  /* 0x000000ffff247224 */ /* 0x000fe400078e00b0 */
[----:B------:R-:W-:Y:S02]  /*23090*/  IMAD.MOV.U32 R37, RZ, RZ, R177 ;  /* 0x000000ffff257224 */ /* 0x000fe400078e00b1 */
[----:B------:R-:W-:Y:S02]  /*230a0*/  IMAD.MOV.U32 R180, RZ, RZ, R178 ;  /* 0x000000ffffb47224 */ /* 0x000fe400078e00b2 */
[----:B------:R-:W-:Y:S01]  /*230b0*/  IMAD.MOV.U32 R181, RZ, RZ, R179 ;  /* 0x000000ffffb57224 */ /* 0x000fe200078e00b3 */
[----:B----4-:R-:W-:Y:S04]  /*230c0*/  STS.128 [R0+0x480], R40 ;  /* 0x0004802800007388 */ /* 0x010fe80000000c00 */
[----:B------:R-:W-:Y:S04]  /*230d0*/  STS.128 [R0+0x600], R36 ;  /* 0x0006002400007388 */ /* 0x000fe80000000c00 */
[----:B------:R-:W-:Y:S04]  /*230e0*/  STS.128 [R0+0x680], R180 ;  /* 0x000680b400007388 */ /* 0x000fe80000000c00 */
[----:B------:R-:W-:Y:S06]  /*230f0*/  BAR.SYNC.DEFER_BLOCKING 0x0 ;  /* 0x0000000000007b1d */ /* 0x000fec0000010000 */
[----:B------:R-:W2:Y:S04]  /*23100*/  LDS.128 R64, [R2] ;  /* 0x0000000002407984 */ /* 0x000ea80000000c00 */
        /* <DEDUP_REMOVED lines=8> */
[----:B---3--:R3:W-:Y:S04]  /*23190*/  STS.128 [R0], R68 ;  /* 0x0000004400007388 */ /* 0x0087e80000000c00 */
[----:B---3--:R-:W3:Y:S04]  /*231a0*/  LDL.LU R68, [R1+0x6a8] ;  /* 0x0006a80001447983 */ /* 0x008ee80000300800 */
[----:B------:R-:W3:Y:S04]  /*231b0*/  LDL.LU R69, [R1+0x6ac] ;  /* 0x0006ac0001457983 */ /* 0x000ee80000300800 */
[----:B------:R-:W3:Y:S04]  /*231c0*/  LDL.LU R70, [R1+0x688] ;  /* 0x0006880001467983 */ /* 0x000ee80000300800 */
[----:B------:R-:W3:Y:S04]  /*231d0*/  LDL.LU R71, [R1+0x68c] ;  /* 0x00068c0001477983 */ /* 0x000ee80000300800 */
[----:B------:R-:W4:Y:S04]  /*231e0*/  LDL.LU R72, [R1+0x620] ;  /* 0x0006200001487983 */ /* 0x000f280000300800 */
[----:B------:R-:W4:Y:S04]  /*231f0*/  LDL.LU R73, [R1+0x624] ;  /* 0x0006240001497983 */ /* 0x000f280000300800 */
[----:B------:R-:W4:Y:S04]  /*23200*/  LDL.LU R74, [R1+0x610] ;  /* 0x00061000014a7983 */ /* 0x000f280000300800 */
[----:B------:R-:W4:Y:S04]  /*23210*/  LDL.LU R75, [R1+0x614] ;  /* 0x00061400014b7983 */ /* 0x000f280000300800 */
[----:B---3--:R3:W-:Y:S04]  /*23220*/  STS.128 [R0+0x80], R68 ;  /* 0x0000804400007388 */ /* 0x0087e80000000c00 */
[----:B---3--:R-:W3:Y:S04]  /*23230*/  LDL.LU R68, [R1+0x628] ;  /* 0x0006280001447983 */ /* 0x008ee80000300800 */
[----:B------:R-:W3:Y:S04]  /*23240*/  LDL.LU R69, [R1+0x62c] ;  /* 0x00062c0001457983 */ /* 0x000ee80000300800 */
[----:B------:R-:W3:Y:S04]  /*23250*/  LDL.LU R70, [R1+0x618] ;  /* 0x0006180001467983 */ /* 0x000ee80000300800 */
[----:B------:R-:W3:Y:S04]  /*23260*/  LDL.LU R71, [R1+0x61c] ;  /* 0x00061c0001477983 */ /* 0x000ee80000300800 */
[----:B---3--:R3:W-:Y:S04]  /*23270*/  STS.128 [R0+0x280], R68 ;  /* 0x0002804400007388 */ /* 0x0087e80000000c00 */
[----:B---3--:R-:W3:Y:S04]  /*23280*/  LDL.LU R68, [R1+0x5a0] ;  /* 0x0005a00001447983 */ /* 0x008ee80000300800 */
[----:B------:R-:W3:Y:S04]  /*23290*/  LDL.LU R69, [R1+0x5a4] ;  /* 0x0005a40001457983 */ /* 0x000ee80000300800 */
[----:B------:R-:W3:Y:S04]  /*232a0*/  LDL.LU R70, [R1+0x570] ;  /* 0x0005700001467983 */ /* 0x000ee80000300800 */
[----:B------:R-:W3:Y:S04]  /*232b0*/  LDL.LU R71, [R1+0x574] ;  /* 0x0005740001477983 */ /* 0x000ee80000300800 */
[----:B----4-:R4:W-:Y:S04]  /*232c0*/  STS.128 [R0+0x200], R72 ;  /* 0x0002004800007388 */ /* 0x0109e80000000c00 */
[----:B----4-:R-:W4:Y:S04]  /*232d0*/  LDL.LU R72, [R1+0x5a8] ;  /* 0x0005a80001487983 */ /* 0x010f280000300800 */
        /* <DEDUP_REMOVED lines=13> */
[----:B------:R-:W2:Y:S04]  /*233b0*/  LDL.LU R100, [R1+0x920] ;  /* 0x0009200001647983 */ /* 0x000ea80000300800 */
[----:B------:R-:W2:Y:S04]  /*233c0*/  LDL.LU R101, [R1+0x924] ;  /* 0x0009240001657983 */ /* 0x000ea80000300800 */
[----:B------:R-:W2:Y:S04]  /*233d0*/  LDL.LU R102, [R1+0x910] ;  /* 0x0009100001667983 */ /* 0x000ea80000300800 */
[----:B------:R-:W2:Y:S04]  /*233e0*/  LDL.LU R103, [R1+0x914] ;  /* 0x0009140001677983 */ /* 0x000ea80000300800 */
[----:B----4-:R-:W-:Y:S04]  /*233f0*/  STS.128 [R0+0x480], R72 ;  /* 0x0004804800007388 */ /* 0x010fe80000000c00 */
[----:B---3--:R-:W-:Y:S04]  /*23400*/  STS.128 [R0+0x680], R68 ;  /* 0x0006804400007388 */ /* 0x008fe80000000c00 */
[----:B------:R-:W-:Y:S06]  /*23410*/  BAR.SYNC.DEFER_BLOCKING 0x0 ;  /* 0x0000000000007b1d */ /* 0x000fec0000010000 */
[----:B------:R-:W3:Y:S04]  /*23420*/  LDS.128 R96, [R2] ;  /* 0x0000000002607984 */ /* 0x000ee80000000c00 */
[----:B------:R-:W-:Y:S04]  /*23430*/  LDS.128 R80, [R2+0x800] ;  /* 0x0008000002507984 */ /* 0x000fe80000000c00 */
[----:B------:R-:W4:Y:S04]  /*23440*/  LDS.128 R92, [R184] ;  /* 0x00000000b85c7984 */ /* 0x000f280000000c00 */
[----:B------:R-:W-:Y:S04]  /*23450*/  LDS.128 R76, [R184+0x800] ;  /* 0x00080000b84c7984 */ /* 0x000fe80000000c00 */
[----:B------:R-:W1:Y:S04]  /*23460*/  LDS.128 R88, [R3] ;  /* 0x0000000003587984 */ /* 0x000e680000000c00 */
[----:B------:R-:W-:Y:S04]  /*23470*/  LDS.128 R72, [R3+0x800] ;  /* 0x0008000003487984 */ /* 0x000fe80000000c00 */
[----:B------:R-:W1:Y:S04]  /*23480*/  LDS.128 R84, [R252] ;  /* 0x00000000fc547984 */ /* 0x000e680000000c00 */
[----:B------:R-:W1:Y:S04]  /*23490*/  LDS.128 R68, [R252+0x800] ;  /* 0x00080000fc447984 */ /* 0x000e680000000c00 */
        /* <DEDUP_REMOVED lines=35> */
[----:B---3--:R-:W-:Y:S01]  /*236d0*/  STS.128 [R0+0x480], R104 ;  /* 0x0004806800007388 */ /* 0x008fe20000000c00 */
[----:B------:R-:W-:-:S02]  /*236e0*/  IMAD.MOV.U32 R132, RZ, RZ, R224 ;  /* 0x000000ffff847224 */ /* 0x000fc400078e00e0 */
[----:B------:R-:W-:Y:S02]  /*236f0*/  IMAD.MOV.U32 R133, RZ, RZ, R225 ;  /* 0x000000ffff857224 */ /* 0x000fe400078e00e1 */
[----:B------:R-:W-:Y:S02]  /*23700*/  IMAD.MOV.U32 R134, RZ, RZ, R228 ;  /* 0x000000ffff867224 */ /* 0x000fe400078e00e4 */
[----:B------:R-:W-:Y:S01]  /*23710*/  IMAD.MOV.U32 R135, RZ, RZ, R229 ;  /* 0x000000ffff877224 */ /* 0x000fe200078e00e5 */
[----:B--2---:R-:W-:Y:S04]  /*23720*/  STS.128 [R0+0x680], R100 ;  /* 0x0006806400007388 */ /* 0x004fe80000000c00 */
        /* <DEDUP_REMOVED lines=10> */
[----:B------:R3:W-:Y:S04]  /*237d0*/  STS.128 [R0], R132 ;  /* 0x0000008400007388 */ /* 0x0007e80000000c00 */
        /* <DEDUP_REMOVED lines=18> */
[----:B--2---:R-:W-:Y:S04]  /*23900*/  STS.128 [R0+0x400], R136 ;  /* 0x0004008800007388 */ /* 0x004fe80000000c00 */
[----:B---3--:R2:W-:Y:S04]  /*23910*/  STS.128 [R0+0x480], R132 ;  /* 0x0004808400007388 */ /* 0x0085e80000000c00 */
        /* <DEDUP_REMOVED lines=11> */
[----:B------:R-:W4:Y:S01]  /*239d0*/  LDL.LU R167, [R1+0x8f4] ;  /* 0x0008f40001a77983 */ /* 0x000f220000300800 */
[----:B------:R-:W-:-:S02]  /*239e0*/  IMAD.MOV.U32 R228, RZ, RZ, R226 ;  /* 0x000000ffffe47224 */ /* 0x000fc400078e00e2 */
[----:B------:R-:W-:-:S05]  /*239f0*/  IMAD.MOV.U32 R229, RZ, RZ, R227 ;  /* 0x000000ffffe57224 */ /* 0x000fca00078e00e3 */
[----:B------:R-:W-:Y:S04]  /*23a00*/  STS.128 [R0+0x80], R228 ;  /* 0x000080e400007388 */ /* 0x000fe80000000c00 */
[----:B--2---:R-:W-:Y:S04]  /*23a10*/  STS.128 [R0+0x600], R132 ;  /* 0x0006008400007388 */ /* 0x004fe80000000c00 */
[----:B---3--:R-:W-:Y:S04]  /*23a20*/  STS.128 [R0+0x680], R136 ;  /* 0x0006808800007388 */ /* 0x008fe80000000c00 */
        /* <DEDUP_REMOVED lines=42> */
[----:B--2---:R2:W-:Y:S04]  /*23cd0*/  STS.128 [R0+0x400], R164 ;  /* 0x000400a400007388 */ /* 0x0045e80000000c00 */
[----:B--2---:R-:W2:Y:S04]  /*23ce0*/  LDL.LU R166, [R1+0x670] ;  /* 0x0006700001a67983 */ /* 0x004ea80000300800 */
[----:B------:R-:W2:Y:S04]  /*23cf0*/  LDL.LU R167, [R1+0x674] ;  /* 0x0006740001a77983 */ /* 0x000ea80000300800 */
[----:B----4-:R-:W-:Y:S04]  /*23d00*/  STS.128 [R0+0x480], R168 ;  /* 0x000480a800007388 */ /* 0x010fe80000000c00 */
[----:B---3--:R-:W-:Y:S04]  /*23d10*/  STS.128 [R0+0x600], R172 ;  /* 0x000600ac00007388 */ /* 0x008fe80000000c00 */
[----:B------:R-:W-:Y:S04]  /*23d20*/  STS.128 [R0+0x680], R188 ;  /* 0x000680bc00007388 */ /* 0x000fe80000000c00 */
[----:B------:R-:W-:Y:S01]  /*23d30*/  BAR.SYNC.DEFER_BLOCKING 0x0 ;  /* 0x0000000000007b1d */ /* 0x000fe20000010000 */
[----:B------:R-:W-:Y:S01]  /*23d40*/  IMAD.MOV.U32 R164, RZ, RZ, R232 ;  /* 0x000000ffffa47224 */ /* 0x000fe200078e00e8 */
[C---:B------:R-:W-:Y:S01]  /*23d50*/  LOP3.LUT R232, R2.reuse, 0x40, RZ, 0x3c, !PT ;  /* 0x0000004002e87812 */ /* 0x040fe200078e3cff */
[----:B------:R-:W-:Y:S01]  /*23d60*/  IMAD.MOV.U32 R165, RZ, RZ, R233 ;  /* 0x000000ffffa57224 */ /* 0x000fe200078e00e9 */
[----:B------:R-:W-:-:S02]  /*23d70*/  LOP3.LUT R233, R2, 0x20, RZ, 0x3c, !PT ;  /* 0x0000002002e97812 */ /* 0x000fc400078e3cff */
[----:B------:R-:W3:Y:S04]  /*23d80*/  LDS.128 R168, [R2] ;  /* 0x0000000002a87984 */ /* 0x000ee80000000c00 */
        /* <DEDUP_REMOVED lines=10> */
[----:B------:R-:W2:Y:S01]  /*23e30*/  LDL.LU R167, [R1+0x67c] ;  /* 0x00067c0001a77983 */ /* 0x000ea20000300800 */
[----:B------:R-:W-:-:S02]  /*23e40*/  IMAD.MOV.U32 R164, RZ, RZ, R234 ;  /* 0x000000ffffa47224 */ /* 0x000fc400078e00ea */
[----:B------:R-:W-:Y:S01]  /*23e50*/  IMAD.MOV.U32 R165, RZ, RZ, R235 ;  /* 0x000000ffffa57224 */ /* 0x000fe200078e00eb */
[----:B------:R-:W4:Y:S04]  /*23e60*/  LDL.LU R208, [R1+0x600] ;  /* 0x0006000001d07983 */ /* 0x000f280000300800 */
[----:B------:R-:W4:Y:S04]  /*23e70*/  LDL.LU R209, [R1+0x604] ;  /* 0x0006040001d17983 */ /* 0x000f280000300800 */
[----:B------:R-:W4:Y:S04]  /*23e80*/  LDL.LU R210, [R1+0x5f0] ;  /* 0x0005f00001d27983 */ /* 0x000f280000300800 */
[----:B------:R-:W4:Y:S04]  /*23e90*/  LDL.LU R211, [R1+0x5f4] ;  /* 0x0005f40001d37983 */ /* 0x000f280000300800 */
[----:B--2---:R2:W-:Y:S04]  /*23ea0*/  STS.128 [R0+0x80], R164 ;  /* 0x000080a400007388 */ /* 0x0045e80000000c00 */
[----:B--2---:R-:W2:Y:S04]  /*23eb0*/  LDL.LU R164, [R1+0x608] ;  /* 0x0006080001a47983 */ /* 0x004ea80000300800 */
[----:B------:R-:W2:Y:S04]  /*23ec0*/  LDL.LU R165, [R1+0x60c] ;  /* 0x00060c0001a57983 */ /* 0x000ea80000300800 */
[----:B------:R-:W2:Y:S04]  /*23ed0*/  LDL.LU R166, [R1+0x5f8] ;  /* 0x0005f80001a67983 */ /* 0x000ea80000300800 */
[----:B------:R-:W2:Y:S04]  /*23ee0*/  LDL.LU R167, [R1+0x5fc] ;  /* 0x0005fc0001a77983 */ /* 0x000ea80000300800 */
[----:B------:R-:W3:Y:S04]  /*23ef0*/  LDL.LU R235, [R1+0x60] ;  /* 0x0000600001eb7983 */ /* 0x000ee80000300800 */
[----:B------:R-:W3:Y:S04]  /*23f00*/  LDL.LU R230, [R1+0x468] ;  /* 0x0004680001e67983 */ /* 0x000ee80000300800 */
[----:B--2---:R2:W-:Y:S04]  /*23f10*/  STS.128 [R0+0x280], R164 ;  /* 0x000280a400007388 */ /* 0x0045e80000000c00 */
[----:B--2---:R-:W2:Y:S04]  /*23f20*/  LDL.LU R164, [R1+0x400] ;  /* 0x0004000001a47983 */ /* 0x004ea80000300800 */
        /* <DEDUP_REMOVED lines=26> */
[----:B----4-:R-:W-:Y:S01]  /*240d0*/  STS.128 [R0+0x480], R208 ;  /* 0x000480d000007388 */ /* 0x010fe20000000c00 */
[----:B---3--:R-:W-:-:S04]  /*240e0*/  ISETP.GE.AND P0, PT, R230, c[0x0][0x178], PT ;  /* 0x00005e00e6007a0c */ /* 0x008fc80003f06270 */
[C---:B------:R-:W-:Y:S01]  /*240f0*/  ISETP.LT.AND P0, PT, R231.reuse, c[0x0][0x17c], !P0 ;  /* 0x00005f00e7007a0c */ /* 0x040fe20004701270 */
[----:B------:R-:W-:Y:S01]  /*24100*/  IMAD R3, R231, c[0x0][0x198], RZ ;  /* 0x00006600e7037a24 */ /* 0x000fe200078e02ff */
[----:B--2---:R2:W-:Y:S02]  /*24110*/  STS.128 [R0+0x680], R164 ;  /* 0x000680a400007388 */ /* 0x0045e40000000c00 */
[----:B--2---:R-:W-:Y:S02]  /*24120*/  IMAD R0, R230, c[0x0][0x194], RZ ;  /* 0x00006500e6007a24 */ /* 0x004fe400078e02ff */
[----:B------:R-:W-:Y:S03]  /*24130*/  BAR.SYNC.DEFER_BLOCKING 0x0 ;  /* 0x0000000000007b1d */ /* 0x000fe60000010000 */
[----:B------:R-:W-:-:S04]  /*24140*/  LEA R208, P1, R0, c[0x0][0x170], 0x2 ;  /* 0x00005c0000d07a11 */ /* 0x000fc800078210ff */
[----:B------:R-:W-:-:S05]  /*24150*/  LEA.HI.X.SX32 R209, R0, c[0x0][0x174], 0x2, P1 ;  /* 0x00005d0000d17a11 */ /* 0x000fca00008f16ff */
[----:B------:R-:W-:-:S05]  /*24160*/  IMAD.WIDE R164, R3, 0x4, R208 ;  /* 0x0000000403a47825 */ /* 0x000fca00078e02d0 */
[----:B------:R2:W-:Y:S01]  /*24170*/  @P0 STG.E [R164.64], R235 ;  /* 0x000000eba4000986 */ /* 0x0005e2000c101904 */
[----:B------:R-:W-:Y:S01]  /*24180*/  ISETP.GE.AND P0, PT, R231, c[0x0][0x17c], PT ;  /* 0x00005f00e7007a0c */ /* 0x000fe20003f06270 */
[----:B--2---:R-:W-:-:S04]  /*24190*/  IMAD.MOV.U32 R164, RZ, RZ, c[0x0][0x194] ;  /* 0x00006500ffa47624 */ /* 0x004fc800078e00ff */
[----:B------:R-:W-:Y:S01]  /*241a0*/  IMAD R0, R164, 0x80, R0 ;  /* 0x00000080a4007824 */ /* 0x000fe200078e0200 */
[----:B------:R-:W-:-:S04]  /*241b0*/  ISETP.LT.AND P0, PT, R228, c[0x0][0x178], !P0 ;  /* 0x00005e00e4007a0c */ /* 0x000fc80004701270 */
[----:B------:R-:W-:-:S04]  /*241c0*/  LEA R164, P1, R0, c[0x0][0x170], 0x2 ;  /* 0x00005c0000a47a11 */ /* 0x000fc800078210ff */
[----:B------:R-:W-:Y:S02]  /*241d0*/  LEA.HI.X.SX32 R165, R0, c[0x0][0x174], 0x2, P1 ;  /* 0x00005d0000a57a11 */ /* 0x000fe400008f16ff */
[----:B------:R-:W-:-:S03]  /*241e0*/  IADD3 R0, R231, 0x1, RZ ;  /* 0x00000001e7007810 */ /* 0x000fc60007ffe0ff */
[----:B------:R-:W-:-:S05]  /*241f0*/  IMAD.WIDE R166, R3, 0x4, R164 ;  /* 0x0000000403a67825 */ /* 0x000fca00078e02a4 */
[----:B------:R2:W-:Y:S01]  /*24200*/  @P0 STG.E [R166.64], R227 ;  /* 0x000000e3a6000986 */ /* 0x0005e2000c101904 */
[----:B------:R-:W-:-:S04]  /*24210*/  ISETP.GE.AND P0, PT, R0, c[0x0][0x17c], PT ;  /* 0x00005f0000007a0c */ /* 0x000fc80003f06270 */
[----:B------:R-:W-:Y:S02]  /*24220*/  ISETP.LT.AND P1, PT, R230, c[0x0][0x178], !P0 ;  /* 0x00005e00e6007a0c */ /* 0x000fe40004721270 */
[----:B------:R-:W-:Y:S02]  /*24230*/  IADD3 R0, R3, c[0x0][0x198], RZ ;  /* 0x0000660003007a10 */ /* 0x000fe40007ffe0ff */
[----:B------:R-:W-:-:S03]  /*24240*/  ISETP.LT.AND P0, PT, R228, c[0x0][0x178], !P0 ;  /* 0x00005e00e4007a0c */ /* 0x000fc60004701270 */
[C---:B--2---:R-:W-:Y:S01]  /*24250*/  IMAD.WIDE R166, R0.reuse, 0x4, R208 ;  /* 0x0000000400a67825 */ /* 0x044fe200078e02d0 */
[----:B------:R-:W-:Y:S01]  /*24260*/  IADD3 R3, R231, 0x2, RZ ;  /* 0x00000002e7037810 */ /* 0x000fe20007ffe0ff */
[----:B------:R-:W2:Y:S04]  /*24270*/  LDL.LU R227, [R1+0x34] ;  /* 0x0000340001e37983 */ /* 0x000ea80000300800 */
[----:B------:R3:W-:Y:S02]  /*24280*/  @P1 STG.E [R166.64], R226 ;  /* 0x000000e2a6001986 */ /* 0x0007e4000c101904 */
[----:B---3--:R-:W-:Y:S02]  /*24290*/  IMAD.WIDE R166, R0, 0x4, R164 ;  /* 0x0000000400a67825 */ /* 0x008fe400078e02a4 */
[----:B------:R-:W3:Y:S04]  /*242a0*/  LDL.LU R226, [R1+0xa0] ;  /* 0x0000a00001e27983 */ /* 0x000ee80000300800 */
[----:B------:R4:W-:Y:S01]  /*242b0*/  @P0 STG.E [R166.64], R225 ;  /* 0x000000e1a6000986 */ /* 0x0009e2000c101904 */
[----:B------:R-:W-:-:S04]  /*242c0*/  ISETP.GE.AND P0, PT, R3, c[0x0][0x17c], PT ;  /* 0x00005f0003007a0c */ /* 0x000fc80003f06270 */
[----:B------:R-:W-:Y:S02]  /*242d0*/  ISETP.LT.AND P1, PT, R230, c[0x0][0x178], !P0 ;  /* 0x00005e00e6007a0c */ /* 0x000fe40004721270 */
[----:B------:R-:W-:-:S05]  /*242e0*/  IADD3 R0, R0, c[0x0][0x198], RZ ;  /* 0x0000660000007a10 */ /* 0x000fca0007ffe0ff */
[----:B----4-:R-:W-:Y:S01]  /*242f0*/  IMAD.WIDE R166, R0, 0x4, R208 ;  /* 0x0000000400a67825 */ /* 0x010fe200078e02d0 */
[----:B------:R-:W4:Y:S05]  /*24300*/  LDL.LU R225, [R1+0x40] ;  /* 0x0000400001e17983 */ /* 0x000f2a0000300800 */
[----:B------:R1:W-:Y:S01]  /*24310*/  @P1 STG.E [R166.64], R234 ;  /* 0x000000eaa6001986 */ /* 0x0003e2000c101904 */
[----:B------:R-:W-:Y:S02]  /*24320*/  ISETP.LT.AND P1, PT, R228, c[0x0][0x178], !P0 ;  /* 0x00005e00e4007a0c */ /* 0x000fe40004721270 */
[----:B------:R-:W-:-:S04]  /*24330*/  IADD3 R3, R231, 0x3, RZ ;  /* 0x00000003e7037810 */ /* 0x000fc80007ffe0ff */
[----:B------:R-:W-:Y:S01]  /*24340*/  ISETP.GE.AND P0, PT, R3, c[0x0][0x17c], PT ;  /* 0x00005f0003007a0c */ /* 0x000fe20003f06270 */
[C---:B-1----:R-:W-:Y:S01]  /*24350*/  IMAD.WIDE R166, R0.reuse, 0x4, R164 ;  /* 0x0000000400a67825 */ /* 0x042fe200078e02a4 */
[----:B------:R-:W-:-:S05]  /*24360*/  IADD3 R0, R0, c[0x0][0x198], RZ ;  /* 0x0000660000007a10 */ /* 0x000fca0007ffe0ff */
[----:B------:R1:W-:Y:S01]  /*24370*/  @P1 STG.E [R166.64], R229 ;  /* 0x000000e5a6001986 */ /* 0x0003e2000c101904 */
[----:B------:R-:W-:Y:S01]  /*24380*/  ISETP.LT.AND P1, PT, R230, c[0x0][0x178], !P0 ;  /* 0x00005e00e6007a0c */ /* 0x000fe20004721270 */
[----:B-1----:R-:W-:-:S12]  /*24390*/  IMAD.WIDE R166, R0, 0x4, R208 ;  /* 0x0000000400a67825 */ /* 0x002fd800078e02d0 */
[----:B------:R1:W-:Y:S04]  /*243a0*/  @P1 STG.E [R166.64], R224 ;  /* 0x000000e0a6001986 */ /* 0x0003e8000c101904 */
[----:B-1----:R-:W4:Y:S01]  /*243b0*/  LDL.LU R224, [R1+0xa4] ;  /* 0x0000a40001e07983 */ /* 0x002f220000300800 */
[----:B------:R-:W-:Y:S02]  /*243c0*/  IADD3 R3, R231, 0x4, RZ ;  /* 0x00000004e7037810 */ /* 0x000fe40007ffe0ff */
[----:B------:R-:W-:Y:S01]  /*243d0*/  ISETP.LT.AND P0, PT, R228, c[0x0][0x178], !P0 ;  /* 0x00005e00e4007a0c */ /* 0x000fe20004701270 */
[----:B------:R-:W-:Y:S01]  /*243e0*/  IMAD.WIDE R166, R0, 0x4, R164 ;  /* 0x0000000400a67825 */ /* 0x000fe200078e02a4 */
[----:B------:R-:W-:Y:S01]  /*243f0*/  ISETP.GE.AND P3, PT, R3, c[0x0][0x17c], PT ;  /* 0x00005f0003007a0c */ /* 0x000fe20003f66270 */
[----:B------:R-:W4:Y:S01]  /*24400*/  LDL.LU R229, [R1+0x44] ;  /* 0x0000440001e57983 */ /* 0x000f220000300800 */
[----:B------:R-:W-:-:S02]  /*24410*/  IADD3 R3, R231, 0x5, RZ ;  /* 0x00000005e7037810 */ /* 0x000fc40007ffe0ff */
[----:B------:R-:W-:Y:S01]  /*24420*/  ISETP.LT.AND P6, PT, R230, c[0x0][0x178], !P3 ;  /* 0x00005e00e6007a0c */ /* 0x000fe20005fc1270 */
[----:B------:R-:W4:Y:S01]  /*24430*/  LDL.LU R235, [R1+0xc4] ;  /* 0x0000c40001eb7983 */ /* 0x000f220000300800 */
[----:B------:R-:W-:Y:S02]  /*24440*/  ISETP.GE.AND P2, PT, R3, c[0x0][0x17c], PT ;  /* 0x00005f0003007a0c */ /* 0x000fe40003f46270 */
[C---:B------:R-:W-:Y:S02]  /*24450*/  IADD3 R3, R231.reuse, 0x6, RZ ;  /* 0x00000006e7037810 */ /* 0x040fe40007ffe0ff */
[----:B------:R-:W-:Y:S02]  /*24460*/  ISETP.LT.AND P3, PT, R228, c[0x0][0x178], !P3 ;  /* 0x00005e00e4007a0c */ /* 0x000fe40005f61270 */
[----:B------:R-:W-:Y:S02]  /*24470*/  IADD3 R0, R0, c[0x0][0x198], RZ ;  /* 0x0000660000007a10 */ /* 0x000fe40007ffe0ff */
[----:B------:R-:W-:-:S02]  /*24480*/  IADD3 R210, R231, 0x7, RZ ;  /* 0x00000007e7d27810 */ /* 0x000fc40007ffe0ff */
[----:B------:R-:W-:Y:S02]  /*24490*/  ISETP.GE.AND P1, PT, R3, c[0x0][0x17c], PT ;  /* 0x00005f0003007a0c */ /* 0x000fe40003f26270 */
[----:B------:R-:W-:Y:S02]  /*244a0*/  IADD3 R3, R231, 0x8, RZ ;  /* 0x00000008e7037810 */ /* 0x000fe40007ffe0ff */
[----:B------:R-:W-:Y:S01]  /*244b0*/  ISETP.GE.AND P5, PT, R210, c[0x0][0x17c], PT ;  /* 0x00005f00d2007a0c */ /* 0x000fe20003fa6270 */
[C---:B------:R-:W-:Y:S01]  /*244c0*/  IMAD.WIDE R210, R0.reuse, 0x4, R164 ;  /* 0x0000000400d27825 */ /* 0x040fe200078e02a4 */
[----:B------:R-:W-:Y:S02]  /*244d0*/  ISETP.GE.AND P4, PT, R3, c[0x0][0x17c], PT ;  /* 0x00005f0003007a0c */ /* 0x000fe40003f86270 */
[----:B------:R-:W-:Y:S01]  /*244e0*/  IADD3 R3, R0, c[0x0][0x198], RZ ;  /* 0x0000660000037a10 */ /* 0x000fe20007ffe0ff */
[----:B--2---:R1:W-:Y:S01]  /*244f0*/  @P0 STG.E [R166.64], R227 ;  /* 0x000000e3a6000986 */ /* 0x0043e2000c101904 */
[----:B------:R-:W-:Y:S01]  /*24500*/  ISETP.LT.AND P0, PT, R230, c[0x0][0x178], !P2 ;  /* 0x00005e00e6007a0c */ /* 0x000fe20005701270 */
[----:B-1----:R-:W-:-:S02]  /*24510*/  IMAD.WIDE R166, R0, 0x4, R208 ;  /* 0x0000000400a67825 */ /* 0x002fc400078e02d0 */
[----:B------:R-:W2:Y:S04]  /*24520*/  LDL.LU R227, [R1+0x54] ;  /* 0x0000540001e37983 */ /* 0x000ea80000300800 */
[----:B---3--:R1:W-:Y:S01]  /*24530*/  @P6 STG.E [R166.64], R226 ;  /* 0x000000e2a6006986 */ /* 0x0083e2000c101904 */
[----:B------:R-:W-:Y:S02]  /*24540*/  IADD3 R0, R3, c[0x0][0x198], RZ ;  /* 0x0000660003007a10 */ /* 0x000fe40007ffe0ff */
[C---:B-1----:R-:W-:Y:S02]  /*24550*/  IADD3 R166, R231.reuse, 0x9, RZ ;  /* 0x00000009e7a67810 */ /* 0x042fe40007ffe0ff */
[----:B------:R-:W-:Y:S01]  /*24560*/  IADD3 R226, R231, 0xa, RZ ;  /* 0x0000000ae7e27810 */ /* 0x000fe20007ffe0ff */
[----:B----4-:R1:W-:Y:S01]  /*24570*/  @P3 STG.E [R210.64], R225 ;  /* 0x000000e1d2003986 */ /* 0x0103e2000c101904 */
[----:B------:R-:W-:Y:S01]  /*24580*/  ISETP.GE.AND P3, PT, R166, c[0x0][0x17c], PT ;  /* 0x00005f00a6007a0c */ /* 0x000fe20003f66270 */
[----:B------:R-:W-:-:S04]  /*24590*/  IMAD.WIDE R166, R3, 0x4, R164 ;  /* 0x0000000403a67825 */ /* 0x000fc800078e02a4 */
[----:B-1----:R-:W-:Y:S02]  /*245a0*/  IMAD.WIDE R210, R3, 0x4, R208 ;  /* 0x0000000403d27825 */ /* 0x002fe400078e02d0 */
[----:B------:R-:W3:Y:S04]  /*245b0*/  LDL.LU R3, [R1+0x50] ;  /* 0x0000500001037983 */ /* 0x000ee80000300800 */
[----:B------:R1:W-:Y:S01]  /*245c0*/  @P0 STG.E [R210.64], R224 ;  /* 0x000000e0d2000986 */ /* 0x0003e2000c101904 */
[----:B------:R-:W-:-:S03]  /*245d0*/  ISETP.GE.AND P0, PT, R226, c[0x0][0x17c], PT ;  /* 0x00005f00e2007a0c */ /* 0x000fc60003f06270 */
[----:B------:R-:W4:Y:S01]  /*245e0*/  LDL.LU R226, [R1+0xc0] ;  /* 0x0000c00001e27983 */ /* 0x000f220000300800 */
[----:B------:R-:W-:Y:S02]  /*245f0*/  ISETP.LT.AND P2, PT, R228, c[0x0][0x178], !P2 ;  /* 0x00005e00e4007a0c */ /* 0x000fe40005741270 */
[----:B------:R-:W-:Y:S01]  /*24600*/  ISETP.LT.AND P6, PT, R230, c[0x0][0x178], !P1 ;  /* 0x00005e00e6007a0c */ /* 0x000fe20004fc1270 */
[----:B------:R-:W2:Y:S01]  /*24610*/  LDL.LU R234, [R1+0xd4] ;  /* 0x0000d40001ea7983 */ /* 0x000ea20000300800 */
[----:B------:R-:W-:Y:S01]  /*24620*/  ISETP.LT.AND P1, PT, R228, c[0x0][0x178], !P1 ;  /* 0x00005e00e4007a0c */ /* 0x000fe20004f21270 */
[----:B-1----:R-:W-:-:S04]  /*24630*/  IMAD.WIDE R210, R0, 0x4, R208 ;  /* 0x0000000400d27825 */ /* 0x002fc800078e02d0 */
[----:B------:R-:W-:-:S04]  /*24640*/  IMAD.WIDE R224, R0, 0x4, R164 ;  /* 0x0000000400e07825 */ /* 0x000fc800078e02a4 */
[----:B------:R1:W-:Y:S01]  /*24650*/  @P2 STG.E [R166.64], R229 ;  /* 0x000000e5a6002986 */ /* 0x0003e2000c101904 */
[----:B------:R-:W-:Y:S02]  /*24660*/  ISETP.LT.AND P2, PT, R230, c[0x0][0x178], !P5 ;  /* 0x00005e00e6007a0c */ /* 0x000fe40006f41270 */
[----:B-1----:R-:W-:Y:S01]  /*24670*/  IADD3 R166, R231, 0xb, RZ ;  /* 0x0000000be7a67810 */ /* 0x002fe20007ffe0ff */
[----:B------:R-:W2:Y:S04]  /*24680*/  LDL.LU R229, [R1+0x74] ;  /* 0x0000740001e57983 */ /* 0x000ea80000300800 */
[----:B----4-:R-:W-:Y:S04]  /*24690*/  @P6 STG.E [R210.64], R226 ;  /* 0x000000e2d2006986 */ /* 0x010fe8000c101904 */
[----:B---3--:R1:W-:Y:S01]  /*246a0*/  @P1 STG.E [R224.64], R3 ;  /* 0x00000003e0001986 */ /* 0x0083e2000c101904 */
[----:B------:R-:W-:-:S02]  /*246b0*/  ISETP.GE.AND P1, PT, R166, c[0x0][0x17c], PT ;  /* 0x00005f00a6007a0c */ /* 0x000fc40003f26270 */
[----:B-1----:R-:W-:Y:S02]  /*246c0*/  IADD3 R3, R0, c[0x0][0x198], RZ ;  /* 0x0000660000037a10 */ /* 0x002fe40007ffe0ff */
[----:B------:R-:W-:-:S03]  /*246d0*/  IADD3 R226, R231, 0xc, RZ ;  /* 0x0000000ce7e27810 */ /* 0x000fc60007ffe0ff */
[C---:B------:R-:W-:Y:S01]  /*246e0*/  IMAD.WIDE R210, R3.reuse, 0x4, R208 ;  /* 0x0000000403d27825 */ /* 0x040fe200078e02d0 */
[----:B------:R-:W-:-:S03]  /*246f0*/  IADD3 R0, R3, c[0x0][0x198], RZ ;  /* 0x0000660003007a10 */ /* 0x000fc60007ffe0ff */
[----:B------:R-:W-:Y:S01]  /*24700*/  IMAD.WIDE R166, R3, 0x4, R164 ;  /* 0x0000000403a67825 */ /* 0x000fe200078e02a4 */
[----:B------:R1:W-:Y:S01]  /*24710*/  @P2 STG.E [R210.64], R235 ;  /* 0x000000ebd2002986 */ /* 0x0003e2000c101904 */
[----:B------:R-:W-:-:S03]  /*24720*/  ISETP.GE.AND P2, PT, R226, c[0x0][0x17c], PT ;  /* 0x00005f00e2007a0c */ /* 0x000fc60003f46270 */
[----:B------:R-:W3:Y:S04]  /*24730*/  LDL.LU R3, [R1+0x70] ;  /* 0x0000700001037983 */ /* 0x000ee80000300800 */
[----:B------:R-:W4:Y:S01]  /*24740*/  LDL.LU R226, [R1+0xd0] ;  /* 0x0000d00001e27983 */ /* 0x000f220000300800 */
[----:B------:R-:W-:Y:S02]  /*24750*/  ISETP.LT.AND P5, PT, R228, c[0x0][0x178], !P5 ;  /* 0x00005e00e4007a0c */ /* 0x000fe40006fa1270 */
[----:B------:R-:W-:Y:S01]  /*24760*/  ISETP.LT.AND P6, PT, R230, c[0x0][0x178], !P4 ;  /* 0x00005e00e6007a0c */ /* 0x000fe200067c1270 */
[----:B-1----:R-:W-:Y:S01]  /*24770*/  IMAD.WIDE R210, R0, 0x4, R208 ;  /* 0x0000000400d27825 */ /* 0x002fe200078e02d0 */
[----:B------:R-:W-:Y:S01]  /*24780*/  ISETP.LT.AND P4, PT, R228, c[0x0][0x178], !P4 ;  /* 0x00005e00e4007a0c */ /* 0x000fe20006781270 */
[----:B------:R-:W3:Y:S02]  /*24790*/  LDL.LU R235, [R1+0xf4] ;  /* 0x0000f40001eb7983 */ /* 0x000ee40000300800 */
[----:B------:R-:W-:-:S06]  /*247a0*/  IMAD.WIDE R224, R0, 0x4, R164 ;  /* 0x0000000400e07825 */ /* 0x000fcc00078e02a4 */
[----:B--2---:R1:W-:Y:S01]  /*247b0*/  @P5 STG.E [R166.64], R227 ;  /* 0x000000e3a6005986 */ /* 0x0043e2000c101904 */
        /* <DEDUP_REMOVED lines=19> */
[----:B------:R-:W2:Y:S02]  /*248f0*/  LDL.LU R234, [R1+0x104] ;  /* 0x0001040001ea7983 */ /* 0x000ea40000300800 */
[----:B------:R-:W-:-:S06]  /*24900*/  IMAD.WIDE R224, R0, 0x4, R164 ;  /* 0x0000000400e07825 */ /* 0x000fcc00078e02a4 */
        /* <DEDUP_REMOVED lines=739> */
[----:B------:R-:W-:Y:S01]  /*27740*/  @P0 STG.E [R210.64], R234 ;  /* 0x000000ead2000986 */ /* 0x000fe2000c101904 */
[----:B------:R-:W-:-:S03]  /*27750*/  ISETP.GE.AND P0, PT, R226, c[0x0][0x17c], PT ;  /* 0x00005f00e2007a0c */ /* 0x000fc60003f06270 */
[----:B------:R-:W3:Y:S04]  /*27760*/  LDL.LU R3, [R1+0x3e0] ;  /* 0x0003e00001037983 */ /* 0x000ee80000300800 */
[----:B------:R-:W4:Y:S04]  /*27770*/  LDL.LU R226, [R1+0x208] ;  /* 0x0002080001e27983 */ /* 0x000f280000300800 */
[----:B------:R1:W-:Y:S04]  /*27780*/  @P2 STG.E [R166.64], R229 ;  /* 0x000000e5a6002986 */ /* 0x0003e8000c101904 */
[----:B-1----:R-:W2:Y:S01]  /*27790*/  LDL.LU R167, [R1+0x420] ;  /* 0x0004200001a77983 */ /* 0x002ea20000300800 */
[----:B------:R-:W-:-:S02]  /*277a0*/  ISETP.LT.AND P6, PT, R230, c[0x0][0x178], !P1 ;  /* 0x00005e00e6007a0c */ /* 0x000fc40004fc1270 */
[----:B------:R-:W-:Y:S01]  /*277b0*/  ISETP.LT.AND P1, PT, R228, c[0x0][0x178], !P1 ;  /* 0x00005e00e4007a0c */ /* 0x000fe20004f21270 */
[----:B------:R-:W-:Y:S01]  /*277c0*/  IMAD.WIDE R210, R0, 0x4, R208 ;  /* 0x0000000400d27825 */ /* 0x000fe200078e02d0 */
[----:B------:R-:W-:Y:S01]  /*277d0*/  ISETP.LT.AND P2, PT, R230, c[0x0][0x178], !P5 ;  /* 0x00005e00e6007a0c */ /* 0x000fe20006f41270 */
[----:B------:R-:W4:Y:S02]  /*277e0*/  LDL.LU R234, [R1+0x33c] ;  /* 0x00033c0001ea7983 */ /* 0x000f240000300800 */
[C---:B------:R-:W-:Y:S01]  /*277f0*/  IMAD.WIDE R224, R0.reuse, 0x4, R164 ;  /* 0x0000000400e07825 */ /* 0x040fe200078e02a4 */
[----:B------:R-:W-:Y:S01]  /*27800*/  IADD3 R166, R0, c[0x0][0x198], RZ ;  /* 0x0000660000a67a10 */ /* 0x000fe20007ffe0ff */
[----:B------:R-:W4:Y:S04]  /*27810*/  LDL.LU R229, [R1+0x20c] ;  /* 0x00020c0001e57983 */ /* 0x000f280000300800 */
[----:B--2---:R1:W-:Y:S04]  /*27820*/  @P6 STG.E [R210.64], R167 ;  /* 0x000000a7d2006986 */ /* 0x0043e8000c101904 */
[----:B---3--:R2:W-:Y:S01]  /*27830*/  @P1 STG.E [R224.64], R3 ;  /* 0x00000003e0001986 */ /* 0x0085e2000c101904 */
[----:B-1----:R-:W-:Y:S01]  /*27840*/  IMAD.WIDE R210, R166, 0x4, R208 ;  /* 0x00000004a6d27825 */ /* 0x002fe200078e02d0 */
[----:B--2---:R-:W-:-:S04]  /*27850*/  IADD3 R3, R231, 0x53, RZ ;  /* 0x00000053e7037810 */ /* 0x004fc80007ffe0ff */
[----:B------:R-:W-:Y:S02]  /*27860*/  ISETP.GE.AND P1, PT, R3, c[0x0][0x17c], PT ;  /* 0x00005f0003007a0c */ /* 0x000fe40003f26270 */
[----:B------:R-:W-:Y:S01]  /*27870*/  IADD3 R3, R231, 0x54, RZ ;  /* 0x00000054e7037810 */ /* 0x000fe20007ffe0ff */
[----:B------:R1:W-:Y:S03]  /*27880*/  @P2 STG.E [R210.64], R235 ;  /* 0x000000ebd2002986 */ /* 0x0003e6000c101904 */
[----:B------:R-:W-:Y:S02]  /*27890*/  ISETP.GE.AND P2, PT, R3, c[0x0][0x17c], PT ;  /* 0x00005f0003007a0c */ /* 0x000fe40003f46270 */
[----:B------:R-:W2:Y:S01]  /*278a0*/  LDL.LU R3, [R1+0x338] ;  /* 0x0003380001037983 */ /* 0x000ea20000300800 */
[----:B------:R-:W-:Y:S02]  /*278b0*/  ISETP.LT.AND P5, PT, R228, c[0x0][0x178], !P5 ;  /* 0x00005e00e4007a0c */ /* 0x000fe40006fa1270 */
[----:B------:R-:W-:-:S02]  /*278c0*/  ISETP.LT.AND P6, PT, R230, c[0x0][0x178], !P4 ;  /* 0x00005e00e6007a0c */ /* 0x000fc400067c1270 */
[C---:B------:R-:W-:Y:S01]  /*278d0*/  IADD3 R0, R166.reuse, c[0x0][0x198], RZ ;  /* 0x00006600a6007a10 */ /* 0x040fe20007ffe0ff */
[----:B------:R-:W-:Y:S01]  /*278e0*/  IMAD.WIDE R166, R166, 0x4, R164 ;  /* 0x00000004a6a67825 */ /* 0x000fe200078e02a4 */
[----:B------:R-:W-:Y:S01]  /*278f0*/  ISETP.LT.AND P4, PT, R228, c[0x0][0x178], !P4 ;  /* 0x00005e00e4007a0c */ /* 0x000fe20006781270 */
[----:B-1----:R-:W3:Y:S02]  /*27900*/  LDL.LU R235, [R1+0x36c] ;  /* 0x00036c0001eb7983 */ /* 0x002ee40000300800 */
[----:B------:R-:W-:-:S04]  /*27910*/  IMAD.WIDE R210, R0, 0x4, R208 ;  /* 0x0000000400d27825 */ /* 0x000fc800078e02d0 */
[----:B------:R1:W-:Y:S01]  /*27920*/  @P5 STG.E [R166.64], R227 ;  /* 0x000000e3a6005986 */ /* 0x0003e2000c101904 */
[----:B------:R-:W-:Y:S01]  /*27930*/  ISETP.LT.AND P5, PT, R230, c[0x0][0x178], !P3 ;  /* 0x00005e00e6007a0c */ /* 0x000fe20005fa1270 */
[----:B------:R-:W-:Y:S01]  /*27940*/  IMAD.WIDE R224, R0, 0x4, R164 ;  /* 0x0000000400e07825 */ /* 0x000fe200078e02a4 */
[----:B------:R-:W-:Y:S02]  /*27950*/  ISETP.LT.AND P3, PT, R228, c[0x0][0x178], !P3 ;  /* 0x00005e00e4007a0c */ /* 0x000fe40005f61270 */
[----:B-1----:R-:W-:Y:S01]  /*27960*/  IADD3 R166, R0, c[0x0][0x198], RZ ;  /* 0x0000660000a67a10 */ /* 0x002fe20007ffe0ff */
[----:B------:R-:W3:Y:S03]  /*27970*/  LDL.LU R227, [R1+0x23c] ;  /* 0x00023c0001e37983 */ /* 0x000ee60000300800 */
[C---:B------:R-:W-:Y:S01]  /*27980*/  IADD3 R0, R166.reuse, c[0x0][0x198], RZ ;  /* 0x00006600a6007a10 */ /* 0x040fe20007ffe0ff */
[----:B--2---:R1:W-:Y:S04]  /*27990*/  @P6 STG.E [R210.64], R3 ;  /* 0x00000003d2006986 */ /* 0x0043e8000c101904 */
[----:B----4-:R-:W-:Y:S01]  /*279a0*/  @P4 STG.E [R224.64], R226 ;  /* 0x000000e2e0004986 */ /* 0x010fe2000c101904 */
[----:B-1----:R-:W-:Y:S01]  /*279b0*/  IADD3 R3, R231, 0x55, RZ ;  /* 0x00000055e7037810 */ /* 0x002fe20007ffe0ff */
[----:B------:R-:W-:-:S03]  /*279c0*/  IMAD.WIDE R210, R166, 0x4, R208 ;  /* 0x00000004a6d27825 */ /* 0x000fc600078e02d0 */
[----:B------:R-:W-:Y:S01]  /*279d0*/  ISETP.GE.AND P4, PT, R3, c[0x0][0x17c], PT ;  /* 0x00005f0003007a0c */ /* 0x000fe20003f86270 */
[----:B------:R-:W-:Y:S01]  /*279e0*/  IMAD.WIDE R166, R166, 0x4, R164 ;  /* 0x00000004a6a67825 */ /* 0x000fe200078e02a4 */
[----:B------:R-:W-:Y:S01]  /*279f0*/  IADD3 R3, R231, 0x56, RZ ;  /* 0x00000056e7037810 */ /* 0x000fe20007ffe0ff */
[----:B------:R-:W-:Y:S03]  /*27a00*/  @P5 STG.E [R210.64], R234 ;  /* 0x000000ead2005986 */ /* 0x000fe6000c101904 */
[----:B------:R-:W-:Y:S01]  /*27a10*/  ISETP.GE.AND P5, PT, R3, c[0x0][0x17c], PT ;  /* 0x00005f0003007a0c */ /* 0x000fe20003fa6270 */
[----:B------:R1:W-:Y:S04]  /*27a20*/  @P3 STG.E [R166.64], R229 ;  /* 0x000000e5a6003986 */ /* 0x0003e8000c101904 */
[----:B------:R-:W2:Y:S04]  /*27a30*/  LDL.LU R3, [R1+0x238] ;  /* 0x0002380001037983 */ /* 0x000ea80000300800 */
[----:B-1----:R-:W4:Y:S01]  /*27a40*/  LDL.LU R167, [R1+0x368] ;  /* 0x0003680001a77983 */ /* 0x002f220000300800 */
[----:B------:R-:W-:-:S02]  /*27a50*/  ISETP.LT.AND P6, PT, R230, c[0x0][0x178], !P0 ;  /* 0x00005e00e6007a0c */ /* 0x000fc400047c1270 */
[----:B------:R-:W-:Y:S01]  /*27a60*/  ISETP.LT.AND P0, PT, R228, c[0x0][0x178], !P0 ;  /* 0x00005e00e4007a0c */ /* 0x000fe20004701270 */
[----:B------:R-:W-:Y:S01]  /*27a70*/  IMAD.WIDE R210, R0, 0x4, R208 ;  /* 0x0000000400d27825 */ /* 0x000fe200078e02d0 */
[----:B------:R-:W-:Y:S01]  /*27a80*/  ISETP.LT.AND P3, PT, R230, c[0x0][0x178], !P1 ;  /* 0x00005e00e6007a0c */ /* 0x000fe20004f61270 */
[----:B------:R-:W3:Y:S02]  /*27a90*/  LDL.LU R234, [R1+0x38c] ;  /* 0x00038c0001ea7983 */ /* 0x000ee40000300800 */
[----:B------:R-:W-:Y:S01]  /*27aa0*/  IMAD.WIDE R224, R0, 0x4, R164 ;  /* 0x0000000400e07825 */ /* 0x000fe200078e02a4 */
[----:B------:R-:W-:Y:S01]  /*27ab0*/  ISETP.LT.AND P1, PT, R228, c[0x0][0x178], !P1 ;  /* 0x00005e00e4007a0c */ /* 0x000fe20004f21270 */
[----:B------:R-:W3:Y:S01]  /*27ac0*/  LDL.LU R229, [R1+0x31c] ;  /* 0x00031c0001e57983 */ /* 0x000ee20000300800 */
[----:B------:R-:W-:-:S03]  /*27ad0*/  IADD3 R166, R0, c[0x0][0x198], RZ ;  /* 0x0000660000a67a10 */ /* 0x000fc60007ffe0ff */
[----:B------:R-:W3:Y:S01]  /*27ae0*/  LDL.LU R226, [R1+0x358] ;  /* 0x0003580001e27983 */ /* 0x000ee20000300800 */
[----:B------:R-:W-:-:S03]  /*27af0*/  IADD3 R0, R166, c[0x0][0x198], RZ ;  /* 0x00006600a6007a10 */ /* 0x000fc60007ffe0ff */
[----:B----4-:R1:W-:Y:S04]  /*27b00*/  @P6 STG.E [R210.64], R167 ;  /* 0x000000a7d2006986 */ /* 0x0103e8000c101904 */
[----:B--2---:R2:W-:Y:S01]  /*27b10*/  @P0 STG.E [R224.64], R3 ;  /* 0x00000003e0000986 */ /* 0x0045e2000c101904 */
[----:B-1----:R-:W-:Y:S01]  /*27b20*/  IMAD.WIDE R210, R166, 0x4, R208 ;  /* 0x00000004a6d27825 */ /* 0x002fe200078e02d0 */
[----:B--2---:R-:W-:-:S03]  /*27b30*/  IADD3 R3, R231, 0x57, RZ ;  /* 0x00000057e7037810 */ /* 0x004fc60007ffe0ff */
[----:B------:R-:W-:Y:S01]  /*27b40*/  IMAD.WIDE R166, R166, 0x4, R164 ;  /* 0x00000004a6a67825 */ /* 0x000fe200078e02a4 */
[----:B------:R-:W-:Y:S02]  /*27b50*/  ISETP.GE.AND P0, PT, R3, c[0x0][0x17c], PT ;  /* 0x00005f0003007a0c */ /* 0x000fe40003f06270 */
[----:B------:R-:W-:Y:S01]  /*27b60*/  IADD3 R3, R231, 0x58, RZ ;  /* 0x00000058e7037810 */ /* 0x000fe20007ffe0ff */
[----:B---3--:R-:W-:Y:S03]  /*27b70*/  @P3 STG.E [R210.64], R235 ;  /* 0x000000ebd2003986 */ /* 0x008fe6000c101904 */
[----:B------:R-:W-:Y:S01]  /*27b80*/  ISETP.GE.AND P3, PT, R3, c[0x0][0x17c], PT ;  /* 0x00005f0003007a0c */ /* 0x000fe20003f66270 */
[----:B------:R1:W-:Y:S04]  /*27b90*/  @P1 STG.E [R166.64], R227 ;  /* 0x000000e3a6001986 */ /* 0x0003e8000c101904 */
[----:B------:R-:W2:Y:S04]  /*27ba0*/  LDL.LU R3, [R1+0x318] ;  /* 0x0003180001037983 */ /* 0x000ea80000300800 */
[----:B-1----:R-:W3:Y:S01]  /*27bb0*/  LDL.LU R167, [R1+0x388] ;  /* 0x0003880001a77983 */ /* 0x002ee20000300800 */
        /* <DEDUP_REMOVED lines=8> */
[----:B---3--:R1:W-:Y:S04]  /*27c40*/  @P6 STG.E [R210.64], R167 ;  /* 0x000000a7d2006986 */ /* 0x0083e8000c101904 */
[----:B--2---:R2:W-:Y:S01]  /*27c50*/  @P2 STG.E [R224.64], R3 ;  /* 0x00000003e0002986 */ /* 0x0045e2000c101904 */
        /* <DEDUP_REMOVED lines=22> */
[----:B------:R-:W-:Y:S01]  /*27dc0*/  @P5 STG.E [R224.64], R226 ;  /* 0x000000e2e0005986 */ /* 0x000fe2000c101904 */
[----:B-1----:R-:W-:Y:S01]  /*27dd0*/  IADD3 R3, R231, 0x5b, RZ ;  /* 0x0000005be7037810 */ /* 0x002fe20007ffe0ff */
[----:B------:R-:W-:-:S03]  /*27de0*/  IMAD.WIDE R210, R166, 0x4, R208 ;  /* 0x00000004a6d27825 */ /* 0x000fc600078e02d0 */
[----:B------:R-:W-:Y:S01]  /*27df0*/  ISETP.GE.AND P5, PT, R3, c[0x0][0x17c], PT ;  /* 0x00005f0003007a0c */ /* 0x000fe20003fa6270 */
[----:B------:R-:W-:Y:S01]  /*27e00*/  IMAD.WIDE R166, R166, 0x4, R164 ;  /* 0x00000004a6a67825 */ /* 0x000fe200078e02a4 */
[----:B------:R-:W-:Y:S01]  /*27e10*/  IADD3 R3, R231, 0x5c, RZ ;  /* 0x0000005ce7037810 */ /* 0x000fe20007ffe0ff */
[----:B----4-:R-:W-:Y:S03]  /*27e20*/  @P4 STG.E [R210.64], R235 ;  /* 0x000000ebd2004986 */ /* 0x010fe6000c101904 */
        /* <DEDUP_REMOVED lines=157> */
[----:B------:R-:W2:Y:S04]  /*28800*/  LDL.LU R3, [R1] ;  /* 0x0000000001037983 */ /* 0x000ea80000300800 */
        /* <DEDUP_REMOVED lines=67> */
[----:B------:R-:W-:Y:S01]  /*28c40*/  ISETP.LT.AND P6, PT, R230, c[0x0][0x178], !P2 ;  /* 0x00005e00e6007a0c */ /* 0x000fe200057c1270 */
[----:B------:R-:W-:Y:S01]  /*28c50*/  IMAD.WIDE R210, R0, 0x4, R208 ;  /* 0x0000000400d27825 */ /* 0x000fe200078e02d0 */
[----:B------:R-:W-:Y:S01]  /*28c60*/  ISETP.LT.AND P2, PT, R228, c[0x0][0x178], !P2 ;  /* 0x00005e00e4007a0c */ /* 0x000fe20005741270 */
[----:B------:R-:W4:Y:S01]  /*28c70*/  LDL.LU R227, [R1+0x4b4] ;  /* 0x0004b40001e37983 */ /* 0x000f220000300800 */
[----:B------:R-:W-:-:S02]  /*28c80*/  ISETP.LT.AND P1, PT, R230, c[0x0][0x178], !P4 ;  /* 0x00005e00e6007a0c */ /* 0x000fc40006721270 */
[C---:B------:R-:W-:Y:S01]  /*28c90*/  IADD3 R166, R0.reuse, c[0x0][0x198], RZ ;  /* 0x0000660000a67a10 */ /* 0x040fe20007ffe0ff */
[----:B------:R-:W-:Y:S01]  /*28ca0*/  IMAD.WIDE R224, R0, 0x4, R164 ;  /* 0x0000000400e07825 */ /* 0x000fe200078e02a4 */
[----:B------:R-:W-:Y:S01]  /*28cb0*/  ISETP.LT.AND P4, PT, R228, c[0x0][0x178], !P4 ;  /* 0x00005e00e4007a0c */ /* 0x000fe20006781270 */
[----:B------:R-:W4:Y:S01]  /*28cc0*/  LDL.LU R226, [R1+0x2f8] ;  /* 0x0002f80001e27983 */ /* 0x000f220000300800 */
[----:B------:R-:W-:-:S03]  /*28cd0*/  IADD3 R0, R166, c[0x0][0x198], RZ ;  /* 0x00006600a6007a10 */ /* 0x000fc60007ffe0ff */
[----:B---3--:R1:W-:Y:S01]  /*28ce0*/  @P6 STG.E [R210.64], R167 ;  /* 0x000000a7d2006986 */ /* 0x0083e2000c101904 */
[----:B------:R-:W-:Y:S02]  /*28cf0*/  ISETP.LT.AND P6, PT, R230, c[0x0][0x178], !P5 ;  /* 0x00005e00e6007a0c */ /* 0x000fe40006fc1270 */
[----:B------:R-:W-:Y:S01]  /*28d00*/  ISETP.LT.AND P5, PT, R228, c[0x0][0x178], !P5 ;  /* 0x00005e00e4007a0c */ /* 0x000fe20006fa1270 */
[----:B--2---:R2:W-:Y:S01]  /*28d10*/  @P2 STG.E [R224.64], R3 ;  /* 0x00000003e0002986 */ /* 0x0045e2000c101904 */
[----:B-1----:R-:W-:-:S04]  /*28d20*/  IMAD.WIDE R210, R166, 0x4, R208 ;  /* 0x00000004a6d27825 */ /* 0x002fc800078e02d0 */
[--C-:B------:R-:W-:Y:S01]  /*28d30*/  IMAD.WIDE R166, R166, 0x4, R164.reuse ;  /* 0x00000004a6a67825 */ /* 0x100fe200078e02a4 */
[----:B------:R1:W-:Y:S03]  /*28d40*/  @P1 STG.E [R210.64], R235 ;  /* 0x000000ebd2001986 */ /* 0x0003e6000c101904 */
[C---:B--2---:R-:W-:Y:S01]  /*28d50*/  IMAD.WIDE R224, R0.reuse, 0x4, R164 ;  /* 0x0000000400e07825 */ /* 0x044fe200078e02a4 */
[----:B------:R2:W-:Y:S03]  /*28d60*/  @P4 STG.E [R166.64], R229 ;  /* 0x000000e5a6004986 */ /* 0x0005e6000c101904 */
[----:B-1----:R-:W-:Y:S01]  /*28d70*/  IMAD.WIDE R210, R0, 0x4, R208 ;  /* 0x0000000400d27825 */ /* 0x002fe200078e02d0 */
[----:B------:R-:W3:Y:S04]  /*28d80*/  LDL.LU R235, [R1+0x44c] ;  /* 0x00044c0001eb7983 */ /* 0x000ee80000300800 */
[----:B------:R-:W-:Y:S04]  /*28d90*/  @P6 STG.E [R210.64], R234 ;  /* 0x000000ead2006986 */ /* 0x000fe8000c101904 */
[----:B--2---:R-:W2:Y:S04]  /*28da0*/  LDL.LU R229, [R1+0x2fc] ;  /* 0x0002fc0001e57983 */ /* 0x004ea80000300800 */
[----:B------:R1:W-:Y:S04]  /*28db0*/  @P5 STG.E [R224.64], R248 ;  /* 0x000000f8e0005986 */ /* 0x0003e8000c101904 */
[----:B-1----:R-:W2:Y:S01]  /*28dc0*/  LDL.LU R248, [R1+0x448] ;  /* 0x0004480001f87983 */ /* 0x002ea20000300800 */
[----:B------:R-:W-:-:S02]  /*28dd0*/  IADD3 R3, R231, 0x71, RZ ;  /* 0x00000071e7037810 */ /* 0x000fc40007ffe0ff */
[----:B------:R-:W-:Y:S01]  /*28de0*/  ISETP.LT.AND P4, PT, R230, c[0x0][0x178], !P0 ;  /* 0x00005e00e6007a0c */ /* 0x000fe20004781270 */
[----:B------:R-:W3:Y:S01]  /*28df0*/  LDL.LU R234, [R1+0x47c] ;  /* 0x00047c0001ea7983 */ /* 0x000ee20000300800 */
[----:B------:R-:W-:Y:S02]  /*28e00*/  ISETP.LT.AND P0, PT, R228, c[0x0][0x178], !P0 ;  /* 0x00005e00e4007a0c */ /* 0x000fe40004701270 */
[----:B------:R-:W-:Y:S02]  /*28e10*/  ISETP.GE.AND P2, PT, R3, c[0x0][0x17c], PT ;  /* 0x00005f0003007a0c */ /* 0x000fe40003f46270 */
[----:B------:R-:W-:Y:S02]  /*28e20*/  IADD3 R166, R0, c[0x0][0x198], RZ ;  /* 0x0000660000a67a10 */ /* 0x000fe40007ffe0ff */
[----:B------:R-:W-:Y:S02]  /*28e30*/  IADD3 R3, R231, 0x72, RZ ;  /* 0x00000072e7037810 */ /* 0x000fe40007ffe0ff */
[----:B------:R-:W-:Y:S01]  /*28e40*/  ISETP.LT.AND P6, PT, R230, c[0x0][0x178], !P3 ;  /* 0x00005e00e6007a0c */ /* 0x000fe20005fc1270 */
[----:B------:R-:W-:Y:S01]  /*28e50*/  IMAD.WIDE R210, R166, 0x4, R208 ;  /* 0x00000004a6d27825 */ /* 0x000fe200078e02d0 */
[----:B------:R-:W-:-:S02]  /*28e60*/  ISETP.GE.AND P1, PT, R3, c[0x0][0x17c], PT ;  /* 0x00005f0003007a0c */ /* 0x000fc40003f26270 */
[C---:B------:R-:W-:Y:S01]  /*28e70*/  IADD3 R0, R166.reuse, c[0x0][0x198], RZ ;  /* 0x00006600a6007a10 */ /* 0x040fe20007ffe0ff */
[--C-:B------:R-:W-:Y:S01]  /*28e80*/  IMAD.WIDE R166, R166, 0x4, R164.reuse ;  /* 0x00000004a6a67825 */ /* 0x100fe200078e02a4 */
[----:B------:R-:W-:Y:S02]  /*28e90*/  IADD3 R3, R231, 0x73, RZ ;  /* 0x00000073e7037810 */ /* 0x000fe40007ffe0ff */
[----:B------:R-:W-:Y:S01]  /*28ea0*/  ISETP.LT.AND P3, PT, R228, c[0x0][0x178], !P3 ;  /* 0x00005e00e4007a0c */ /* 0x000fe20005f61270 */
[----:B----4-:R1:W-:Y:S01]  /*28eb0*/  @P4 STG.E [R210.64], R227 ;  /* 0x000000e3d2004986 */ /* 0x0103e2000c101904 */
[----:B------:R-:W-:Y:S02]  /*28ec0*/  ISETP.GE.AND P5, PT, R3, c[0x0][0x17c], PT ;  /* 0x00005f0003007a0c */ /* 0x000fe40003fa6270 */
[----:B------:R-:W-:Y:S01]  /*28ed0*/  IADD3 R3, R231, 0x74, RZ ;  /* 0x00000074e7037810 */ /* 0x000fe20007ffe0ff */
[----:B------:R4:W-:Y:S01]  /*28ee0*/  @P0 STG.E [R166.64], R249 ;  /* 0x000000f9a6000986 */ /* 0x0009e2000c101904 */
[----:B------:R-:W-:Y:S01]  /*28ef0*/  ISETP.LT.AND P0, PT, R230, c[0x0][0x178], !P2 ;  /* 0x00005e00e6007a0c */ /* 0x000fe20005701270 */
[----:B------:R-:W-:Y:S01]  /*28f00*/  IMAD.WIDE R224, R0, 0x4, R164 ;  /* 0x0000000400e07825 */ /* 0x000fe200078e02a4 */
[----:B------:R-:W-:-:S02]  /*28f10*/  ISETP.LT.AND P2, PT, R228, c[0x0][0x178], !P2 ;  /* 0x00005e00e4007a0c */ /* 0x000fc40005741270 */
[----:B------:R-:W-:Y:S01]  /*28f20*/  ISETP.GE.AND P4, PT, R3, c[0x0][0x17c], PT ;  /* 0x00005f0003007a0c */ /* 0x000fe20003f86270 */
[C---:B-1----:R-:W-:Y:S01]  /*28f30*/  IMAD.WIDE R210, R0.reuse, 0x4, R208 ;  /* 0x0000000400d27825 */ /* 0x042fe200078e02d0 */
[----:B------:R-:W-:Y:S01]  /*28f40*/  IADD3 R3, R231, 0x75, RZ ;  /* 0x00000075e7037810 */ /* 0x000fe20007ffe0ff */
[----:B------:R-:W3:Y:S01]  /*28f50*/  LDL.LU R227, [R1+0x34c] ;  /* 0x00034c0001e37983 */ /* 0x000ee20000300800 */
[----:B----4-:R-:W-:-:S04]  /*28f60*/  IADD3 R166, R0, c[0x0][0x198], RZ ;  /* 0x0000660000a67a10 */ /* 0x010fc80007ffe0ff */
[C---:B------:R-:W-:Y:S01]  /*28f70*/  IADD3 R0, R166.reuse, c[0x0][0x198], RZ ;  /* 0x00006600a6007a10 */ /* 0x040fe20007ffe0ff */
[----:B--2---:R1:W-:Y:S04]  /*28f80*/  @P6 STG.E [R210.64], R248 ;  /* 0x000000f8d2006986 */ /* 0x0043e8000c101904 */
[----:B------:R2:W-:Y:S01]  /*28f90*/  @P3 STG.E [R224.64], R226 ;  /* 0x000000e2e0003986 */ /* 0x0005e2000c101904 */
[----:B------:R-:W-:Y:S02]  /*28fa0*/  ISETP.GE.AND P3, PT, R3, c[0x0][0x17c], PT ;  /* 0x00005f0003007a0c */ /* 0x000fe40003f66270 */
[----:B------:R-:W-:Y:S01]  /*28fb0*/  IADD3 R3, R231, 0x76, RZ ;  /* 0x00000076e7037810 */ /* 0x000fe20007ffe0ff */
[----:B-1----:R-:W-:-:S04]  /*28fc0*/  IMAD.WIDE R210, R166, 0x4, R208 ;  /* 0x00000004a6d27825 */ /* 0x002fc800078e02d0 */
[----:B------:R-:W-:Y:S01]  /*28fd0*/  IMAD.WIDE R166, R166, 0x4, R164 ;  /* 0x00000004a6a67825 */ /* 0x000fe200078e02a4 */
[----:B---3--:R-:W-:Y:S01]  /*28fe0*/  @P0 STG.E [R210.64], R235 ;  /* 0x000000ebd2000986 */ /* 0x008fe2000c101904 */
[----:B------:R-:W-:-:S03]  /*28ff0*/  ISETP.GE.AND P0, PT, R3, c[0x0][0x17c], PT ;  /* 0x00005f0003007a0c */ /* 0x000fc60003f06270 */
[----:B--2---:R-:W2:Y:S04]  /*29000*/  LDL.LU R226, [R1+0x278] ;  /* 0x0002780001e27983 */ /* 0x004ea80000300800 */
[----:B------:R-:W3:Y:S04]  /*29010*/  LDL.LU R3, [R1+0x348] ;  /* 0x0003480001037983 */ /* 0x000ee80000300800 */
[----:B------:R1:W-:Y:S04]  /*29020*/  @P2 STG.E [R166.64], R229 ;  /* 0x000000e5a6002986 */ /* 0x0003e8000c101904 */
[----:B-1----:R-:W4:Y:S01]  /*29030*/  LDL.LU R167, [R1+0x478] ;  /* 0x0004780001a77983 */ /* 0x002f220000300800 */
[----:B------:R-:W-:-:S02]  /*29040*/  ISETP.LT.AND P6, PT, R230, c[0x0][0x178], !P1 ;  /* 0x00005e00e6007a0c */ /* 0x000fc40004fc1270 */
[----:B------:R-:W-:Y:S01]  /*29050*/  ISETP.LT.AND P1, PT, R228, c[0x0][0x178], !P1 ;  /* 0x00005e00e4007a0c */ /* 0x000fe20004f21270 */
[----:B------:R-:W-:Y:S01]  /*29060*/  IMAD.WIDE R210, R0, 0x4, R208 ;  /* 0x0000000400d27825 */ /* 0x000fe200078e02d0 */
[----:B------:R-:W-:Y:S01]  /*29070*/  ISETP.LT.AND P2, PT, R230, c[0x0][0x178], !P5 ;  /* 0x00005e00e6007a0c */ /* 0x000fe20006f41270 */
[----:B------:R-:W2:Y:S02]  /*29080*/  LDL.LU R235, [R1+0x48c] ;  /* 0x00048c0001eb7983 */ /* 0x000ea40000300800 */
[C---:B------:R-:W-:Y:S01]  /*29090*/  IMAD.WIDE R224, R0.reuse, 0x4, R164 ;  /* 0x0000000400e07825 */ /* 0x040fe200078e02a4 */
[----:B------:R-:W-:Y:S01]  /*290a0*/  IADD3 R166, R0, c[0x0][0x198], RZ ;  /* 0x0000660000a67a10 */ /* 0x000fe20007ffe0ff */
[----:B------:R-:W2:Y:S04]  /*290b0*/  LDL.LU R229, [R1+0x27c] ;  /* 0x00027c0001e57983 */ /* 0x000ea80000300800 */
[----:B------:R-:W2:Y:S04]  /*290c0*/  LDL.LU R249, [R1+0x498] ;  /* 0x0004980001f97983 */ /* 0x000ea80000300800 */
[----:B------:R-:W2:Y:S01]  /*290d0*/  LDL.LU R248, [R1+0x8] ;  /* 0x0000080001f87983 */ /* 0x000ea20000300800 */
[----:B------:R-:W-:-:S02]  /*290e0*/  ISETP.LT.AND P5, PT, R228, c[0x0][0x178], !P5 ;  /* 0x00005e00e4007a0c */ /* 0x000fc40006fa1270 */
[C---:B------:R-:W-:Y:S01]  /*290f0*/  IADD3 R0, R166.reuse, c[0x0][0x198], RZ ;  /* 0x00006600a6007a10 */ /* 0x040fe20007ffe0ff */
[----:B----4-:R1:W-:Y:S04]  /*29100*/  @P6 STG.E [R210.64], R167 ;  /* 0x000000a7d2006986 */ /* 0x0103e8000c101904 */
[----:B---3--:R3:W-:Y:S01]  /*29110*/  @P1 STG.E [R224.64], R3 ;  /* 0x00000003e0001986 */ /* 0x0087e2000c101904 */
[----:B-1----:R-:W-:Y:S01]  /*29120*/  IMAD.WIDE R210, R166, 0x4, R208 ;  /* 0x00000004a6d27825 */ /* 0x002fe200078e02d0 */
[----:B---3--:R-:W-:-:S04]  /*29130*/  IADD3 R3, R231, 0x77, RZ ;  /* 0x00000077e7037810 */ /* 0x008fc80007ffe0ff */
[----:B------:R-:W-:Y:S02]  /*29140*/  ISETP.GE.AND P1, PT, R3, c[0x0][0x17c], PT ;  /* 0x00005f0003007a0c */ /* 0x000fe40003f26270 */
[----:B------:R-:W-:Y:S01]  /*29150*/  IADD3 R3, R231, 0x78, RZ ;  /* 0x00000078e7037810 */ /* 0x000fe20007ffe0ff */
[----:B------:R-:W-:Y:S03]  /*29160*/  @P2 STG.E [R210.64], R234 ;  /* 0x000000ead2002986 */ /* 0x000fe6000c101904 */
[----:B------:R-:W-:Y:S02]  /*29170*/  ISETP.GE.AND P2, PT, R3, c[0x0][0x17c], PT ;  /* 0x00005f0003007a0c */ /* 0x000fe40003f46270 */
[----:B------:R-:W3:Y:S01]  /*29180*/  LDL.LU R3, [R1+0x488] ;  /* 0x0004880001037983 */ /* 0x000ee20000300800 */
[----:B------:R-:W-:-:S05]  /*29190*/  IMAD.WIDE R166, R166, 0x4, R164 ;  /* 0x00000004a6a67825 */ /* 0x000fca00078e02a4 */
[----:B------:R1:W-:Y:S04]  /*291a0*/  @P5 STG.E [R166.64], R227 ;  /* 0x000000e3a6005986 */ /* 0x0003e8000c101904 */
[----:B-1----:R-:W4:Y:S01]  /*291b0*/  LDL.LU R227, [R1+0x49c] ;  /* 0x00049c0001e37983 */ /* 0x002f220000300800 */
[----:B------:R-:W-:Y:S02]  /*291c0*/  ISETP.LT.AND P6, PT, R230, c[0x0][0x178], !P4 ;  /* 0x00005e00e6007a0c */ /* 0x000fe400067c1270 */
[----:B------:R-:W-:Y:S01]  /*291d0*/  ISETP.LT.AND P4, PT, R228, c[0x0][0x178], !P4 ;  /* 0x00005e00e4007a0c */ /* 0x000fe20006781270 */
[----:B------:R-:W-:Y:S01]  /*291e0*/  IMAD.WIDE R210, R0, 0x4, R208 ;  /* 0x0000000400d27825 */ /* 0x000fe200078e02d0 */
[----:B------:R-:W-:Y:S01]  /*291f0*/  ISETP.LT.AND P5, PT, R230, c[0x0][0x178], !P3 ;  /* 0x00005e00e6007a0c */ /* 0x000fe20005fa1270 */
[----:B------:R-:W4:Y:S01]  /*29200*/  LDL.LU R234, [R1+0xc] ;  /* 0x00000c0001ea7983 */ /* 0x000f220000300800 */
[----:B------:R-:W-:-:S02]  /*29210*/  ISETP.LT.AND P3, PT, R228, c[0x0][0x178], !P3 ;  /* 0x00005e00e4007a0c */ /* 0x000fc40005f61270 */
[C---:B------:R-:W-:Y:S01]  /*29220*/  IADD3 R166, R0.reuse, c[0x0][0x198], RZ ;  /* 0x0000660000a67a10 */ /* 0x040fe20007ffe0ff */
[----:B------:R-:W-:-:S03]  /*29230*/  IMAD.WIDE R224, R0, 0x4, R164 ;  /* 0x0000000400e07825 */ /* 0x000fc600078e02a4 */
[----:B------:R-:W-:Y:S01]  /*29240*/  IADD3 R0, R166, c[0x0][0x198], RZ ;  /* 0x00006600a6007a10 */ /* 0x000fe20007ffe0ff */
[----:B---3--:R1:W-:Y:S01]  /*29250*/  @P6 STG.E [R210.64], R3 ;  /* 0x00000003d2006986 */ /* 0x0083e2000c101904 */
[----:B------:R-:W-:Y:S02]  /*29260*/  ISETP.LT.AND P6, PT, R230, c[0x0][0x178], !P0 ;  /* 0x00005e00e6007a0c */ /* 0x000fe400047c1270 */
[----:B------:R-:W-:Y:S01]  /*29270*/  ISETP.LT.AND P0, PT, R228, c[0x0][0x178], !P0 ;  /* 0x00005e00e4007a0c */ /* 0x000fe20004701270 */
[----:B--2---:R2:W-:Y:S01]  /*29280*/  @P4 STG.E [R224.64], R226 ;  /* 0x000000e2e0004986 */ /* 0x0045e2000c101904 */
[----:B-1----:R-:W-:Y:S01]  /*29290*/  IMAD.WIDE R210, R166, 0x4, R208 ;  /* 0x00000004a6d27825 */ /* 0x002fe200078e02d0 */
[----:B------:R-:W-:-:S03]  /*292a0*/  IADD3 R3, R231, 0x79, RZ ;  /* 0x00000079e7037810 */ /* 0x000fc60007ffe0ff */
[----:B------:R-:W-:Y:S01]  /*292b0*/  IMAD.WIDE R166, R166, 0x4, R164 ;  /* 0x00000004a6a67825 */ /* 0x000fe200078e02a4 */
[----:B------:R-:W-:Y:S01]  /*292c0*/  ISETP.GE.AND P4, PT, R3, c[0x0][0x17c], PT ;  /* 0x00005f0003007a0c */ /* 0x000fe20003f86270 */
[----:B------:R1:W-:Y:S01]  /*292d0*/  @P5 STG.E [R210.64], R235 ;  /* 0x000000ebd2005986 */ /* 0x0003e2000c101904 */
[----:B------:R-:W-:-:S03]  /*292e0*/  IADD3 R3, R231, 0x7a, RZ ;  /* 0x0000007ae7037810 */ /* 0x000fc60007ffe0ff */
[----:B------:R3:W-:Y:S01]  /*292f0*/  @P3 STG.E [R166.64], R229 ;  /* 0x000000e5a6003986 */ /* 0x0007e2000c101904 */
[----:B------:R-:W-:Y:S01]  /*29300*/  ISETP.LT.AND P3, PT, R230, c[0x0][0x178], !P1 ;  /* 0x00005e00e6007a0c */ /* 0x000fe20004f61270 */
[C---:B--2---:R-:W-:Y:S01]  /*29310*/  IMAD.WIDE R224, R0.reuse, 0x4, R164 ;  /* 0x0000000400e07825 */ /* 0x044fe200078e02a4 */
[----:B------:R-:W-:Y:S01]  /*29320*/  ISETP.GE.AND P5, PT, R3, c[0x0][0x17c], PT ;  /* 0x00005f0003007a0c */ /* 0x000fe20003fa6270 */
[----:B------:R-:W2:Y:S01]  /*29330*/  LDL.LU R226, [R1+0x458] ;  /* 0x0004580001e27983 */ /* 0x000ea20000300800 */
[----:B------:R-:W-:Y:S01]  /*29340*/  IADD3 R3, R231, 0x7b, RZ ;  /* 0x0000007be7037810 */ /* 0x000fe20007ffe0ff */
[C---:B-1----:R-:W-:Y:S02]  /*29350*/  IMAD.WIDE R210, R0.reuse, 0x4, R208 ;  /* 0x0000000400d27825 */ /* 0x042fe400078e02d0 */
[----:B------:R-:W2:Y:S01]  /*29360*/  LDL.LU R235, [R1+0x4ac] ;  /* 0x0004ac0001eb7983 */ /* 0x000ea20000300800 */
[----:B---3--:R-:W-:-:S03]  /*29370*/  IADD3 R166, R0, c[0x0][0x198], RZ ;  /* 0x0000660000a67a10 */ /* 0x008fc60007ffe0ff */
[----:B------:R1:W-:Y:S04]  /*29380*/  @P6 STG.E [R210.64], R249 ;  /* 0x000000f9d2006986 */ /* 0x0003e8000c101904 */
[----:B------:R-:W-:Y:S01]  /*29390*/  @P0 STG.E [R224.64], R248 ;  /* 0x000000f8e0000986 */ /* 0x000fe2000c101904 */
[----:B------:R-:W-:Y:S02]  /*293a0*/  ISETP.GE.AND P0, PT, R3, c[0x0][0x17c], PT ;  /* 0x00005f0003007a0c */ /* 0x000fe40003f06270 */
[----:B------:R-:W-:Y:S01]  /*293b0*/  IADD3 R3, R231, 0x7c, RZ ;  /* 0x0000007ce7037810 */ /* 0x000fe20007ffe0ff */
[----:B------:R-:W3:Y:S01]  /*293c0*/  LDL.LU R229, [R1+0x45c] ;  /* 0x00045c0001e57983 */ /* 0x000ee20000300800 */
[----:B-1----:R-:W-:-:S05]  /*293d0*/  IMAD.WIDE R210, R166, 0x4, R208 ;  /* 0x00000004a6d27825 */ /* 0x002fca00078e02d0 */
[----:B----4-:R1:W-:Y:S01]  /*293e0*/  @P3 STG.E [R210.64], R227 ;  /* 0x000000e3d2003986 */ /* 0x0103e2000c101904 */
[----:B------:R-:W-:-:S03]  /*293f0*/  ISETP.GE.AND P3, PT, R3, c[0x0][0x17c], PT ;  /* 0x00005f0003007a0c */ /* 0x000fc60003f66270 */
[----:B-1----:R-:W4:Y:S04]  /*29400*/  LDL.LU R227, [R1+0x438] ;  /* 0x0004380001e37983 */ /* 0x002f280000300800 */
[----:B------:R-:W2:Y:S01]  /*29410*/  LDL.LU R3, [R1+0x4a8] ;  /* 0x0004a80001037983 */ /* 0x000ea20000300800 */
[----:B------:R-:W-:Y:S02]  /*29420*/  ISETP.LT.AND P1, PT, R228, c[0x0][0x178], !P1 ;  /* 0x00005e00e4007a0c */ /* 0x000fe40004f21270 */
[----:B------:R-:W-:Y:S02]  /*29430*/  ISETP.LT.AND P6, PT, R230, c[0x0][0x178], !P2 ;  /* 0x00005e00e6007a0c */ /* 0x000fe400057c1270 */
[C---:B------:R-:W-:Y:S01]  /*29440*/  IADD3 R0, R166.reuse, c[0x0][0x198], RZ ;  /* 0x00006600a6007a10 */ /* 0x040fe20007ffe0ff */
[----:B------:R-:W-:Y:S01]  /*29450*/  IMAD.WIDE R166, R166, 0x4, R164 ;  /* 0x00000004a6a67825 */ /* 0x000fe200078e02a4 */
[----:B------:R-:W-:-:S03]  /*29460*/  ISETP.LT.AND P2, PT, R228, c[0x0][0x178], !P2 ;  /* 0x00005e00e4007a0c */ /* 0x000fc60005741270 */
[----:B------:R-:W-:-:S04]  /*29470*/  IMAD.WIDE R210, R0, 0x4, R208 ;  /* 0x0000000400d27825 */ /* 0x000fc800078e02d0 */
[----:B------:R1:W-:Y:S01]  /*29480*/  @P1 STG.E [R166.64], R234 ;  /* 0x000000eaa6001986 */ /* 0x0003e2000c101904 */
[----:B------:R-:W-:Y:S01]  /*29490*/  ISETP.LT.AND P1, PT, R230, c[0x0][0x178], !P4 ;  /* 0x00005e00e6007a0c */ /* 0x000fe20006721270 */
[C---:B------:R-:W-:Y:S01]  /*294a0*/  IMAD.WIDE R224, R0.reuse, 0x4, R164 ;  /* 0x0000000400e07825 */ /* 0x040fe200078e02a4 */
[----:B-1----:R-:W-:Y:S01]  /*294b0*/  IADD3 R166, R0, c[0x0][0x198], RZ ;  /* 0x0000660000a67a10 */ /* 0x002fe20007ffe0ff */
[----:B------:R-:W3:Y:S04]  /*294c0*/  LDL.LU R234, [R1+0x43c] ;  /* 0x00043c0001ea7983 */ /* 0x000ee80000300800 */
[----:B------:R-:W3:Y:S04]  /*294d0*/  LDL.LU R249, [R1+0x4d8] ;  /* 0x0004d80001f97983 */ /* 0x000ee80000300800 */
[----:B------:R-:W3:Y:S04]  /*294e0*/  LDL.LU R248, [R1+0x268] ;  /* 0x0002680001f87983 */ /* 0x000ee80000300800 */
[----:B--2---:R1:W-:Y:S04]  /*294f0*/  @P6 STG.E [R210.64], R3 ;  /* 0x00000003d2006986 */ /* 0x0043e8000c101904 */
[----:B------:R2:W-:Y:S01]  /*29500*/  @P2 STG.E [R224.64], R226 ;  /* 0x000000e2e0002986 */ /* 0x0005e2000c101904 */
[----:B-1----:R-:W-:Y:S01]  /*29510*/  IADD3 R3, R231, 0x7d, RZ ;  /* 0x0000007de7037810 */ /* 0x002fe20007ffe0ff */
[----:B------:R-:W-:-:S03]  /*29520*/  IMAD.WIDE R210, R166, 0x4, R208 ;  /* 0x00000004a6d27825 */ /* 0x000fc600078e02d0 */
[----:B------:R-:W-:Y:S02]  /*29530*/  ISETP.GE.AND P2, PT, R3, c[0x0][0x17c], PT ;  /* 0x00005f0003007a0c */ /* 0x000fe40003f46270 */
[----:B------:R-:W-:Y:S01]  /*29540*/  IADD3 R3, R231, 0x7e, RZ ;  /* 0x0000007ee7037810 */ /* 0x000fe20007ffe0ff */
[----:B------:R1:W-:Y:S03]  /*29550*/  @P1 STG.E [R210.64], R235 ;  /* 0x000000ebd2001986 */ /* 0x0003e6000c101904 */
[----:B------:R-:W-:Y:S02]  /*29560*/  ISETP.GE.AND P1, PT, R3, c[0x0][0x17c], PT ;  /* 0x00005f0003007a0c */ /* 0x000fe40003f26270 */
[----:B------:R-:W4:Y:S01]  /*29570*/  LDL.LU R3, [R1+0x4c8] ;  /* 0x0004c80001037983 */ /* 0x000f220000300800 */
[----:B------:R-:W-:Y:S02]  /*29580*/  ISETP.LT.AND P4, PT, R228, c[0x0][0x178], !P4 ;  /* 0x00005e00e4007a0c */ /* 0x000fe40006781270 */
[----:B------:R-:W-:Y:S01]  /*29590*/  ISETP.LT.AND P6, PT, R230, c[0x0][0x178], !P5 ;  /* 0x00005e00e6007a0c */ /* 0x000fe20006fc1270 */
[----:B--2---:R-:W2:Y:S01]  /*295a0*/  LDL.LU R226, [R1+0x4dc] ;  /* 0x0004dc0001e27983 */ /* 0x004ea20000300800 */
[----:B------:R-:W-:-:S02]  /*295b0*/  ISETP.LT.AND P5, PT, R228, c[0x0][0x178], !P5 ;  /* 0x00005e00e4007a0c */ /* 0x000fc40006fa1270 */
[C---:B------:R-:W-:Y:S01]  /*295c0*/  IADD3 R0, R166.reuse, c[0x0][0x198], RZ ;  /* 0x00006600a6007a10 */ /* 0x040fe20007ffe0ff */
[----:B------:R-:W-:Y:S01]  /*295d0*/  IMAD.WIDE R166, R166, 0x4, R164 ;  /* 0x00000004a6a67825 */ /* 0x000fe200078e02a4 */
[----:B-1----:R-:W2:Y:S03]  /*295e0*/  LDL.LU R235, [R1+0x26c] ;  /* 0x00026c0001eb7983 */ /* 0x002ea60000300800 */
[----:B------:R-:W-:-:S04]  /*295f0*/  IMAD.WIDE R210, R0, 0x4, R208 ;  /* 0x0000000400d27825 */ /* 0x000fc800078e02d0 */
[----:B------:R-:W-:Y:S01]  /*29600*/  IMAD.WIDE R224, R0, 0x4, R164 ;  /* 0x0000000400e07825 */ /* 0x000fe200078e02a4 */
[----:B---3--:R1:W-:Y:S04]  /*29610*/  @P4 STG.E [R166.64], R229 ;  /* 0x000000e5a6004986 */ /* 0x0083e8000c101904 */
[----:B-1----:R-:W3:Y:S04]  /*29620*/  LDL.LU R229, [R1+0x4b8] ;  /* 0x0004b80001e57983 */ /* 0x002ee80000300800 */
[----:B----4-:R-:W-:Y:S04]  /*29630*/  @P6 STG.E [R210.64], R3 ;  /* 0x00000003d2006986 */ /* 0x010fe8000c101904 */
[----:B------:R1:W-:Y:S04]  /*29640*/  @P5 STG.E [R224.64], R227 ;  /* 0x000000e3e0005986 */ /* 0x0003e8000c101904 */
[----:B-1----:R-:W4:Y:S01]  /*29650*/  LDL.LU R225, [R1+0x4cc] ;  /* 0x0004cc0001e17983 */ /* 0x002f220000300800 */
[----:B------:R-:W-:-:S02]  /*29660*/  ISETP.LT.AND P4, PT, R230, c[0x0][0x178], !P0 ;  /* 0x00005e00e6007a0c */ /* 0x000fc40004781270 */
[----:B------:R-:W-:Y:S02]  /*29670*/  ISETP.LT.AND P0, PT, R228, c[0x0][0x178], !P0 ;  /* 0x00005e00e4007a0c */ /* 0x000fe40004701270 */
[----:B------:R-:W-:-:S05]  /*29680*/  IADD3 R227, R0, c[0x0][0x198], RZ ;  /* 0x0000660000e37a10 */ /* 0x000fca0007ffe0ff */
[----:B------:R-:W-:-:S04]  /*29690*/  IMAD.WIDE R210, R227, 0x4, R208 ;  /* 0x00000004e3d27825 */ /* 0x000fc800078e02d0 */
[C---:B------:R-:W-:Y:S01]  /*296a0*/  IMAD.WIDE R166, R227.reuse, 0x4, R164 ;  /* 0x00000004e3a67825 */ /* 0x040fe200078e02a4 */
[----:B------:R-:W-:Y:S02]  /*296b0*/  ISETP.LT.AND P6, PT, R230, c[0x0][0x178], !P3 ;  /* 0x00005e00e6007a0c */ /* 0x000fe40005fc1270 */
[----:B------:R-:W-:Y:S02]  /*296c0*/  IADD3 R0, R227, c[0x0][0x198], RZ ;  /* 0x00006600e3007a10 */ /* 0x000fe40007ffe0ff */
[----:B------:R-:W-:Y:S02]  /*296d0*/  ISETP.LT.AND P3, PT, R228, c[0x0][0x178], !P3 ;  /* 0x00005e00e4007a0c */ /* 0x000fe40005f61270 */
[----:B------:R-:W-:Y:S02]  /*296e0*/  IADD3 R3, R231, 0x7f, RZ ;  /* 0x0000007fe7037810 */ /* 0x000fe40007ffe0ff */
[----:B------:R-:W-:Y:S01]  /*296f0*/  IADD3 R227, R0, c[0x0][0x198], RZ ;  /* 0x0000660000e37a10 */ /* 0x000fe20007ffe0ff */
[----:B----4-:R-:W-:Y:S04]  /*29700*/  @P4 STG.E [R210.64], R225 ;  /* 0x000000e1d2004986 */ /* 0x010fe8000c101904 */
[----:B------:R1:W-:Y:S04]  /*29710*/  @P0 STG.E [R166.64], R234 ;  /* 0x000000eaa6000986 */ /* 0x0003e8000c101904 */
[----:B-1----:R-:W4:Y:S01]  /*29720*/  LDL.LU R234, [R1+0x4bc] ;  /* 0x0004bc0001ea7983 */ /* 0x002f220000300800 */
[----:B------:R-:W-:Y:S01]  /*29730*/  ISETP.LT.AND P0, PT, R230, c[0x0][0x178], !P2 ;  /* 0x00005e00e6007a0c */ /* 0x000fe20005701270 */
[----:B------:R-:W-:Y:S01]  /*29740*/  IMAD.WIDE R210, R0, 0x4, R208 ;  /* 0x0000000400d27825 */ /* 0x000fe200078e02d0 */
[----:B------:R-:W-:-:S02]  /*29750*/  ISETP.LT.AND P2, PT, R228, c[0x0][0x178], !P2 ;  /* 0x00005e00e4007a0c */ /* 0x000fc40005741270 */
[----:B------:R-:W-:Y:S01]  /*29760*/  ISETP.GE.AND P5, PT, R3, c[0x0][0x17c], PT ;  /* 0x00005f0003007a0c */ /* 0x000fe20003fa6270 */
[--C-:B------:R-:W-:Y:S01]  /*29770*/  IMAD.WIDE R224, R0, 0x4, R164.reuse ;  /* 0x0000000400e07825 */ /* 0x100fe200078e02a4 */
[----:B------:R-:W-:Y:S01]  /*29780*/  IADD3 R3, R231, 0x80, RZ ;  /* 0x00000080e7037810 */ /* 0x000fe20007ffe0ff */
[----:B------:R1:W-:Y:S02]  /*29790*/  @P6 STG.E [R210.64], R249 ;  /* 0x000000f9d2006986 */ /* 0x0003e4000c101904 */
[----:B------:R-:W-:Y:S01]  /*297a0*/  IMAD.WIDE R166, R227, 0x4, R164 ;  /* 0x00000004e3a67825 */ /* 0x000fe200078e02a4 */
[----:B------:R-:W-:Y:S01]  /*297b0*/  ISETP.GE.AND P4, PT, R3, c[0x0][0x17c], PT ;  /* 0x00005f0003007a0c */ /* 0x000fe20003f86270 */
[----:B------:R2:W-:Y:S01]  /*297c0*/  @P3 STG.E [R224.64], R248 ;  /* 0x000000f8e0003986 */ /* 0x0005e2000c101904 */
[C---:B------:R-:W-:Y:S02]  /*297d0*/  IADD3 R3, R227.reuse, c[0x0][0x198], RZ ;  /* 0x00006600e3037a10 */ /* 0x040fe40007ffe0ff */
[----:B------:R-:W-:Y:S01]  /*297e0*/  ISETP.LT.AND P6, PT, R230, c[0x0][0x178], !P1 ;  /* 0x00005e00e6007a0c */ /* 0x000fe20004fc1270 */
[----:B-1----:R-:W-:Y:S01]  /*297f0*/  IMAD.WIDE R210, R227, 0x4, R208 ;  /* 0x00000004e3d27825 */ /* 0x002fe200078e02d0 */
[----:B------:R-:W-:-:S04]  /*29800*/  ISETP.LT.AND P1, PT, R228, c[0x0][0x178], !P1 ;  /* 0x00005e00e4007a0c */ /* 0x000fc80004f21270 */
[----:B--2---:R1:W-:Y:S01]  /*29810*/  @P0 STG.E [R210.64], R226 ;  /* 0x000000e2d2000986 */ /* 0x0043e2000c101904 */
[----:B------:R-:W-:-:S03]  /*29820*/  IMAD.WIDE R224, R3, 0x4, R164 ;  /* 0x0000000403e07825 */ /* 0x000fc600078e02a4 */
[----:B------:R2:W-:Y:S01]  /*29830*/  @P2 STG.E [R166.64], R235 ;  /* 0x000000eba6002986 */ /* 0x0005e2000c101904 */
[----:B------:R-:W-:Y:S02]  /*29840*/  ISETP.LT.AND P2, PT, R230, c[0x0][0x178], !P5 ;  /* 0x00005e00e6007a0c */ /* 0x000fe40006f41270 */
[----:B------:R-:W-:Y:S01]  /*29850*/  ISETP.LT.AND P5, PT, R228, c[0x0][0x178], !P5 ;  /* 0x00005e00e4007a0c */ /* 0x000fe20006fa1270 */
[C---:B-1----:R-:W-:Y:S01]  /*29860*/  IMAD.WIDE R210, R3.reuse, 0x4, R208 ;  /* 0x0000000403d27825 */ /* 0x042fe200078e02d0 */
[----:B------:R-:W-:Y:S02]  /*29870*/  IADD3 R3, R3, c[0x0][0x198], RZ ;  /* 0x0000660003037a10 */ /* 0x000fe40007ffe0ff */
[----:B------:R-:W-:-:S03]  /*29880*/  IADD3 R0, R231, 0x81, RZ ;  /* 0x00000081e7007810 */ /* 0x000fc60007ffe0ff */
[C---:B------:R-:W-:Y:S01]  /*29890*/  IMAD.WIDE R226, R3.reuse, 0x4, R208 ;  /* 0x0000000403e27825 */ /* 0x040fe200078e02d0 */
[----:B------:R-:W-:Y:S01]  /*298a0*/  ISETP.GE.AND P3, PT, R0, c[0x0][0x17c], PT ;  /* 0x00005f0000007a0c */ /* 0x000fe20003f66270 */
[----:B---3--:R1:W-:Y:S02]  /*298b0*/  @P6 STG.E [R210.64], R229 ;  /* 0x000000e5d2006986 */ /* 0x0083e4000c101904 */
[----:B--2---:R-:W-:Y:S01]  /*298c0*/  IMAD.WIDE R166, R3, 0x4, R164 ;  /* 0x0000000403a67825 */ /* 0x004fe200078e02a4 */
[----:B------:R-:W-:Y:S01]  /*298d0*/  ISETP.LT.AND P6, PT, R230, c[0x0][0x178], !P4 ;  /* 0x00005e00e6007a0c */ /* 0x000fe200067c1270 */
[----:B------:R2:W-:Y:S01]  /*298e0*/  @P1 STG.E [R224.64], R250 ;  /* 0x000000fae0001986 */ /* 0x0005e2000c101904 */
[----:B------:R-:W-:Y:S02]  /*298f0*/  ISETP.LT.AND P4, PT, R228, c[0x0][0x178], !P4 ;  /* 0x00005e00e4007a0c */ /* 0x000fe40006781270 */
[----:B------:R-:W-:Y:S02]  /*29900*/  IADD3 R0, R231, 0x82, RZ ;  /* 0x00000082e7007810 */ /* 0x000fe40007ffe0ff */
[----:B-1----:R-:W-:-:S05]  /*29910*/  IADD3 R229, R3, c[0x0][0x198], RZ ;  /* 0x0000660003e57a10 */ /* 0x002fca0007ffe0ff */
[----:B------:R-:W-:-:S04]  /*29920*/  IMAD.WIDE R210, R229, 0x4, R208 ;  /* 0x00000004e5d27825 */ /* 0x000fc800078e02d0 */
[C---:B--2---:R-:W-:Y:S01]  /*29930*/  IMAD.WIDE R224, R229.reuse, 0x4, R164 ;  /* 0x00000004e5e07825 */ /* 0x044fe200078e02a4 */
[----:B------:R-:W-:Y:S02]  /*29940*/  IADD3 R229, R229, c[0x0][0x198], RZ ;  /* 0x00006600e5e57a10 */ /* 0x000fe40007ffe0ff */
[----:B------:R-:W-:Y:S02]  /*29950*/  ISETP.GE.AND P0, PT, R0, c[0x0][0x17c], PT ;  /* 0x00005f0000007a0c */ /* 0x000fe40003f06270 */
[----:B------:R-:W-:Y:S02]  /*29960*/  IADD3 R0, R231, 0x83, RZ ;  /* 0x00000083e7007810 */ /* 0x000fe40007ffe0ff */
[----:B------:R-:W-:Y:S02]  /*29970*/  IADD3 R3, R229, c[0x0][0x198], RZ ;  /* 0x00006600e5037a10 */ /* 0x000fe40007ffe0ff */
[----:B------:R-:W-:Y:S02]  /*29980*/  ISETP.GE.AND P1, PT, R0, c[0x0][0x17c], PT ;  /* 0x00005f0000007a0c */ /* 0x000fe40003f26270 */
[----:B------:R-:W-:Y:S01]  /*29990*/  IADD3 R0, R231, 0x84, RZ ;  /* 0x00000084e7007810 */ /* 0x000fe20007ffe0ff */
[----:B----4-:R1:W-:Y:S04]  /*299a0*/  @P2 STG.E [R226.64], R234 ;  /* 0x000000eae2002986 */ /* 0x0103e8000c101904 */
[----:B------:R2:W-:Y:S01]  /*299b0*/  @P5 STG.E [R166.64], R251 ;  /* 0x000000fba6005986 */ /* 0x0005e2000c101904 */
[----:B------:R-:W-:-:S02]  /*299c0*/  ISETP.LT.AND P5, PT, R230, c[0x0][0x178], !P3 ;  /* 0x00005e00e6007a0c */ /* 0x000fc40005fa1270 */
[----:B------:R-:W-:Y:S01]  /*299d0*/  ISETP.LT.AND P3, PT, R228, c[0x0][0x178], !P3 ;  /* 0x00005e00e4007a0c */ /* 0x000fe20005f61270 */
[----:B------:R3:W-:Y:S01]  /*299e0*/  @P6 STG.E [R210.64], R244 ;  /* 0x000000f4d2006986 */ /* 0x0007e2000c101904 */
[----:B-1----:R-:W-:-:S03]  /*299f0*/  IMAD.WIDE R226, R229, 0x4, R208 ;  /* 0x00000004e5e27825 */ /* 0x002fc600078e02d0 */
[----:B------:R1:W-:Y:S01]  /*29a00*/  @P4 STG.E [R224.64], R32 ;  /* 0x00000020e0004986 */ /* 0x0003e2000c101904 */
[----:B--2---:R-:W-:Y:S01]  /*29a10*/  IMAD.WIDE R166, R229, 0x4, R164 ;  /* 0x00000004e5a67825 */ /* 0x004fe200078e02a4 */
[----:B------:R-:W-:-:S04]  /*29a20*/  ISETP.LT.AND P4, PT, R230, c[0x0][0x178], !P0 ;  /* 0x00005e00e6007a0c */ /* 0x000fc80004781270 */
[----:B------:R2:W-:Y:S01]  /*29a30*/  @P5 STG.E [R226.64], R245 ;  /* 0x000000f5e2005986 */ /* 0x0005e2000c101904 */
[----:B------:R-:W-:-:S03]  /*29a40*/  ISETP.LT.AND P6, PT, R228, c[0x0][0x178], !P0 ;  /* 0x00005e00e4007a0c */ /* 0x000fc600047c1270 */
[----:B------:R4:W-:Y:S01]  /*29a50*/  @P3 STG.E [R166.64], R33 ;  /* 0x00000021a6003986 */ /* 0x0009e2000c101904 */
[----:B------:R-:W-:Y:S01]  /*29a60*/  ISETP.LT.AND P3, PT, R230, c[0x0][0x178], !P1 ;  /* 0x00005e00e6007a0c */ /* 0x000fe20004f61270 */
[----:B---3--:R-:W-:Y:S01]  /*29a70*/  IMAD.WIDE R210, R3, 0x4, R208 ;  /* 0x0000000403d27825 */ /* 0x008fe200078e02d0 */
[----:B------:R-:W-:-:S03]  /*29a80*/  ISETP.LT.AND P1, PT, R228, c[0x0][0x178], !P1 ;  /* 0x00005e00e4007a0c */ /* 0x000fc60004f21270 */
[C---:B-1----:R-:W-:Y:S01]  /*29a90*/  IMAD.WIDE R224, R3.reuse, 0x4, R164 ;  /* 0x0000000403e07825 */ /* 0x042fe200078e02a4 */
[----:B------:R-:W-:Y:S02]  /*29aa0*/  IADD3 R3, R3, c[0x0][0x198], RZ ;  /* 0x0000660003037a10 */ /* 0x000fe40007ffe0ff */
[----:B------:R-:W-:Y:S02]  /*29ab0*/  ISETP.GE.AND P2, PT, R0, c[0x0][0x17c], PT ;  /* 0x00005f0000007a0c */ /* 0x000fe40003f46270 */
[----:B------:R-:W-:Y:S01]  /*29ac0*/  IADD3 R0, R231, 0x85, RZ ;  /* 0x00000085e7007810 */ /* 0x000fe20007ffe0ff */
[C---:B--2---:R-:W-:Y:S01]  /*29ad0*/  IMAD.WIDE R226, R3.reuse, 0x4, R208 ;  /* 0x0000000403e27825 */ /* 0x044fe200078e02d0 */
[----:B------:R1:W-:Y:S03]  /*29ae0*/  @P4 STG.E [R210.64], R236 ;  /* 0x000000ecd2004986 */ /* 0x0003e6000c101904 */
[C---:B----4-:R-:W-:Y:S01]  /*29af0*/  IMAD.WIDE R32, R3.reuse, 0x4, R164 ;  /* 0x0000000403207825 */ /* 0x050fe200078e02a4 */
[----:B------:R-:W-:Y:S01]  /*29b00*/  ISETP.GE.AND P0, PT, R0, c[0x0][0x17c], PT ;  /* 0x00005f0000007a0c */ /* 0x000fe20003f06270 */
[----:B------:R2:W-:Y:S01]  /*29b10*/  @P6 STG.E [R224.64], R28 ;  /* 0x0000001ce0006986 */ /* 0x0005e2000c101904 */
[----:B------:R-:W-:-:S02]  /*29b20*/  IADD3 R229, R3, c[0x0][0x198], RZ ;  /* 0x0000660003e57a10 */ /* 0x000fc40007ffe0ff */
[----:B------:R-:W-:Y:S01]  /*29b30*/  ISETP.LT.AND P4, PT, R230, c[0x0][0x178], !P2 ;  /* 0x00005e00e6007a0c */ /* 0x000fe20005781270 */
[----:B------:R-:W-:Y:S01]  /*29b40*/  @P3 STG.E [R226.64], R237 ;  /* 0x000000ede2003986 */ /* 0x000fe2000c101904 */
[----:B------:R-:W-:-:S03]  /*29b50*/  ISETP.LT.AND P6, PT, R228, c[0x0][0x178], !P2 ;  /* 0x00005e00e4007a0c */ /* 0x000fc600057c1270 */
[----:B------:R3:W-:Y:S01]  /*29b60*/  @P1 STG.E [R32.64], R29 ;  /* 0x0000001d20001986 */ /* 0x0007e2000c101904 */
[----:B------:R-:W-:Y:S01]  /*29b70*/  ISETP.LT.AND P1, PT, R230, c[0x0][0x178], !P0 ;  /* 0x00005e00e6007a0c */ /* 0x000fe20004721270 */
[----:B------:R-:W-:Y:S01]  /*29b80*/  IMAD.WIDE R166, R229, 0x4, R208 ;  /* 0x00000004e5a67825 */ /* 0x000fe200078e02d0 */
[----:B------:R-:W-:Y:S02]  /*29b90*/  ISETP.LT.AND P0, PT, R228, c[0x0][0x178], !P0 ;  /* 0x00005e00e4007a0c */ /* 0x000fe40004701270 */
[----:B------:R-:W-:Y:S01]  /*29ba0*/  IADD3 R0, R231, 0x86, RZ ;  /* 0x00000086e7007810 */ /* 0x000fe20007ffe0ff */
[C---:B-1----:R-:W-:Y:S01]  /*29bb0*/  IMAD.WIDE R210, R229.reuse, 0x4, R164 ;  /* 0x00000004e5d27825 */ /* 0x042fe200078e02a4 */
[----:B------:R-:W-:Y:S02]  /*29bc0*/  IADD3 R229, R229, c[0x0][0x198], RZ ;  /* 0x00006600e5e57a10 */ /* 0x000fe40007ffe0ff */
[----:B------:R-:W-:Y:S02]  /*29bd0*/  ISETP.GE.AND P5, PT, R0, c[0x0][0x17c], PT ;  /* 0x00005f0000007a0c */ /* 0x000fe40003fa6270 */
[----:B------:R-:W-:Y:S01]  /*29be0*/  IADD3 R0, R231, 0x87, RZ ;  /* 0x00000087e7007810 */ /* 0x000fe20007ffe0ff */
[C---:B--2---:R-:W-:Y:S01]  /*29bf0*/  IMAD.WIDE R224, R229.reuse, 0x4, R208 ;  /* 0x00000004e5e07825 */ /* 0x044fe200078e02d0 */
[----:B------:R1:W-:Y:S03]  /*29c00*/  @P4 STG.E [R166.64], R216 ;  /* 0x000000d8a6004986 */ /* 0x0003e6000c101904 */
[C---:B---3--:R-:W-:Y:S01]  /*29c10*/  IMAD.WIDE R28, R229.reuse, 0x4, R164 ;  /* 0x00000004e51c7825 */ /* 0x048fe200078e02a4 */
        /* <DEDUP_REMOVED lines=130> */
[----:B------:R3:W-:Y:S01]  /*2a440*/  @P2 STG.E [R16.64], R239 ;  /* 0x000000ef10002986 */ /* 0x0007e2000c101904 */
[----:B------:R-:W-:-:S03]  /*2a450*/  ISETP.LT.AND P6, PT, R228, c[0x0][0x178], !P1 ;  /* 0x00005e00e4007a0c */ /* 0x000fc60004fc1270 */
[----:B------:R4:W-:Y:S01]  /*2a460*/  @P4 STG.E [R4.64], R31 ;  /* 0x0000001f04004986 */ /* 0x0009e2000c101904 */
[----:B------:R-:W-:Y:S01]  /*2a470*/  ISETP.LT.AND P4, PT, R230, c[0x0][0x178], !P3 ;  /* 0x00005e00e6007a0c */ /* 0x000fe20005f81270 */
[----:B-1----:R-:W-:Y:S01]  /*2a480*/  IMAD.WIDE R8, R21, 0x4, R208 ;  /* 0x0000000415087825 */ /* 0x002fe200078e02d0 */
[----:B------:R-:W-:Y:S02]  /*2a490*/  ISETP.LT.AND P3, PT, R228, c[0x0][0x178], !P3 ;  /* 0x00005e00e4007a0c */ /* 0x000fe40005f61270 */
[----:B------:R-:W-:Y:S01]  /*2a4a0*/  IADD3 R0, R231, 0x96, RZ ;  /* 0x00000096e7007810 */ /* 0x000fe20007ffe0ff */
[C---:B--2---:R-:W-:Y:S01]  /*2a4b0*/  IMAD.WIDE R12, R21.reuse, 0x4, R164 ;  /* 0x00000004150c7825 */ /* 0x044fe200078e02a4 */
[----:B------:R-:W-:Y:S02]  /*2a4c0*/  IADD3 R21, R21, c[0x0][0x198], RZ ;  /* 0x0000660015157a10 */ /* 0x000fe40007ffe0ff */
[----:B------:R-:W-:Y:S02]  /*2a4d0*/  ISETP.GE.AND P0, PT, R0, c[0x0][0x17c], PT ;  /* 0x00005f0000007a0c */ /* 0x000fe40003f06270 */
[----:B------:R-:W-:Y:S01]  /*2a4e0*/  IADD3 R0, R231, 0x97, RZ ;  /* 0x00000097e7007810 */ /* 0x000fe20007ffe0ff */
[C---:B---3--:R-:W-:Y:S01]  /*2a4f0*/  IMAD.WIDE R16, R21.reuse, 0x4, R208 ;  /* 0x0000000415107825 */ /* 0x048fe200078e02d0 */
[----:B------:R1:W-:Y:S03]  /*2a500*/  @P5 STG.E [R8.64], R218 ;  /* 0x000000da08005986 */ /* 0x0003e6000c101904 */
[C---:B----4-:R-:W-:Y:S01]  /*2a510*/  IMAD.WIDE R4, R21.reuse, 0x4, R164 ;  /* 0x0000000415047825 */ /* 0x050fe200078e02a4 */
        /* <DEDUP_REMOVED lines=87> */
[C---:B------:R-:W-:Y:S01]  /*2aa90*/  IMAD.WIDE R14, R3.reuse, 0x4, R208 ;  /* 0x00000004030e7825 */ /* 0x040fe200078e02d0 */
        /* <DEDUP_REMOVED lines=13> */
[C---:B------:R-:W-:Y:S01]  /*2ab70*/  IMAD.WIDE R10, R17.reuse, 0x4, R164 ;  /* 0x00000004110a7825 */ /* 0x040fe200078e02a4 */
        /* <DEDUP_REMOVED lines=509> */
[----:B----4-:R-:W-:Y:S01]  /*2cb50*/  IMAD.WIDE R4, R13, 0x4, R164 ;  /* 0x000000040d047825 */ /* 0x010fe200078e02a4 */
[----:B------:R-:W-:Y:S01]  /*2cb60*/  ISETP.GE.AND P3, PT, R0, c[0x0][0x17c], PT ;  /* 0x00005f0000007a0c */ /* 0x000fe20003f66270 */
[----:B------:R2:W-:Y:S01]  /*2cb70*/  @P6 STG.E [R8.64], R146 ;  /* 0x0000009208006986 */ /* 0x0005e2000c101904 */
[----:B------:R-:W-:-:S02]  /*2cb80*/  ISETP.LT.AND P5, PT, R230, c[0x0][0x178], !P1 ;  /* 0x00005e00e6007a0c */ /* 0x000fc40004fa1270 */
[----:B------:R-:W-:Y:S01]  /*2cb90*/  ISETP.LT.AND P6, PT, R228, c[0x0][0x178], !P1 ;  /* 0x00005e00e4007a0c */ /* 0x000fe20004fc1270 */
[----:B------:R3:W-:Y:S01]  /*2cba0*/  @P2 STG.E [R10.64], R115 ;  /* 0x000000730a002986 */ /* 0x0007e2000c101904 */
[----:B------:R-:W-:-:S03]  /*2cbb0*/  IADD3 R3, R13, c[0x0][0x198], RZ ;  /* 0x000066000d037a10 */ /* 0x000fc60007ffe0ff */
[----:B------:R-:W-:Y:S01]  /*2cbc0*/  @P4 STG.E [R4.64], R147 ;  /* 0x0000009304004986 */ /* 0x000fe2000c101904 */
[----:B------:R-:W-:Y:S02]  /*2cbd0*/  ISETP.LT.AND P4, PT, R230, c[0x0][0x178], !P3 ;  /* 0x00005e00e6007a0c */ /* 0x000fe40005f81270 */
[----:B------:R-:W-:Y:S02]  /*2cbe0*/  ISETP.LT.AND P3, PT, R228, c[0x0][0x178], !P3 ;  /* 0x00005e00e4007a0c */ /* 0x000fe40005f61270 */
[----:B------:R-:W-:Y:S02]  /*2cbf0*/  IADD3 R0, R231, 0xdc, RZ ;  /* 0x000000dce7007810 */ /* 0x000fe40007ffe0ff */
[C---:B------:R-:W-:Y:S01]  /*2cc00*/  IADD3 R13, R3.reuse, c[0x0][0x198], RZ ;  /* 0x00006600030d7a10 */ /* 0x040fe20007ffe0ff */
[----:B-1----:R-:W-:Y:S01]  /*2cc10*/  IMAD.WIDE R6, R3, 0x4, R208 ;  /* 0x0000000403067825 */ /* 0x002fe200078e02d0 */
[----:B------:R-:W-:Y:S02]  /*2cc20*/  ISETP.GE.AND P0, PT, R0, c[0x0][0x17c], PT ;  /* 0x00005f0000007a0c */ /* 0x000fe40003f06270 */
[----:B------:R-:W-:Y:S01]  /*2cc30*/  IADD3 R0, R231, 0xdd, RZ ;  /* 0x000000dde7007810 */ /* 0x000fe20007ffe0ff */
[----:B--2---:R-:W-:Y:S01]  /*2cc40*/  IMAD.WIDE R8, R3, 0x4, R164 ;  /* 0x0000000403087825 */ /* 0x004fe200078e02a4 */
[----:B------:R-:W-:-:S03]  /*2cc50*/  IADD3 R17, R13, c[0x0][0x198], RZ ;  /* 0x000066000d117a10 */ /* 0x000fc60007ffe0ff */
[C---:B---3--:R-:W-:Y:S01]  /*2cc60*/  IMAD.WIDE R10, R13.reuse, 0x4, R208 ;  /* 0x000000040d0a7825 */ /* 0x048fe200078e02d0 */
[----:B------:R-:W-:Y:S01]  /*2cc70*/  ISETP.GE.AND P1, PT, R0, c[0x0][0x17c], PT ;  /* 0x00005f0000007a0c */ /* 0x000fe20003f26270 */
[----:B------:R-:W-:Y:S02]  /*2cc80*/  @P5 STG.E [R6.64], R110 ;  /* 0x0000006e06005986 */ /* 0x000fe4000c101904 */
[----:B------:R-:W-:Y:S01]  /*2cc90*/  IMAD.WIDE R12, R13, 0x4, R164 ;  /* 0x000000040d0c7825 */ /* 0x000fe200078e02a4 */
[----:B------:R-:W-:Y:S01]  /*2cca0*/  ISETP.LT.AND P5, PT, R230, c[0x0][0x178], !P0 ;  /* 0x00005e00e6007a0c */ /* 0x000fe200047a1270 */
[----:B------:R1:W-:Y:S01]  /*2ccb0*/  @P6 STG.E [R8.64], R142 ;  /* 0x0000008e08006986 */ /* 0x0003e2000c101904 */
[----:B------:R-:W-:-:S03]  /*2ccc0*/  ISETP.LT.AND P6, PT, R228, c[0x0][0x178], !P0 ;  /* 0x00005e00e4007a0c */ /* 0x000fc600047c1270 */
[----:B------:R-:W-:Y:S04]  /*2ccd0*/  @P4 STG.E [R10.64], R111 ;  /* 0x0000006f0a004986 */ /* 0x000fe8000c101904 */
[----:B------:R2:W-:Y:S01]  /*2cce0*/  @P3 STG.E [R12.64], R143 ;  /* 0x0000008f0c003986 */ /* 0x0005e2000c101904 */
[----:B------:R-:W-:Y:S02]  /*2ccf0*/  ISETP.LT.AND P3, PT, R230, c[0x0][0x178], !P1 ;  /* 0x00005e00e6007a0c */ /* 0x000fe40004f61270 */
[----:B------:R-:W-:Y:S01]  /*2cd00*/  ISETP.LT.AND P1, PT, R228, c[0x0][0x178], !P1 ;  /* 0x00005e00e4007a0c */ /* 0x000fe20004f21270 */
[----:B------:R-:W3:Y:S01]  /*2cd10*/  LDS.128 R4, [R2] ;  /* 0x0000000002047984 */ /* 0x000ee20000000c00 */
[C---:B------:R-:W-:Y:S01]  /*2cd20*/  IADD3 R19, R17.reuse, c[0x0][0x198], RZ ;  /* 0x0000660011137a10 */ /* 0x040fe20007ffe0ff */
[----:B-1----:R-:W-:Y:S01]  /*2cd30*/  IMAD.WIDE R8, R17, 0x4, R208 ;  /* 0x0000000411087825 */ /* 0x002fe200078e02d0 */
[----:B------:R-:W-:-:S02]  /*2cd40*/  IADD3 R0, R231, 0xde, RZ ;  /* 0x000000dee7007810 */ /* 0x000fc40007ffe0ff */
[----:B------:R-:W-:Y:S01]  /*2cd50*/  IADD3 R3, R231, 0xdf, RZ ;  /* 0x000000dfe7037810 */ /* 0x000fe20007ffe0ff */
[----:B------:R-:W-:Y:S01]  /*2cd60*/  IMAD.WIDE R14, R17, 0x4, R164 ;  /* 0x00000004110e7825 */ /* 0x000fe200078e02a4 */
[----:B------:R-:W-:-:S03]  /*2cd70*/  ISETP.GE.AND P2, PT, R0, c[0x0][0x17c], PT ;  /* 0x00005f0000007a0c */ /* 0x000fc60003f46270 */
[----:B------:R-:W-:Y:S01]  /*2cd80*/  IMAD.WIDE R16, R19, 0x4, R208 ;  /* 0x0000000413107825 */ /* 0x000fe200078e02d0 */
[----:B------:R-:W-:Y:S01]  /*2cd90*/  ISETP.GE.AND P0, PT, R3, c[0x0][0x17c], PT ;  /* 0x00005f0003007a0c */ /* 0x000fe20003f06270 */
[----:B------:R-:W-:Y:S02]  /*2cda0*/  @P5 STG.E [R8.64], R106 ;  /* 0x0000006a08005986 */ /* 0x000fe4000c101904 */
[C-C-:B--2---:R-:W-:Y:S01]  /*2cdb0*/  IMAD.WIDE R12, R19.reuse, 0x4, R164.reuse ;  /* 0x00000004130c7825 */ /* 0x144fe200078e02a4 */
[----:B------:R-:W-:Y:S01]  /*2cdc0*/  IADD3 R21, R19, c[0x0][0x198], RZ ;  /* 0x0000660013157a10 */ /* 0x000fe20007ffe0ff */
[----:B------:R1:W-:Y:S01]  /*2cdd0*/  @P6 STG.E [R14.64], R138 ;  /* 0x0000008a0e006986 */ /* 0x0003e2000c101904 */
[----:B------:R-:W-:Y:S02]  /*2cde0*/  ISETP.LT.AND P5, PT, R230, c[0x0][0x178], !P2 ;  /* 0x00005e00e6007a0c */ /* 0x000fe400057a1270 */
[----:B------:R-:W-:Y:S01]  /*2cdf0*/  ISETP.LT.AND P6, PT, R228, c[0x0][0x178], !P2 ;  /* 0x00005e00e4007a0c */ /* 0x000fe200057c1270 */
[----:B------:R2:W-:Y:S01]  /*2ce00*/  @P3 STG.E [R16.64], R107 ;  /* 0x0000006b10003986 */ /* 0x0005e2000c101904 */
[----:B------:R-:W-:-:S03]  /*2ce10*/  IMAD.WIDE R18, R21, 0x4, R164 ;  /* 0x0000000415127825 */ /* 0x000fc600078e02a4 */
[----:B------:R-:W-:Y:S01]  /*2ce20*/  @P1 STG.E [R12.64], R139 ;  /* 0x0000008b0c001986 */ /* 0x000fe2000c101904 */
[----:B------:R-:W-:Y:S02]  /*2ce30*/  ISETP.LT.AND P1, PT, R230, c[0x0][0x178], !P0 ;  /* 0x00005e00e6007a0c */ /* 0x000fe40004721270 */
[----:B------:R-:W-:Y:S01]  /*2ce40*/  ISETP.LT.AND P0, PT, R228, c[0x0][0x178], !P0 ;  /* 0x00005e00e4007a0c */ /* 0x000fe20004701270 */
[C-C-:B-1----:R-:W-:Y:S01]  /*2ce50*/  IMAD.WIDE R14, R21.reuse, 0x4, R208.reuse ;  /* 0x00000004150e7825 */ /* 0x142fe200078e02d0 */
[----:B------:R-:W1:Y:S01]  /*2ce60*/  LDS.128 R8, [R233] ;  /* 0x00000000e9087984 */ /* 0x000e620000000c00 */
[----:B------:R-:W-:Y:S02]  /*2ce70*/  IADD3 R21, R21, c[0x0][0x198], RZ ;  /* 0x0000660015157a10 */ /* 0x000fe40007ffe0ff */
[C---:B------:R-:W-:Y:S02]  /*2ce80*/  IADD3 R0, R231.reuse, 0xe0, RZ ;  /* 0x000000e0e7007810 */ /* 0x040fe40007ffe0ff */
[----:B------:R-:W-:Y:S01]  /*2ce90*/  IADD3 R3, R231, 0xe1, RZ ;  /* 0x000000e1e7037810 */ /* 0x000fe20007ffe0ff */
[C---:B--2---:R-:W-:Y:S01]  /*2cea0*/  IMAD.WIDE R16, R21.reuse, 0x4, R208 ;  /* 0x0000000415107825 */ /* 0x044fe200078e02d0 */
[----:B------:R-:W-:-:S02]  /*2ceb0*/  IADD3 R25, R21, c[0x0][0x198], RZ ;  /* 0x0000660015197a10 */ /* 0x000fc40007ffe0ff */
[----:B------:R-:W-:Y:S01]  /*2cec0*/  ISETP.GE.AND P4, PT, R0, c[0x0][0x17c], PT ;  /* 0x00005f0000007a0c */ /* 0x000fe20003f86270 */
[----:B------:R-:W-:Y:S01]  /*2ced0*/  IMAD.WIDE R20, R21, 0x4, R164 ;  /* 0x0000000415147825 */ /* 0x000fe200078e02a4 */
[----:B------:R-:W-:Y:S01]  /*2cee0*/  ISETP.GE.AND P2, PT, R3, c[0x0][0x17c], PT ;  /* 0x00005f0003007a0c */ /* 0x000fe20003f46270 */
[----:B------:R-:W-:Y:S01]  /*2cef0*/  @P5 STG.E [R14.64], R102 ;  /* 0x000000660e005986 */ /* 0x000fe2000c101904 */
[----:B------:R-:W-:-:S03]  /*2cf00*/  ISETP.LT.AND P5, PT, R230, c[0x0][0x178], !P4 ;  /* 0x00005e00e6007a0c */ /* 0x000fc600067a1270 */
[----:B------:R2:W-:Y:S01]  /*2cf10*/  @P6 STG.E [R18.64], R134 ;  /* 0x0000008612006986 */ /* 0x0005e2000c101904 */
[----:B------:R-:W-:-:S03]  /*2cf20*/  ISETP.LT.AND P6, PT, R228, c[0x0][0x178], !P4 ;  /* 0x00005e00e4007a0c */ /* 0x000fc600067c1270 */
[----:B------:R-:W-:Y:S04]  /*2cf30*/  @P1 STG.E [R16.64], R103 ;  /* 0x0000006710001986 */ /* 0x000fe8000c101904 */
[----:B------:R4:W-:Y:S01]  /*2cf40*/  @P0 STG.E [R20.64], R135 ;  /* 0x0000008714000986 */ /* 0x0009e2000c101904 */
[----:B------:R-:W-:Y:S02]  /*2cf50*/  ISETP.LT.AND P0, PT, R230, c[0x0][0x178], !P2 ;  /* 0x00005e00e6007a0c */ /* 0x000fe40005701270 */
[----:B------:R-:W-:Y:S01]  /*2cf60*/  ISETP.LT.AND P2, PT, R228, c[0x0][0x178], !P2 ;  /* 0x00005e00e4007a0c */ /* 0x000fe20005741270 */
[----:B------:R-:W1:Y:S01]  /*2cf70*/  LDS.128 R12, [R232] ;  /* 0x00000000e80c7984 */ /* 0x000e620000000c00 */
[C---:B------:R-:W-:Y:S01]  /*2cf80*/  IADD3 R27, R25.reuse, c[0x0][0x198], RZ ;  /* 0x00006600191b7a10 */ /* 0x040fe20007ffe0ff */
[----:B--2---:R-:W-:Y:S01]  /*2cf90*/  IMAD.WIDE R18, R25, 0x4, R208 ;  /* 0x0000000419127825 */ /* 0x004fe200078e02d0 */
[----:B------:R-:W-:-:S02]  /*2cfa0*/  IADD3 R0, R231, 0xe2, RZ ;  /* 0x000000e2e7007810 */ /* 0x000fc40007ffe0ff */
[----:B------:R-:W-:Y:S01]  /*2cfb0*/  IADD3 R3, R231, 0xe3, RZ ;  /* 0x000000e3e7037810 */ /* 0x000fe20007ffe0ff */
[----:B------:R-:W-:Y:S01]  /*2cfc0*/  IMAD.WIDE R22, R25, 0x4, R164 ;  /* 0x0000000419167825 */ /* 0x000fe200078e02a4 */
[----:B------:R-:W-:-:S03]  /*2cfd0*/  ISETP.GE.AND P3, PT, R0, c[0x0][0x17c], PT ;  /* 0x00005f0000007a0c */ /* 0x000fc60003f66270 */
[----:B------:R-:W-:Y:S01]  /*2cfe0*/  IMAD.WIDE R24, R27, 0x4, R208 ;  /* 0x000000041b187825 */ /* 0x000fe200078e02d0 */
[----:B------:R-:W-:Y:S01]  /*2cff0*/  ISETP.GE.AND P4, PT, R3, c[0x0][0x17c], PT ;  /* 0x00005f0003007a0c */ /* 0x000fe20003f86270 */
[----:B------:R-:W-:Y:S02]  /*2d000*/  @P5 STG.E [R18.64], R168 ;  /* 0x000000a812005986 */ /* 0x000fe4000c101904 */
[C-C-:B----4-:R-:W-:Y:S01]  /*2d010*/  IMAD.WIDE R20, R27.reuse, 0x4, R164.reuse ;  /* 0x000000041b147825 */ /* 0x150fe200078e02a4 */
[----:B------:R-:W-:Y:S01]  /*2d020*/  IADD3 R29, R27, c[0x0][0x198], RZ ;  /* 0x000066001b1d7a10 */ /* 0x000fe20007ffe0ff */
[----:B---3--:R2:W-:Y:S01]  /*2d030*/  @P6 STG.E [R22.64], R4 ;  /* 0x0000000416006986 */ /* 0x0085e2000c101904 */
[----:B------:R-:W-:Y:S02]  /*2d040*/  ISETP.LT.AND P5, PT, R230, c[0x0][0x178], !P3 ;  /* 0x00005e00e6007a0c */ /* 0x000fe40005fa1270 */
[----:B------:R-:W-:Y:S01]  /*2d050*/  ISETP.LT.AND P6, PT, R228, c[0x0][0x178], !P3 ;  /* 0x00005e00e4007a0c */ /* 0x000fe20005fc1270 */
[----:B------:R3:W-:Y:S01]  /*2d060*/  @P0 STG.E [R24.64], R169 ;  /* 0x000000a918000986 */ /* 0x0007e2000c101904 */
[----:B------:R-:W-:-:S03]  /*2d070*/  IMAD.WIDE R26, R29, 0x4, R164 ;  /* 0x000000041d1a7825 */ /* 0x000fc600078e02a4 */
[----:B------:R4:W-:Y:S01]  /*2d080*/  @P2 STG.E [R20.64], R5 ;  /* 0x0000000514002986 */ /* 0x0009e2000c101904 */
[----:B------:R-:W-:Y:S02]  /*2d090*/  ISETP.LT.AND P2, PT, R230, c[0x0][0x178], !P4 ;  /* 0x00005e00e6007a0c */ /* 0x000fe40006741270 */
[----:B------:R-:W-:Y:S01]  /*2d0a0*/  ISETP.LT.AND P4, PT, R228, c[0x0][0x178], !P4 ;  /* 0x00005e00e4007a0c */ /* 0x000fe20006781270 */
[C-C-:B--2---:R-:W-:Y:S01]  /*2d0b0*/  IMAD.WIDE R22, R29.reuse, 0x4, R208.reuse ;  /* 0x000000041d167825 */ /* 0x144fe200078e02d0 */
[----:B------:R-:W2:Y:S01]  /*2d0c0*/  LDS.128 R16, [R252] ;  /* 0x00000000fc107984 */ /* 0x000ea20000000c00 */
[----:B------:R-:W-:Y:S02]  /*2d0d0*/  IADD3 R29, R29, c[0x0][0x198], RZ ;  /* 0x000066001d1d7a10 */ /* 0x000fe40007ffe0ff */
[C---:B------:R-:W-:Y:S02]  /*2d0e0*/  IADD3 R0, R231.reuse, 0xe4, RZ ;  /* 0x000000e4e7007810 */ /* 0x040fe40007ffe0ff */
[----:B------:R-:W-:Y:S01]  /*2d0f0*/  IADD3 R3, R231, 0xe5, RZ ;  /* 0x000000e5e7037810 */ /* 0x000fe20007ffe0ff */
[C---:B---3--:R-:W-:Y:S01]  /*2d100*/  IMAD.WIDE R24, R29.reuse, 0x4, R208 ;  /* 0x000000041d187825 */ /* 0x048fe200078e02d0 */
[----:B------:R-:W-:Y:S01]  /*2d110*/  ISETP.GE.AND P1, PT, R0, c[0x0][0x17c], PT ;  /* 0x00005f0000007a0c */ /* 0x000fe20003f26270 */
[----:B------:R-:W-:Y:S02]  /*2d120*/  @P5 STG.E [R22.64], R176 ;  /* 0x000000b016005986 */ /* 0x000fe4000c101904 */
[----:B----4-:R-:W-:Y:S01]  /*2d130*/  IMAD.WIDE R4, R29, 0x4, R164 ;  /* 0x000000041d047825 */ /* 0x010fe200078e02a4 */
[----:B------:R-:W-:Y:S01]  /*2d140*/  ISETP.GE.AND P3, PT, R3, c[0x0][0x17c], PT ;  /* 0x00005f0003007a0c */ /* 0x000fe20003f66270 */
[----:B-1----:R1:W-:Y:S01]  /*2d150*/  @P6 STG.E [R26.64], R8 ;  /* 0x000000081a006986 */ /* 0x0023e2000c101904 */
[----:B------:R-:W-:-:S02]  /*2d160*/  IADD3 R3, R29, c[0x0][0x198], RZ ;  /* 0x000066001d037a10 */ /* 0x000fc40007ffe0ff */
[----:B------:R-:W-:Y:S01]  /*2d170*/  ISETP.LT.AND P5, PT, R230, c[0x0][0x178], !P1 ;  /* 0x00005e00e6007a0c */ /* 0x000fe20004fa1270 */
[----:B------:R-:W-:Y:S01]  /*2d180*/  @P2 STG.E [R24.64], R177 ;  /* 0x000000b118002986 */ /* 0x000fe2000c101904 */
[----:B------:R-:W-:-:S03]  /*2d190*/  ISETP.LT.AND P6, PT, R228, c[0x0][0x178], !P1 ;  /* 0x00005e00e4007a0c */ /* 0x000fc60004fc1270 */
[----:B------:R3:W-:Y:S01]  /*2d1a0*/  @P4 STG.E [R4.64], R9 ;  /* 0x0000000904004986 */ /* 0x0007e2000c101904 */
[----:B------:R-:W-:Y:S01]  /*2d1b0*/  ISETP.LT.AND P4, PT, R230, c[0x0][0x178], !P3 ;  /* 0x00005e00e6007a0c */ /* 0x000fe20005f81270 */
[----:B------:R-:W-:Y:S01]  /*2d1c0*/  IMAD.WIDE R28, R3, 0x4, R164 ;  /* 0x00000004031c7825 */ /* 0x000fe200078e02a4 */
[----:B------:R-:W-:Y:S01]  /*2d1d0*/  ISETP.LT.AND P3, PT, R228, c[0x0][0x178], !P3 ;  /* 0x00005e00e4007a0c */ /* 0x000fe20005f61270 */
[----:B------:R4:W2:Y:S01]  /*2d1e0*/  LDS.128 R20, [R2+0x800] ;  /* 0x0008000002147984 */ /* 0x0008a20000000c00 */
[----:B------:R-:W-:Y:S01]  /*2d1f0*/  IADD3 R0, R231, 0xe6, RZ ;  /* 0x000000e6e7007810 */ /* 0x000fe20007ffe0ff */
[C-C-:B-1----:R-:W-:Y:S01]  /*2d200*/  IMAD.WIDE R26, R3.reuse, 0x4, R208.reuse ;  /* 0x00000004031a7825 */ /* 0x142fe200078e02d0 */
[----:B------:R-:W-:Y:S02]  /*2d210*/  IADD3 R3, R3, c[0x0][0x198], RZ ;  /* 0x0000660003037a10 */ /* 0x000fe40007ffe0ff */
[----:B------:R-:W-:Y:S02]  /*2d220*/  ISETP.GE.AND P0, PT, R0, c[0x0][0x17c], PT ;  /* 0x00005f0000007a0c */ /* 0x000fe40003f06270 */
[----:B------:R-:W-:Y:S01]  /*2d230*/  IADD3 R0, R231, 0xe7, RZ ;  /* 0x000000e7e7007810 */ /* 0x000fe20007ffe0ff */
[C---:B---3--:R-:W-:Y:S01]  /*2d240*/  IMAD.WIDE R4, R3.reuse, 0x4, R208 ;  /* 0x0000000403047825 */ /* 0x048fe200078e02d0 */
[C---:B------:R-:W-:Y:S01]  /*2d250*/  IADD3 R25, R3.reuse, c[0x0][0x198], RZ ;  /* 0x0000660003197a10 */ /* 0x040fe20007ffe0ff */
[----:B------:R-:W-:Y:S02]  /*2d260*/  @P5 STG.E [R26.64], R184 ;  /* 0x000000b81a005986 */ /* 0x000fe4000c101904 */
[----:B----4-:R-:W-:Y:S01]  /*2d270*/  IMAD.WIDE R2, R3, 0x4, R164 ;  /* 0x0000000403027825 */ /* 0x010fe200078e02a4 */
[----:B------:R-:W-:Y:S01]  /*2d280*/  ISETP.GE.AND P1, PT, R0, c[0x0][0x17c], PT ;  /* 0x00005f0000007a0c */ /* 0x000fe20003f26270 */
[----:B------:R1:W-:Y:S01]  /*2d290*/  @P6 STG.E [R28.64], R12 ;  /* 0x0000000c1c006986 */ /* 0x0003e2000c101904 */
[----:B------:R-:W-:-:S02]  /*2d2a0*/  ISETP.LT.AND P5, PT, R230, c[0x0][0x178], !P0 ;  /* 0x00005e00e6007a0c */ /* 0x000fc400047a1270 */
[----:B------:R-:W-:Y:S01]  /*2d2b0*/  ISETP.LT.AND P0, PT, R228, c[0x0][0x178], !P0 ;  /* 0x00005e00e4007a0c */ /* 0x000fe20004701270 */
[----:B------:R3:W-:Y:S01]  /*2d2c0*/  @P4 STG.E [R4.64], R185 ;  /* 0x000000b904004986 */ /* 0x0007e2000c101904 */
[C---:B------:R-:W-:Y:S01]  /*2d2d0*/  IMAD.WIDE R8, R25.reuse, 0x4, R208 ;  /* 0x0000000419087825 */ /* 0x040fe200078e02d0 */
[C---:B------:R-:W-:Y:S02]  /*2d2e0*/  IADD3 R31, R25.reuse, c[0x0][0x198], RZ ;  /* 0x00006600191f7a10 */ /* 0x040fe40007ffe0ff */
[----:B------:R4:W-:Y:S01]  /*2d2f0*/  @P3 STG.E [R2.64], R13 ;  /* 0x0000000d02003986 */ /* 0x0009e2000c101904 */
[----:B------:R-:W-:Y:S02]  /*2d300*/  ISETP.LT.AND P3, PT, R230, c[0x0][0x178], !P1 ;  /* 0x00005e00e6007a0c */ /* 0x000fe40004f61270 */
[----:B------:R-:W-:Y:S01]  /*2d310*/  ISETP.LT.AND P1, PT, R228, c[0x0][0x178], !P1 ;  /* 0x00005e00e4007a0c */ /* 0x000fe20004f21270 */
[----:B-1----:R-:W-:Y:S01]  /*2d320*/  IMAD.WIDE R28, R25, 0x4, R164 ;  /* 0x00000004191c7825 */ /* 0x002fe200078e02a4 */
[----:B------:R-:W-:Y:S01]  /*2d330*/  IADD3 R0, R231, 0xe8, RZ ;  /* 0x000000e8e7007810 */ /* 0x000fe20007ffe0ff */
[----:B------:R-:W1:Y:S03]  /*2d340*/  LDS.128 R24, [R233+0x800] ;  /* 0x00080000e9187984 */ /* 0x000e660000000c00 */
[----:B------:R-:W-:Y:S01]  /*2d350*/  ISETP.GE.AND P2, PT, R0, c[0x0][0x17c], PT ;  /* 0x00005f0000007a0c */ /* 0x000fe20003f46270 */
[----:B---3--:R-:W-:Y:S01]  /*2d360*/  IMAD.WIDE R4, R31, 0x4, R208 ;  /* 0x000000041f047825 */ /* 0x008fe200078e02d0 */
[----:B------:R-:W-:Y:S01]  /*2d370*/  IADD3 R0, R231, 0xe9, RZ ;  /* 0x000000e9e7007810 */ /* 0x000fe20007ffe0ff */
[----:B------:R3:W-:Y:S02]  /*2d380*/  @P5 STG.E [R8.64], R192 ;  /* 0x000000c008005986 */ /* 0x0007e4000c101904 */
[C---:B----4-:R-:W-:Y:S01]  /*2d390*/  IMAD.WIDE R2, R31.reuse, 0x4, R164 ;  /* 0x000000041f027825 */ /* 0x050fe200078e02a4 */
[----:B------:R-:W-:Y:S01]  /*2d3a0*/  ISETP.GE.AND P6, PT, R0, c[0x0][0x17c], PT ;  /* 0x00005f0000007a0c */ /* 0x000fe20003fc6270 */
[----:B--2---:R-:W-:Y:S01]  /*2d3b0*/  @P0 STG.E [R28.64], R16 ;  /* 0x000000101c000986 */ /* 0x004fe2000c101904 */
[----:B------:R-:W-:-:S02]  /*2d3c0*/  IADD3 R33, R31, c[0x0][0x198], RZ ;  /* 0x000066001f217a10 */ /* 0x000fc40007ffe0ff */
[----:B------:R-:W-:Y:S01]  /*2d3d0*/  ISETP.LT.AND P5, PT, R230, c[0x0][0x178], !P2 ;  /* 0x00005e00e6007a0c */ /* 0x000fe200057a1270 */
[----:B------:R2:W-:Y:S01]  /*2d3e0*/  @P3 STG.E [R4.64], R193 ;  /* 0x000000c104003986 */ /* 0x0005e2000c101904 */
[----:B------:R-:W-:-:S03]  /*2d3f0*/  ISETP.LT.AND P2, PT, R228, c[0x0][0x178], !P2 ;  /* 0x00005e00e4007a0c */ /* 0x000fc60005741270 */
[----:B------:R4:W-:Y:S01]  /*2d400*/  @P1 STG.E [R2.64], R17 ;  /* 0x0000001102001986 */ /* 0x0009e2000c101904 */
[----:B------:R-:W-:Y:S01]  /*2d410*/  ISETP.LT.AND P1, PT, R230, c[0x0][0x178], !P6 ;  /* 0x00005e00e6007a0c */ /* 0x000fe20007721270 */
[----:B---3--:R-:W-:Y:S01]  /*2d420*/  IMAD.WIDE R8, R33, 0x4, R208 ;  /* 0x0000000421087825 */ /* 0x008fe200078e02d0 */
[----:B------:R-:W-:Y:S01]  /*2d430*/  ISETP.LT.AND P6, PT, R228, c[0x0][0x178], !P6 ;  /* 0x00005e00e4007a0c */ /* 0x000fe200077c1270 */
[----:B------:R-:W3:Y:S01]  /*2d440*/  LDS.128 R28, [R232+0x800] ;  /* 0x00080000e81c7984 */ /* 0x000ee20000000c00 */
[----:B------:R-:W-:Y:S01]  /*2d450*/  IADD3 R0, R231, 0xea, RZ ;  /* 0x000000eae7007810 */ /* 0x000fe20007ffe0ff */
[C---:B------:R-:W-:Y:S01]  /*2d460*/  IMAD.WIDE R12, R33.reuse, 0x4, R164 ;  /* 0x00000004210c7825 */ /* 0x040fe200078e02a4 */
[----:B------:R-:W-:Y:S02]  /*2d470*/  IADD3 R33, R33, c[0x0][0x198], RZ ;  /* 0x0000660021217a10 */ /* 0x000fe40007ffe0ff */
[----:B------:R-:W-:Y:S02]  /*2d480*/  ISETP.GE.AND P4, PT, R0, c[0x0][0x17c], PT ;  /* 0x00005f0000007a0c */ /* 0x000fe40003f86270 */
[----:B------:R-:W-:Y:S01]  /*2d490*/  IADD3 R0, R231, 0xeb, RZ ;  /* 0x000000ebe7007810 */ /* 0x000fe20007ffe0ff */
[C---:B--2---:R-:W-:Y:S01]  /*2d4a0*/  IMAD.WIDE R4, R33.reuse, 0x4, R208 ;  /* 0x0000000421047825 */ /* 0x044fe200078e02d0 */
[----:B------:R2:W-:Y:S03]  /*2d4b0*/  @P5 STG.E [R8.64], R172 ;  /* 0x000000ac08005986 */ /* 0x0005e6000c101904 */
[----:B----4-:R-:W-:Y:S01]  /*2d4c0*/  IMAD.WIDE R2, R33, 0x4, R164 ;  /* 0x0000000421027825 */ /* 0x010fe200078e02a4 */
[----:B------:R-:W-:Y:S01]  /*2d4d0*/  ISETP.GE.AND P0, PT, R0, c[0x0][0x17c], PT ;  /* 0x00005f0000007a0c */ /* 0x000fe20003f06270 */
[----:B------:R4:W-:Y:S01]  /*2d4e0*/  @P2 STG.E [R12.64], R20 ;  /* 0x000000140c002986 */ /* 0x0009e2000c101904 */
[----:B------:R-:W-:-:S02]  /*2d4f0*/  ISETP.LT.AND P5, PT, R230, c[0x0][0x178], !P4 ;  /* 0x00005e00e6007a0c */ /* 0x000fc400067a1270 */
[----:B------:R-:W-:Y:S01]  /*2d500*/  IADD3 R17, R33, c[0x0][0x198], RZ ;  /* 0x0000660021117a10 */ /* 0x000fe20007ffe0ff */
[----:B------:R1:W-:Y:S01]  /*2d510*/  @P1 STG.E [R4.64], R173 ;  /* 0x000000ad04001986 */ /* 0x0003e2000c101904 */
[----:B------:R-:W-:-:S03]  /*2d520*/  ISETP.LT.AND P4, PT, R228, c[0x0][0x178], !P4 ;  /* 0x00005e00e4007a0c */ /* 0x000fc60006781270 */
[----:B------:R1:W-:Y:S01]  /*2d530*/  @P6 STG.E [R2.64], R21 ;  /* 0x0000001502006986 */ /* 0x0003e2000c101904 */
[----:B------:R-:W-:Y:S02]  /*2d540*/  ISETP.LT.AND P6, PT, R230, c[0x0][0x178], !P0 ;  /* 0x00005e00e6007a0c */ /* 0x000fe400047c1270 */
[----:B------:R-:W-:Y:S01]  /*2d550*/  IADD3 R0, R231, 0xec, RZ ;  /* 0x000000ece7007810 */ /* 0x000fe20007ffe0ff */
[----:B------:R-:W3:Y:S01]  /*2d560*/  LDS.128 R32, [R252+0x800] ;  /* 0x00080000fc207984 */ /* 0x000ee20000000c00 */
[C---:B------:R-:W-:Y:S01]  /*2d570*/  IADD3 R37, R17.reuse, c[0x0][0x198], RZ ;  /* 0x0000660011257a10 */ /* 0x040fe20007ffe0ff */
[----:B--2---:R-:W-:Y:S01]  /*2d580*/  IMAD.WIDE R8, R17, 0x4, R208 ;  /* 0x0000000411087825 */ /* 0x004fe200078e02d0 */
[----:B------:R-:W-:Y:S02]  /*2d590*/  ISETP.GE.AND P3, PT, R0, c[0x0][0x17c], PT ;  /* 0x00005f0000007a0c */ /* 0x000fe40003f66270 */
[----:B------:R-:W-:Y:S01]  /*2d5a0*/  IADD3 R0, R231, 0xed, RZ ;  /* 0x000000ede7007810 */ /* 0x000fe20007ffe0ff */
[----:B----4-:R-:W-:Y:S01]  /*2d5b0*/  IMAD.WIDE R12, R17, 0x4, R164 ;  /* 0x00000004110c7825 */ /* 0x010fe200078e02a4 */
[----:B------:R-:W-:-:S03]  /*2d5c0*/  ISETP.LT.AND P0, PT, R228, c[0x0][0x178], !P0 ;  /* 0x00005e00e4007a0c */ /* 0x000fc60004701270 */
[C---:B-1----:R-:W-:Y:S01]  /*2d5d0*/  IMAD.WIDE R4, R37.reuse, 0x4, R208 ;  /* 0x0000000425047825 */ /* 0x042fe200078e02d0 */
[----:B------:R-:W-:Y:S01]  /*2d5e0*/  ISETP.GE.AND P2, PT, R0, c[0x0][0x17c], PT ;  /* 0x00005f0000007a0c */ /* 0x000fe20003f46270 */
[----:B------:R1:W-:Y:S01]  /*2d5f0*/  @P5 STG.E [R8.64], R180 ;  /* 0x000000b408005986 */ /* 0x0003e2000c101904 */
[----:B------:R-:W-:Y:S01]  /*2d600*/  ISETP.LT.AND P5, PT, R230, c[0x0][0x178], !P3 ;  /* 0x00005e00e6007a0c */ /* 0x000fe20005fa1270 */
[C---:B------:R-:W-:Y:S01]  /*2d610*/  IMAD.WIDE R16, R37.reuse, 0x4, R164 ;  /* 0x0000000425107825 */ /* 0x040fe200078e02a4 */
[----:B------:R-:W-:Y:S01]  /*2d620*/  IADD3 R37, R37, c[0x0][0x198], RZ ;  /* 0x0000660025257a10 */ /* 0x000fe20007ffe0ff */
[----:B------:R-:W-:Y:S01]  /*2d630*/  @P4 STG.E [R12.64], R24 ;  /* 0x000000180c004986 */ /* 0x000fe2000c101904 */
[----:B------:R-:W-:-:S03]  /*2d640*/  ISETP.LT.AND P3, PT, R228, c[0x0][0x178], !P3 ;  /* 0x00005e00e4007a0c */ /* 0x000fc60005f61270 */
[----:B------:R2:W-:Y:S01]  /*2d650*/  @P6 STG.E [R4.64], R181 ;  /* 0x000000b504006986 */ /* 0x0005e2000c101904 */
[----:B------:R-:W-:Y:S02]  /*2d660*/  ISETP.LT.AND P6, PT, R230, c[0x0][0x178], !P2 ;  /* 0x00005e00e6007a0c */ /* 0x000fe400057c1270 */
[----:B------:R-:W-:Y:S02]  /*2d670*/  IADD3 R0, R231, 0xee, RZ ;  /* 0x000000eee7007810 */ /* 0x000fe40007ffe0ff */
[C---:B------:R-:W-:Y:S01]  /*2d680*/  IADD3 R21, R37.reuse, c[0x0][0x198], RZ ;  /* 0x0000660025157a10 */ /* 0x040fe20007ffe0ff */
[----:B------:R-:W-:Y:S01]  /*2d690*/  IMAD.WIDE R2, R37, 0x4, R208 ;  /* 0x0000000425027825 */ /* 0x000fe200078e02d0 */
[----:B------:R-:W-:Y:S02]  /*2d6a0*/  ISETP.GE.AND P1, PT, R0, c[0x0][0x17c], PT ;  /* 0x00005f0000007a0c */ /* 0x000fe40003f26270 */
[----:B------:R-:W-:Y:S01]  /*2d6b0*/  IADD3 R0, R231, 0xef, RZ ;  /* 0x000000efe7007810 */ /* 0x000fe20007ffe0ff */
[----:B-1----:R-:W-:Y:S01]  /*2d6c0*/  IMAD.WIDE R8, R37, 0x4, R164 ;  /* 0x0000000425087825 */ /* 0x002fe200078e02a4 */
[----:B------:R-:W-:Y:S01]  /*2d6d0*/  ISETP.LT.AND P2, PT, R228, c[0x0][0x178], !P2 ;  /* 0x00005e00e4007a0c */ /* 0x000fe20005741270 */
[----:B------:R1:W-:Y:S02]  /*2d6e0*/  @P0 STG.E [R16.64], R25 ;  /* 0x0000001910000986 */ /* 0x0003e4000c101904 */
[C---:B--2---:R-:W-:Y:S01]  /*2d6f0*/  IMAD.WIDE R4, R21.reuse, 0x4, R208 ;  /* 0x0000000415047825 */ /* 0x044fe200078e02d0 */
[----:B------:R-:W-:Y:S01]  /*2d700*/  ISETP.GE.AND P4, PT, R0, c[0x0][0x17c], PT ;  /* 0x00005f0000007a0c */ /* 0x000fe20003f86270 */
[----:B------:R2:W-:Y:S01]  /*2d710*/  @P5 STG.E [R2.64], R188 ;  /* 0x000000bc02005986 */ /* 0x0005e2000c101904 */
[----:B------:R-:W-:Y:S01]  /*2d720*/  ISETP.LT.AND P5, PT, R230, c[0x0][0x178], !P1 ;  /* 0x00005e00e6007a0c */ /* 0x000fe20004fa1270 */
[C---:B------:R-:W-:Y:S01]  /*2d730*/  IMAD.WIDE R12, R21.reuse, 0x4, R164 ;  /* 0x00000004150c7825 */ /* 0x040fe200078e02a4 */
[----:B------:R-:W-:Y:S01]  /*2d740*/  IADD3 R21, R21, c[0x0][0x198], RZ ;  /* 0x0000660015157a10 */ /* 0x000fe20007ffe0ff */
[----:B---3--:R3:W-:Y:S01]  /*2d750*/  @P3 STG.E [R8.64], R28 ;  /* 0x0000001c08003986 */ /* 0x0087e2000c101904 */
[----:B------:R-:W-:-:S03]  /*2d760*/  ISETP.LT.AND P1, PT, R228, c[0x0][0x178], !P1 ;  /* 0x00005e00e4007a0c */ /* 0x000fc60004f21270 */
[----:B------:R4:W-:Y:S01]  /*2d770*/  @P6 STG.E [R4.64], R189 ;  /* 0x000000bd04006986 */ /* 0x0009e2000c101904 */
[----:B------:R-:W-:Y:S02]  /*2d780*/  ISETP.LT.AND P6, PT, R230, c[0x0][0x178], !P4 ;  /* 0x00005e00e6007a0c */ /* 0x000fe400067c1270 */
[----:B------:R-:W-:Y:S02]  /*2d790*/  ISETP.LT.AND P4, PT, R228, c[0x0][0x178], !P4 ;  /* 0x00005e00e4007a0c */ /* 0x000fe40006781270 */
[----:B------:R-:W-:Y:S02]  /*2d7a0*/  IADD3 R0, R231, 0xf0, RZ ;  /* 0x000000f0e7007810 */ /* 0x000fe40007ffe0ff */
[C---:B-1----:R-:W-:Y:S01]  /*2d7b0*/  IADD3 R17, R21.reuse, c[0x0][0x198], RZ ;  /* 0x0000660015117a10 */ /* 0x042fe20007ffe0ff */
[----:B--2---:R-:W-:Y:S01]  /*2d7c0*/  IMAD.WIDE R2, R21, 0x4, R208 ;  /* 0x0000000415027825 */ /* 0x004fe200078e02d0 */
[----:B------:R-:W-:Y:S01]  /*2d7d0*/  ISETP.GE.AND P0, PT, R0, c[0x0][0x17c], PT ;  /* 0x00005f0000007a0c */ /* 0x000fe20003f06270 */
[----:B------:R1:W-:Y:S01]  /*2d7e0*/  @P2 STG.E [R12.64], R29 ;  /* 0x0000001d0c002986 */ /* 0x0003e2000c101904 */
[----:B------:R-:W-:Y:S01]  /*2d7f0*/  IADD3 R0, R231, 0xf1, RZ ;  /* 0x000000f1e7007810 */ /* 0x000fe20007ffe0ff */
[----:B---3--:R-:W-:-:S04]  /*2d800*/  IMAD.WIDE R8, R21, 0x4, R164 ;  /* 0x0000000415087825 */ /* 0x008fc800078e02a4 */
[C---:B----4-:R-:W-:Y:S01]  /*2d810*/  IMAD.WIDE R4, R17.reuse, 0x4, R208 ;  /* 0x0000000411047825 */ /* 0x050fe200078e02d0 */
[----:B------:R-:W-:Y:S01]  /*2d820*/  ISETP.GE.AND P3, PT, R0, c[0x0][0x17c], PT ;  /* 0x00005f0000007a0c */ /* 0x000fe20003f66270 */
[----:B------:R2:W-:Y:S01]  /*2d830*/  @P5 STG.E [R2.64], R196 ;  /* 0x000000c402005986 */ /* 0x0005e2000c101904 */
[----:B------:R-:W-:Y:S01]  /*2d840*/  ISETP.LT.AND P5, PT, R230, c[0x0][0x178], !P0 ;  /* 0x00005e00e6007a0c */ /* 0x000fe200047a1270 */
[C---:B-1----:R-:W-:Y:S02]  /*2d850*/  IMAD.WIDE R12, R17.reuse, 0x4, R164 ;  /* 0x00000004110c7825 */ /* 0x042fe400078e02a4 */
[----:B------:R1:W-:Y:S01]  /*2d860*/  @P1 STG.E [R8.64], R32 ;  /* 0x0000002008001986 */ /* 0x0003e2000c101904 */
[----:B------:R-:W-:Y:S02]  /*2d870*/  IADD3 R17, R17, c[0x0][0x198], RZ ;  /* 0x0000660011117a10 */ /* 0x000fe40007ffe0ff */
[----:B------:R-:W-:Y:S01]  /*2d880*/  ISETP.LT.AND P0, PT, R228, c[0x0][0x178], !P0 ;  /* 0x00005e00e4007a0c */ /* 0x000fe20004701270 */
[----:B------:R3:W-:Y:S01]  /*2d890*/  @P6 STG.E [R4.64], R197 ;  /* 0x000000c504006986 */ /* 0x0007e2000c101904 */
[----:B------:R-:W-:-:S03]  /*2d8a0*/  IADD3 R0, R231, 0xf2, RZ ;  /* 0x000000f2e7007810 */ /* 0x000fc60007ffe0ff */
[----:B------:R4:W-:Y:S01]  /*2d8b0*/  @P4 STG.E [R12.64], R33 ;  /* 0x000000210c004986 */ /* 0x0009e2000c101904 */
[----:B------:R-:W-:Y:S02]  /*2d8c0*/  ISETP.LT.AND P4, PT, R230, c[0x0][0x178], !P3 ;  /* 0x00005e00e6007a0c */ /* 0x000fe40005f81270 */
[----:B------:R-:W-:Y:S02]  /*2d8d0*/  ISETP.LT.AND P6, PT, R228, c[0x0][0x178], !P3 ;  /* 0x00005e00e4007a0c */ /* 0x000fe40005fc1270 */
[C---:B------:R-:W-:Y:S01]  /*2d8e0*/  IADD3 R21, R17.reuse, c[0x0][0x198], RZ ;  /* 0x0000660011157a10 */ /* 0x040fe20007ffe0ff */
[----:B--2---:R-:W-:Y:S01]  /*2d8f0*/  IMAD.WIDE R2, R17, 0x4, R208 ;  /* 0x0000000411027825 */ /* 0x004fe200078e02d0 */
[----:B------:R-:W-:Y:S02]  /*2d900*/  ISETP.GE.AND P2, PT, R0, c[0x0][0x17c], PT ;  /* 0x00005f0000007a0c */ /* 0x000fe40003f46270 */
[----:B------:R-:W-:Y:S01]  /*2d910*/  IADD3 R0, R231, 0xf3, RZ ;  /* 0x000000f3e7007810 */ /* 0x000fe20007ffe0ff */
[----:B-1----:R-:W-:Y:S01]  /*2d920*/  IMAD.WIDE R8, R17, 0x4, R164 ;  /* 0x0000000411087825 */ /* 0x002fe200078e02a4 */
[----:B------:R1:W-:Y:S03]  /*2d930*/  @P5 STG.E [R2.64], R170 ;  /* 0x000000aa02005986 */ /* 0x0003e6000c101904 */
[C---:B---3--:R-:W-:Y:S01]  /*2d940*/  IMAD.WIDE R4, R21.reuse, 0x4, R208 ;  /* 0x0000000415047825 */ /* 0x048fe200078e02d0 */
[----:B------:R-:W-:Y:S01]  /*2d950*/  ISETP.GE.AND P1, PT, R0, c[0x0][0x17c], PT ;  /* 0x00005f0000007a0c */ /* 0x000fe20003f26270 */
[----:B------:R2:W-:Y:S01]  /*2d960*/  @P0 STG.E [R8.64], R6 ;  /* 0x0000000608000986 */ /* 0x0005e2000c101904 */
[----:B------:R-:W-:Y:S01]  /*2d970*/  ISETP.LT.AND P5, PT, R230, c[0x0][0x178], !P2 ;  /* 0x00005e00e6007a0c */ /* 0x000fe200057a1270 */
[C---:B----4-:R-:W-:Y:S01]  /*2d980*/  IMAD.WIDE R12, R21.reuse, 0x4, R164 ;  /* 0x00000004150c7825 */ /* 0x050fe200078e02a4 */
[----:B------:R-:W-:Y:S01]  /*2d990*/  IADD3 R21, R21, c[0x0][0x198], RZ ;  /* 0x0000660015157a10 */ /* 0x000fe20007ffe0ff */
[----:B------:R3:W-:Y:S01]  /*2d9a0*/  @P4 STG.E [R4.64], R171 ;  /* 0x000000ab04004986 */ /* 0x0007e2000c101904 */
[----:B------:R-:W-:-:S02]  /*2d9b0*/  ISETP.LT.AND P2, PT, R228, c[0x0][0x178], !P2 ;  /* 0x00005e00e4007a0c */ /* 0x000fc40005741270 */
[----:B------:R-:W-:Y:S01]  /*2d9c0*/  ISETP.LT.AND P4, PT, R230, c[0x0][0x178], !P1 ;  /* 0x00005e00e6007a0c */ /* 0x000fe20004f81270 */
[----:B------:R4:W-:Y:S01]  /*2d9d0*/  @P6 STG.E [R12.64], R7 ;  /* 0x000000070c006986 */ /* 0x0009e2000c101904 */
[----:B------:R-:W-:Y:S02]  /*2d9e0*/  IADD3 R0, R231, 0xf4, RZ ;  /* 0x000000f4e7007810 */ /* 0x000fe40007ffe0ff */
[----:B------:R-:W-:Y:S02]  /*2d9f0*/  ISETP.LT.AND P6, PT, R228, c[0x0][0x178], !P1 ;  /* 0x00005e00e4007a0c */ /* 0x000fe40004fc1270 */
[C---:B------:R-:W-:Y:S01]  /*2da00*/  IADD3 R17, R21.reuse, c[0x0][0x198], RZ ;  /* 0x0000660015117a10 */ /* 0x040fe20007ffe0ff */
[----:B-1----:R-:W-:Y:S01]  /*2da10*/  IMAD.WIDE R2, R21, 0x4, R208 ;  /* 0x0000000415027825 */ /* 0x002fe200078e02d0 */
[----:B------:R-:W-:Y:S02]  /*2da20*/  ISETP.GE.AND P3, PT, R0, c[0x0][0x17c], PT ;  /* 0x00005f0000007a0c */ /* 0x000fe40003f66270 */
[----:B------:R-:W-:Y:S01]  /*2da30*/  IADD3 R0, R231, 0xf5, RZ ;  /* 0x000000f5e7007810 */ /* 0x000fe20007ffe0ff */
[----:B--2---:R-:W-:Y:S01]  /*2da40*/  IMAD.WIDE R8, R21, 0x4, R164 ;  /* 0x0000000415087825 */ /* 0x004fe200078e02a4 */
        /* <DEDUP_REMOVED lines=41> */
[----:B----4-:R-:W-:Y:S01]  /*2dce0*/  IMAD.WIDE R6, R11, 0x4, R164 ;  /* 0x000000040b067825 */ /* 0x010fe200078e02a4 */
[----:B------:R-:W-:Y:S01]  /*2dcf0*/  IADD3 R0, R231, 0xfa, RZ ;  /* 0x000000fae7007810 */ /* 0x000fe20007ffe0ff */
[----:B------:R3:W-:Y:S01]  /*2dd00*/  @P4 STG.E [R4.64], R195 ;  /* 0x000000c304004986 */ /* 0x0007e2000c101904 */
[----:B------:R-:W-:-:S02]  /*2dd10*/  IADD3 R11, R11, c[0x0][0x198], RZ ;  /* 0x000066000b0b7a10 */ /* 0x000fc40007ffe0ff */
[----:B------:R-:W-:Y:S01]  /*2dd20*/  ISETP.LT.AND P0, PT, R228, c[0x0][0x178], !P0 ;  /* 0x00005e00e4007a0c */ /* 0x000fe20004701270 */
[----:B------:R4:W-:Y:S01]  /*2dd30*/  @P6 STG.E [R6.64], R19 ;  /* 0x0000001306006986 */ /* 0x0009e2000c101904 */
[----:B------:R-:W-:Y:S02]  /*2dd40*/  ISETP.LT.AND P4, PT, R230, c[0x0][0x178], !P3 ;  /* 0x00005e00e6007a0c */ /* 0x000fe40005f81270 */
[----:B------:R-:W-:Y:S02]  /*2dd50*/  ISETP.GE.AND P2, PT, R0, c[0x0][0x17c], PT ;  /* 0x00005f0000007a0c */ /* 0x000fe40003f46270 */
[----:B------:R-:W-:Y:S02]  /*2dd60*/  ISETP.LT.AND P6, PT, R228, c[0x0][0x178], !P3 ;  /* 0x00005e00e4007a0c */ /* 0x000fe40005fc1270 */
[----:B------:R-:W-:Y:S02]  /*2dd70*/  IADD3 R0, R231, 0xfb, RZ ;  /* 0x000000fbe7007810 */ /* 0x000fe40007ffe0ff */
[C---:B------:R-:W-:Y:S01]  /*2dd80*/  IADD3 R13, R11.reuse, c[0x0][0x198], RZ ;  /* 0x000066000b0d7a10 */ /* 0x040fe20007ffe0ff */
[----:B-1----:R-:W-:Y:S01]  /*2dd90*/  IMAD.WIDE R2, R11, 0x4, R208 ;  /* 0x000000040b027825 */ /* 0x002fe200078e02d0 */
[----:B------:R-:W-:-:S02]  /*2dda0*/  ISETP.GE.AND P1, PT, R0, c[0x0][0x17c], PT ;  /* 0x00005f0000007a0c */ /* 0x000fc40003f26270 */
[----:B------:R-:W-:Y:S01]  /*2ddb0*/  IADD3 R0, R231, 0xfc, RZ ;  /* 0x000000fce7007810 */ /* 0x000fe20007ffe0ff */
[----:B--2---:R-:W-:Y:S01]  /*2ddc0*/  IMAD.WIDE R8, R11, 0x4, R164 ;  /* 0x000000040b087825 */ /* 0x004fe200078e02a4 */
[----:B------:R1:W-:Y:S03]  /*2ddd0*/  @P5 STG.E [R2.64], R174 ;  /* 0x000000ae02005986 */ /* 0x0003e6000c101904 */
[C---:B---3--:R-:W-:Y:S01]  /*2dde0*/  IMAD.WIDE R4, R13.reuse, 0x4, R208 ;  /* 0x000000040d047825 */ /* 0x048fe200078e02d0 */
[----:B------:R-:W-:Y:S01]  /*2ddf0*/  ISETP.LT.AND P5, PT, R230, c[0x0][0x178], !P2 ;  /* 0x00005e00e6007a0c */ /* 0x000fe200057a1270 */
[----:B------:R-:W-:Y:S02]  /*2de00*/  @P0 STG.E [R8.64], R22 ;  /* 0x0000001608000986 */ /* 0x000fe4000c101904 */
[C---:B----4-:R-:W-:Y:S01]  /*2de10*/  IMAD.WIDE R6, R13.reuse, 0x4, R164 ;  /* 0x000000040d067825 */ /* 0x050fe200078e02a4 */
[----:B------:R-:W-:Y:S01]  /*2de20*/  IADD3 R13, R13, c[0x0][0x198], RZ ;  /* 0x000066000d0d7a10 */ /* 0x000fe20007ffe0ff */
[----:B------:R2:W-:Y:S01]  /*2de30*/  @P4 STG.E [R4.64], R175 ;  /* 0x000000af04004986 */ /* 0x0005e2000c101904 */
[----:B------:R-:W-:-:S02]  /*2de40*/  ISETP.GE.AND P3, PT, R0, c[0x0][0x17c], PT ;  /* 0x00005f0000007a0c */ /* 0x000fc40003f66270 */
[----:B------:R-:W-:Y:S01]  /*2de50*/  ISETP.LT.AND P2, PT, R228, c[0x0][0x178], !P2 ;  /* 0x00005e00e4007a0c */ /* 0x000fe20005741270 */
[----:B------:R3:W-:Y:S01]  /*2de60*/  @P6 STG.E [R6.64], R23 ;  /* 0x0000001706006986 */ /* 0x0007e2000c101904 */
[----:B------:R-:W-:Y:S02]  /*2de70*/  ISETP.LT.AND P4, PT, R230, c[0x0][0x178], !P1 ;  /* 0x00005e00e6007a0c */ /* 0x000fe40004f81270 */
[----:B------:R-:W-:Y:S02]  /*2de80*/  ISETP.LT.AND P1, PT, R228, c[0x0][0x178], !P1 ;  /* 0x00005e00e4007a0c */ /* 0x000fe40004f21270 */
[----:B------:R-:W-:Y:S02]  /*2de90*/  IADD3 R11, R13, c[0x0][0x198], RZ ;  /* 0x000066000d0b7a10 */ /* 0x000fe40007ffe0ff */
[----:B------:R-:W-:Y:S02]  /*2dea0*/  IADD3 R0, R231, 0xfd, RZ ;  /* 0x000000fde7007810 */ /* 0x000fe40007ffe0ff */
[----:B------:R-:W-:Y:S01]  /*2deb0*/  ISETP.LT.AND P6, PT, R230, c[0x0][0x178], !P3 ;  /* 0x00005e00e6007a0c */ /* 0x000fe20005fc1270 */
[----:B-1----:R-:W-:Y:S01]  /*2dec0*/  IMAD.WIDE R2, R13, 0x4, R208 ;  /* 0x000000040d027825 */ /* 0x002fe200078e02d0 */
[----:B------:R-:W-:-:S02]  /*2ded0*/  IADD3 R15, R11, c[0x0][0x198], RZ ;  /* 0x000066000b0f7a10 */ /* 0x000fc40007ffe0ff */
[----:B------:R-:W-:Y:S01]  /*2dee0*/  ISETP.GE.AND P0, PT, R0, c[0x0][0x17c], PT ;  /* 0x00005f0000007a0c */ /* 0x000fe20003f06270 */
[----:B--2---:R-:W-:Y:S01]  /*2def0*/  IMAD.WIDE R4, R13, 0x4, R164 ;  /* 0x000000040d047825 */ /* 0x004fe200078e02a4 */
[----:B------:R-:W-:Y:S01]  /*2df00*/  IADD3 R0, R231, 0xfe, RZ ;  /* 0x000000fee7007810 */ /* 0x000fe20007ffe0ff */
[----:B------:R1:W-:Y:S02]  /*2df10*/  @P5 STG.E [R2.64], R182 ;  /* 0x000000b602005986 */ /* 0x0003e4000c101904 */
[----:B---3--:R-:W-:Y:S01]  /*2df20*/  IMAD.WIDE R6, R11, 0x4, R208 ;  /* 0x000000040b067825 */ /* 0x008fe200078e02d0 */
[----:B------:R-:W-:-:S03]  /*2df30*/  ISETP.GE.AND P5, PT, R0, c[0x0][0x17c], PT ;  /* 0x00005f0000007a0c */ /* 0x000fc60003fa6270 */
[----:B------:R-:W-:Y:S01]  /*2df40*/  IMAD.WIDE R8, R11, 0x4, R164 ;  /* 0x000000040b087825 */ /* 0x000fe200078e02a4 */
[----:B------:R-:W-:Y:S01]  /*2df50*/  IADD3 R0, R231, 0xff, RZ ;  /* 0x000000ffe7007810 */ /* 0x000fe20007ffe0ff */
[----:B------:R2:W-:Y:S02]  /*2df60*/  @P2 STG.E [R4.64], R26 ;  /* 0x0000001a04002986 */ /* 0x0005e4000c101904 */
[C---:B------:R-:W-:Y:S02]  /*2df70*/  IMAD.WIDE R10, R15.reuse, 0x4, R208 ;  /* 0x000000040f0a7825 */ /* 0x040fe400078e02d0 */
[----:B------:R3:W-:Y:S01]  /*2df80*/  @P4 STG.E [R6.64], R183 ;  /* 0x000000b706004986 */ /* 0x0007e2000c101904 */
[----:B------:R-:W-:Y:S02]  /*2df90*/  IADD3 R13, R15, c[0x0][0x198], RZ ;  /* 0x000066000f0d7a10 */ /* 0x000fe40007ffe0ff */
[----:B------:R-:W-:Y:S01]  /*2dfa0*/  ISETP.LT.AND P3, PT, R228, c[0x0][0x178], !P3 ;  /* 0x00005e00e4007a0c */ /* 0x000fe20005f61270 */
[----:B------:R4:W-:Y:S01]  /*2dfb0*/  @P1 STG.E [R8.64], R27 ;  /* 0x0000001b08001986 */ /* 0x0009e2000c101904 */
[----:B------:R-:W-:-:S03]  /*2dfc0*/  ISETP.GE.AND P2, PT, R0, c[0x0][0x17c], PT ;  /* 0x00005f0000007a0c */ /* 0x000fc60003f46270 */
[----:B------:R1:W-:Y:S01]  /*2dfd0*/  @P6 STG.E [R10.64], R190 ;  /* 0x000000be0a006986 */ /* 0x0003e2000c101904 */
[----:B------:R-:W-:Y:S02]  /*2dfe0*/  ISETP.LT.AND P6, PT, R230, c[0x0][0x178], !P0 ;  /* 0x00005e00e6007a0c */ /* 0x000fe400047c1270 */
[----:B------:R-:W-:Y:S02]  /*2dff0*/  ISETP.LT.AND P0, PT, R228, c[0x0][0x178], !P0 ;  /* 0x00005e00e4007a0c */ /* 0x000fe40004701270 */
[----:B------:R-:W-:Y:S02]  /*2e000*/  ISETP.LT.AND P4, PT, R230, c[0x0][0x178], !P5 ;  /* 0x00005e00e6007a0c */ /* 0x000fe40006f81270 */
[----:B------:R-:W-:Y:S02]  /*2e010*/  IADD3 R17, R13, c[0x0][0x198], RZ ;  /* 0x000066000d117a10 */ /* 0x000fe40007ffe0ff */
[----:B------:R-:W-:Y:S02]  /*2e020*/  ISETP.LT.AND P5, PT, R228, c[0x0][0x178], !P5 ;  /* 0x00005e00e4007a0c */ /* 0x000fe40006fa1270 */
[----:B------:R-:W-:Y:S01]  /*2e030*/  ISETP.LT.AND P1, PT, R230, c[0x0][0x178], !P2 ;  /* 0x00005e00e6007a0c */ /* 0x000fe20005721270 */
[----:B-1----:R-:W-:Y:S01]  /*2e040*/  IMAD.WIDE R2, R15, 0x4, R164 ;  /* 0x000000040f027825 */ /* 0x002fe200078e02a4 */
[----:B------:R-:W-:-:S02]  /*2e050*/  ISETP.LT.AND P2, PT, R228, c[0x0][0x178], !P2 ;  /* 0x00005e00e4007a0c */ /* 0x000fc40005741270 */
[----:B------:R-:W-:Y:S01]  /*2e060*/  IADD3 R15, R17, c[0x0][0x198], RZ ;  /* 0x00006600110f7a10 */ /* 0x000fe20007ffe0ff */
[C---:B--2---:R-:W-:Y:S01]  /*2e070*/  IMAD.WIDE R4, R13.reuse, 0x4, R208 ;  /* 0x000000040d047825 */ /* 0x044fe200078e02d0 */
[----:B------:R1:W-:Y:S03]  /*2e080*/  @P3 STG.E [R2.64], R30 ;  /* 0x0000001e02003986 */ /* 0x0003e6000c101904 */
[----:B---3--:R-:W-:Y:S01]  /*2e090*/  IMAD.WIDE R6, R13, 0x4, R164 ;  /* 0x000000040d067825 */ /* 0x008fe200078e02a4 */
[----:B------:R1:W-:Y:S03]  /*2e0a0*/  @P6 STG.E [R4.64], R191 ;  /* 0x000000bf04006986 */ /* 0x0003e6000c101904 */
[C---:B----4-:R-:W-:Y:S01]  /*2e0b0*/  IMAD.WIDE R8, R17.reuse, 0x4, R208 ;  /* 0x0000000411087825 */ /* 0x050fe200078e02d0 */
[----:B------:R1:W-:Y:S03]  /*2e0c0*/  @P0 STG.E [R6.64], R31 ;  /* 0x0000001f06000986 */ /* 0x0003e6000c101904 */
[----:B------:R-:W-:Y:S01]  /*2e0d0*/  IMAD.WIDE R10, R17, 0x4, R164 ;  /* 0x00000004110a7825 */ /* 0x000fe200078e02a4 */
[----:B------:R1:W-:Y:S03]  /*2e0e0*/  @P4 STG.E [R8.64], R198 ;  /* 0x000000c608004986 */ /* 0x0003e6000c101904 */
[C---:B------:R-:W-:Y:S01]  /*2e0f0*/  IMAD.WIDE R208, R15.reuse, 0x4, R208 ;  /* 0x000000040fd07825 */ /* 0x040fe200078e02d0 */
[----:B------:R1:W-:Y:S04]  /*2e100*/  @P5 STG.E [R10.64], R34 ;  /* 0x000000220a005986 */ /* 0x0003e8000c101904 */
[----:B------:R1:W-:Y:S01]  /*2e110*/  @P1 STG.E [R208.64], R199 ;  /* 0x000000c7d0001986 */ /* 0x0003e2000c101904 */
[----:B------:R-:W-:Y:S01]  /*2e120*/  IMAD.WIDE R164, R15, 0x4, R164 ;  /* 0x000000040fa47825 */ /* 0x000fe200078e02a4 */
[----:B------:R-:W-:Y:S06]  /*2e130*/  @!P2 EXIT ;  /* 0x000000000000a94d */ /* 0x000fec0003800000 */
[----:B------:R-:W-:Y:S01]  /*2e140*/  STG.E [R164.64], R35 ;  /* 0x00000023a4007986 */ /* 0x000fe2000c101904 */
[----:B------:R-:W-:Y:S05]  /*2e150*/  EXIT ;  /* 0x000000000000794d */ /* 0x000fea0003800000 */
.L_x_3:
[----:B------:R-:W-:-:S00]  /*2e160*/  BRA `(.L_x_3) ;  /* 0xfffffff000007947 */ /* 0x000fc0000383ffff */
[----:B------:R-:W-:-:S00]  /*2e170*/  NOP ;  /* 0x0000000000007918 */ /* 0x000fc00000000000 */
        /* <DEDUP_REMOVED lines=8> */
.L_x_4:


//--------------------- .nv.shared.matmul_kernel  --------------------------
	.section	.nv.shared.matmul_kernel,"aw",@nobits
	.sectionflags	@""
	.align	16
